	.target	sm_90a

	.elftype	@"ET_EXEC"


//--------------------- .note.nv.tkinfo           --------------------------
	.section	.note.nv.tkinfo,"",@"SHT_NOTE"
	.sectionflags	@"SHF_NOTE_NV_TKINFO"
	.tkinfo
        /*0018*/ 	.word	0x00000002
        /*0030*/ 	.string	""
        /*0030*/ 	.string	"ptxas"
        /*0030*/ 	.string	"Cuda compilation tools, release 13.0, V13.0.88"
        /*0030*/ 	.string	"Build cuda_13.0.r13.0/compiler.36424714_0"
        /*0030*/ 	.string	"-arch sm_90a -m 64 "



//--------------------- .note.nv.cuinfo           --------------------------
	.section	.note.nv.cuinfo,"",@"SHT_NOTE"
	.sectionflags	@"SHF_NOTE_NV_CUINFO"
        /*0018*/ 	.short	0x0002
        /*001a*/ 	.short	0x005a
        /*001c*/ 	.short	0x0082
	.zero		2


//--------------------- .nv.info                  --------------------------
	.section	.nv.info,"",@"SHT_CUDA_INFO"
	.align	4


	//----- nvinfo : EIATTR_REGCOUNT
	.align		4
        /*0000*/ 	.byte	0x04, 0x2f
        /*0002*/ 	.short	(.L_29 - .L_28)
	.align		4
.L_28:
        /*0004*/ 	.word	index@(_ZN2at6native46_GLOBAL__N__fbf0e309_13_WeightNorm_cu_b3893b6b32weight_norm_fwd_first_dim_kernelIddEEvPT_PT0_PKS3_S8_i)
        /*0008*/ 	.word	0x00000020


	//----- nvinfo : EIATTR_FRAME_SIZE
	.align		4
.L_29:
        /*000c*/ 	.byte	0x04, 0x11
        /*000e*/ 	.short	(.L_31 - .L_30)
	.align		4
.L_30:
        /*0010*/ 	.word	index@($__internal_3_$__cuda_sm20_dblrcp_rn_slowpath_v3)
        /*0014*/ 	.word	0x00000000


	//----- nvinfo : EIATTR_FRAME_SIZE
	.align		4
.L_31:
        /*0018*/ 	.byte	0x04, 0x11
        /*001a*/ 	.short	(.L_33 - .L_32)
	.align		4
.L_32:
        /*001c*/ 	.word	index@(_ZN2at6native46_GLOBAL__N__fbf0e309_13_WeightNorm_cu_b3893b6b32weight_norm_fwd_first_dim_kernelIddEEvPT_PT0_PKS3_S8_i)
        /*0020*/ 	.word	0x00000000


	//----- nvinfo : EIATTR_REGCOUNT
	.align		4
.L_33:
        /*0024*/ 	.byte	0x04, 0x2f
        /*0026*/ 	.short	(.L_35 - .L_34)
	.align		4
.L_34:
        /*0028*/ 	.word	index@(_ZN2at6native46_GLOBAL__N__fbf0e309_13_WeightNorm_cu_b3893b6b32weight_norm_fwd_first_dim_kernelIffEEvPT_PT0_PKS3_S8_i)
        /*002c*/ 	.word	0x00000020


	//----- nvinfo : EIATTR_FRAME_SIZE
	.align		4
.L_35:
        /*0030*/ 	.byte	0x04, 0x11
        /*0032*/ 	.short	(.L_37 - .L_36)
	.align		4
.L_36:
        /*0034*/ 	.word	index@(_ZN2at6native46_GLOBAL__N__fbf0e309_13_WeightNorm_cu_b3893b6b32weight_norm_fwd_first_dim_kernelIffEEvPT_PT0_PKS3_S8_i)
        /*0038*/ 	.word	0x00000000


	//----- nvinfo : EIATTR_REGCOUNT
	.align		4
.L_37:
        /*003c*/ 	.byte	0x04, 0x2f
        /*003e*/ 	.short	(.L_39 - .L_38)
	.align		4
.L_38:
        /*0040*/ 	.word	index@(_ZN2at6native46_GLOBAL__N__fbf0e309_13_WeightNorm_cu_b3893b6b32weight_norm_fwd_first_dim_kernelIN3c108BFloat16EfEEvPT_PT0_PKS5_SA_i)
        /*0044*/ 	.word	0x00000012


	//----- nvinfo : EIATTR_FRAME_SIZE
	.align		4
.L_39:
        /*0048*/ 	.byte	0x04, 0x11
        /*004a*/ 	.short	(.L_41 - .L_40)
	.align		4
.L_40:
        /*004c*/ 	.word	index@(_ZN2at6native46_GLOBAL__N__fbf0e309_13_WeightNorm_cu_b3893b6b32weight_norm_fwd_first_dim_kernelIN3c108BFloat16EfEEvPT_PT0_PKS5_SA_i)
        /*0050*/ 	.word	0x00000000


	//----- nvinfo : EIATTR_REGCOUNT
	.align		4
.L_41:
        /*0054*/ 	.byte	0x04, 0x2f
        /*0056*/ 	.short	(.L_43 - .L_42)
	.align		4
.L_42:
        /*0058*/ 	.word	index@(_ZN2at6native46_GLOBAL__N__fbf0e309_13_WeightNorm_cu_b3893b6b32weight_norm_fwd_first_dim_kernelIN3c104HalfEfEEvPT_PT0_PKS5_SA_i)
        /*005c*/ 	.word	0x00000012


	//----- nvinfo : EIATTR_FRAME_SIZE
	.align		4
.L_43:
        /*0060*/ 	.byte	0x04, 0x11
        /*0062*/ 	.short	(.L_45 - .L_44)
	.align		4
.L_44:
        /*0064*/ 	.word	index@(_ZN2at6native46_GLOBAL__N__fbf0e309_13_WeightNorm_cu_b3893b6b32weight_norm_fwd_first_dim_kernelIN3c104HalfEfEEvPT_PT0_PKS5_SA_i)
        /*0068*/ 	.word	0x00000000


	//----- nvinfo : EIATTR_REGCOUNT
	.align		4
.L_45:
        /*006c*/ 	.byte	0x04, 0x2f
        /*006e*/ 	.short	(.L_47 - .L_46)
	.align		4
.L_46:
        /*0070*/ 	.word	index@(_ZN2at6native46_GLOBAL__N__fbf0e309_13_WeightNorm_cu_b3893b6b31weight_norm_fwd_last_dim_kernelIddEEvPT_PT0_PKS3_S8_ii)
        /*0074*/ 	.word	0x00000014


	//----- nvinfo : EIATTR_FRAME_SIZE
	.align		4
.L_47:
        /*0078*/ 	.byte	0x04, 0x11
        /*007a*/ 	.short	(.L_49 - .L_48)
	.align		4
.L_48:
        /*007c*/ 	.word	index@($__internal_2_$__cuda_sm20_dblrcp_rn_slowpath_v3)
        /*0080*/ 	.word	0x00000000


	//----- nvinfo : EIATTR_FRAME_SIZE
	.align		4
.L_49:
        /*0084*/ 	.byte	0x04, 0x11
        /*0086*/ 	.short	(.L_51 - .L_50)
	.align		4
.L_50:
        /*0088*/ 	.word	index@(_ZN2at6native46_GLOBAL__N__fbf0e309_13_WeightNorm_cu_b3893b6b31weight_norm_fwd_last_dim_kernelIddEEvPT_PT0_PKS3_S8_ii)
        /*008c*/ 	.word	0x00000000


	//----- nvinfo : EIATTR_REGCOUNT
	.align		4
.L_51:
        /*0090*/ 	.byte	0x04, 0x2f
        /*0092*/ 	.short	(.L_53 - .L_52)
	.align		4
.L_52:
        /*0094*/ 	.word	index@(_ZN2at6native46_GLOBAL__N__fbf0e309_13_WeightNorm_cu_b3893b6b31weight_norm_fwd_last_dim_kernelIffEEvPT_PT0_PKS3_S8_ii)
        /*0098*/ 	.word	0x00000012


	//----- nvinfo : EIATTR_FRAME_SIZE
	.align		4
.L_53:
        /*009c*/ 	.byte	0x04, 0x11
        /*009e*/ 	.short	(.L_55 - .L_54)
	.align		4
.L_54:
        /*00a0*/ 	.word	index@(_ZN2at6native46_GLOBAL__N__fbf0e309_13_WeightNorm_cu_b3893b6b31weight_norm_fwd_last_dim_kernelIffEEvPT_PT0_PKS3_S8_ii)
        /*00a4*/ 	.word	0x00000000


	//----- nvinfo : EIATTR_REGCOUNT
	.align		4
.L_55:
        /*00a8*/ 	.byte	0x04, 0x2f
        /*00aa*/ 	.short	(.L_57 - .L_56)
	.align		4
.L_56:
        /*00ac*/ 	.word	index@(_ZN2at6native46_GLOBAL__N__fbf0e309_13_WeightNorm_cu_b3893b6b31weight_norm_fwd_last_dim_kernelIN3c108BFloat16EfEEvPT_PT0_PKS5_SA_ii)
        /*00b0*/ 	.word	0x00000012


	//----- nvinfo : EIATTR_FRAME_SIZE
	.align		4
.L_57:
        /*00b4*/ 	.byte	0x04, 0x11
        /*00b6*/ 	.short	(.L_59 - .L_58)
	.align		4
.L_58:
        /*00b8*/ 	.word	index@(_ZN2at6native46_GLOBAL__N__fbf0e309_13_WeightNorm_cu_b3893b6b31weight_norm_fwd_last_dim_kernelIN3c108BFloat16EfEEvPT_PT0_PKS5_SA_ii)
        /*00bc*/ 	.word	0x00000000


	//----- nvinfo : EIATTR_REGCOUNT
	.align		4
.L_59:
        /*00c0*/ 	.byte	0x04, 0x2f
        /*00c2*/ 	.short	(.L_61 - .L_60)
	.align		4
.L_60:
        /*00c4*/ 	.word	index@(_ZN2at6native46_GLOBAL__N__fbf0e309_13_WeightNorm_cu_b3893b6b31weight_norm_fwd_last_dim_kernelIN3c104HalfEfEEvPT_PT0_PKS5_SA_ii)
        /*00c8*/ 	.word	0x00000012


	//----- nvinfo : EIATTR_FRAME_SIZE
	.align		4
.L_61:
        /*00cc*/ 	.byte	0x04, 0x11
        /*00ce*/ 	.short	(.L_63 - .L_62)
	.align		4
.L_62:
        /*00d0*/ 	.word	index@(_ZN2at6native46_GLOBAL__N__fbf0e309_13_WeightNorm_cu_b3893b6b31weight_norm_fwd_last_dim_kernelIN3c104HalfEfEEvPT_PT0_PKS5_SA_ii)
        /*00d4*/ 	.word	0x00000000


	//----- nvinfo : EIATTR_REGCOUNT
	.align		4
.L_63:
        /*00d8*/ 	.byte	0x04, 0x2f
        /*00da*/ 	.short	(.L_65 - .L_64)
	.align		4
.L_64:
        /*00dc*/ 	.word	index@(_ZN2at6native46_GLOBAL__N__fbf0e309_13_WeightNorm_cu_b3893b6b32weight_norm_bwd_first_dim_kernelIddEEvPT_S4_PKS3_S6_S6_PKT0_i)
        /*00e0*/ 	.word	0x00000020


	//----- nvinfo : EIATTR_FRAME_SIZE
	.align		4
.L_65:
        /*00e4*/ 	.byte	0x04, 0x11
        /*00e6*/ 	.short	(.L_67 - .L_66)
	.align		4
.L_66:
        /*00e8*/ 	.word	index@($__internal_1_$__cuda_sm20_dblrcp_rn_slowpath_v3)
        /*00ec*/ 	.word	0x00000000


	//----- nvinfo : EIATTR_FRAME_SIZE
	.align		4
.L_67:
        /*00f0*/ 	.byte	0x04, 0x11
        /*00f2*/ 	.short	(.L_69 - .L_68)
	.align		4
.L_68:
        /*00f4*/ 	.word	index@(_ZN2at6native46_GLOBAL__N__fbf0e309_13_WeightNorm_cu_b3893b6b32weight_norm_bwd_first_dim_kernelIddEEvPT_S4_PKS3_S6_S6_PKT0_i)
        /*00f8*/ 	.word	0x00000000


	//----- nvinfo : EIATTR_REGCOUNT
	.align		4
.L_69:
        /*00fc*/ 	.byte	0x04, 0x2f
        /*00fe*/ 	.short	(.L_71 - .L_70)
	.align		4
.L_70:
        /*0100*/ 	.word	index@(_ZN2at6native46_GLOBAL__N__fbf0e309_13_WeightNorm_cu_b3893b6b32weight_norm_bwd_first_dim_kernelIffEEvPT_S4_PKS3_S6_S6_PKT0_i)
        /*0104*/ 	.word	0x00000020


	//----- nvinfo : EIATTR_FRAME_SIZE
	.align		4
.L_71:
        /*0108*/ 	.byte	0x04, 0x11
        /*010a*/ 	.short	(.L_73 - .L_72)
	.align		4
.L_72:
        /*010c*/ 	.word	index@(_ZN2at6native46_GLOBAL__N__fbf0e309_13_WeightNorm_cu_b3893b6b32weight_norm_bwd_first_dim_kernelIffEEvPT_S4_PKS3_S6_S6_PKT0_i)
        /*0110*/ 	.word	0x00000000


	//----- nvinfo : EIATTR_REGCOUNT
	.align		4
.L_73:
        /*0114*/ 	.byte	0x04, 0x2f
        /*0116*/ 	.short	(.L_75 - .L_74)
	.align		4
.L_74:
        /*0118*/ 	.word	index@(_ZN2at6native46_GLOBAL__N__fbf0e309_13_WeightNorm_cu_b3893b6b32weight_norm_bwd_first_dim_kernelIN3c108BFloat16EfEEvPT_S6_PKS5_S8_S8_PKT0_i)
        /*011c*/ 	.word	0x00000017


	//----- nvinfo : EIATTR_FRAME_SIZE
	.align		4
.L_75:
        /*0120*/ 	.byte	0x04, 0x11
        /*0122*/ 	.short	(.L_77 - .L_76)
	.align		4
.L_76:
        /*0124*/ 	.word	index@(_ZN2at6native46_GLOBAL__N__fbf0e309_13_WeightNorm_cu_b3893b6b32weight_norm_bwd_first_dim_kernelIN3c108BFloat16EfEEvPT_S6_PKS5_S8_S8_PKT0_i)
        /*0128*/ 	.word	0x00000000


	//----- nvinfo : EIATTR_REGCOUNT
	.align		4
.L_77:
        /*012c*/ 	.byte	0x04, 0x2f
        /*012e*/ 	.short	(.L_79 - .L_78)
	.align		4
.L_78:
        /*0130*/ 	.word	index@(_ZN2at6native46_GLOBAL__N__fbf0e309_13_WeightNorm_cu_b3893b6b32weight_norm_bwd_first_dim_kernelIN3c104HalfEfEEvPT_S6_PKS5_S8_S8_PKT0_i)
        /*0134*/ 	.word	0x00000017


	//----- nvinfo : EIATTR_FRAME_SIZE
	.align		4
.L_79:
        /*0138*/ 	.byte	0x04, 0x11
        /*013a*/ 	.short	(.L_81 - .L_80)
	.align		4
.L_80:
        /*013c*/ 	.word	index@(_ZN2at6native46_GLOBAL__N__fbf0e309_13_WeightNorm_cu_b3893b6b32weight_norm_bwd_first_dim_kernelIN3c104HalfEfEEvPT_S6_PKS5_S8_S8_PKT0_i)
        /*0140*/ 	.word	0x00000000


	//----- nvinfo : EIATTR_REGCOUNT
	.align		4
.L_81:
        /*0144*/ 	.byte	0x04, 0x2f
        /*0146*/ 	.short	(.L_83 - .L_82)
	.align		4
.L_82:
        /*0148*/ 	.word	index@(_ZN2at6native46_GLOBAL__N__fbf0e309_13_WeightNorm_cu_b3893b6b31weight_norm_bwd_last_dim_kernelIddEEvPT_S4_PKS3_S6_S6_PKT0_ii)
        /*014c*/ 	.word	0x0000001e


	//----- nvinfo : EIATTR_FRAME_SIZE
	.align		4
.L_83:
        /*0150*/ 	.byte	0x04, 0x11
        /*0152*/ 	.short	(.L_85 - .L_84)
	.align		4
.L_84:
        /*0154*/ 	.word	index@($__internal_0_$__cuda_sm20_dblrcp_rn_slowpath_v3)
        /*0158*/ 	.word	0x00000000


	//----- nvinfo : EIATTR_FRAME_SIZE
	.align		4
.L_85:
        /*015c*/ 	.byte	0x04, 0x11
        /*015e*/ 	.short	(.L_87 - .L_86)
	.align		4
.L_86:
        /*0160*/ 	.word	index@(_ZN2at6native46_GLOBAL__N__fbf0e309_13_WeightNorm_cu_b3893b6b31weight_norm_bwd_last_dim_kernelIddEEvPT_S4_PKS3_S6_S6_PKT0_ii)
        /*0164*/ 	.word	0x00000000


	//----- nvinfo : EIATTR_REGCOUNT
	.align		4
.L_87:
        /*0168*/ 	.byte	0x04, 0x2f
        /*016a*/ 	.short	(.L_89 - .L_88)
	.align		4
.L_88:
        /*016c*/ 	.word	index@(_ZN2at6native46_GLOBAL__N__fbf0e309_13_WeightNorm_cu_b3893b6b31weight_norm_bwd_last_dim_kernelIffEEvPT_S4_PKS3_S6_S6_PKT0_ii)
        /*0170*/ 	.word	0x00000018


	//----- nvinfo : EIATTR_FRAME_SIZE
	.align		4
.L_89:
        /*0174*/ 	.byte	0x04, 0x11
        /*0176*/ 	.short	(.L_91 - .L_90)
	.align		4
.L_90:
        /*0178*/ 	.word	index@(_ZN2at6native46_GLOBAL__N__fbf0e309_13_WeightNorm_cu_b3893b6b31weight_norm_bwd_last_dim_kernelIffEEvPT_S4_PKS3_S6_S6_PKT0_ii)
        /*017c*/ 	.word	0x00000000


	//----- nvinfo : EIATTR_REGCOUNT
	.align		4
.L_91:
        /*0180*/ 	.byte	0x04, 0x2f
        /*0182*/ 	.short	(.L_93 - .L_92)
	.align		4
.L_92:
        /*0184*/ 	.word	index@(_ZN2at6native46_GLOBAL__N__fbf0e309_13_WeightNorm_cu_b3893b6b31weight_norm_bwd_last_dim_kernelIN3c108BFloat16EfEEvPT_S6_PKS5_S8_S8_PKT0_ii)
        /*0188*/ 	.word	0x00000019


	//----- nvinfo : EIATTR_FRAME_SIZE
	.align		4
.L_93:
        /*018c*/ 	.byte	0x04, 0x11
        /*018e*/ 	.short	(.L_95 - .L_94)
	.align		4
.L_94:
        /*0190*/ 	.word	index@(_ZN2at6native46_GLOBAL__N__fbf0e309_13_WeightNorm_cu_b3893b6b31weight_norm_bwd_last_dim_kernelIN3c108BFloat16EfEEvPT_S6_PKS5_S8_S8_PKT0_ii)
        /*0194*/ 	.word	0x00000000


	//----- nvinfo : EIATTR_REGCOUNT
	.align		4
.L_95:
        /*0198*/ 	.byte	0x04, 0x2f
        /*019a*/ 	.short	(.L_97 - .L_96)
	.align		4
.L_96:
        /*019c*/ 	.word	index@(_ZN2at6native46_GLOBAL__N__fbf0e309_13_WeightNorm_cu_b3893b6b31weight_norm_bwd_last_dim_kernelIN3c104HalfEfEEvPT_S6_PKS5_S8_S8_PKT0_ii)
        /*01a0*/ 	.word	0x00000019


	//----- nvinfo : EIATTR_FRAME_SIZE
	.align		4
.L_97:
        /*01a4*/ 	.byte	0x04, 0x11
        /*01a6*/ 	.short	(.L_99 - .L_98)
	.align		4
.L_98:
        /*01a8*/ 	.word	index@(_ZN2at6native46_GLOBAL__N__fbf0e309_13_WeightNorm_cu_b3893b6b31weight_norm_bwd_last_dim_kernelIN3c104HalfEfEEvPT_S6_PKS5_S8_S8_PKT0_ii)
        /*01ac*/ 	.word	0x00000000


	//----- nvinfo : EIATTR_MIN_STACK_SIZE
	.align		4
.L_99:
        /*01b0*/ 	.byte	0x04, 0x12
        /*01b2*/ 	.short	(.L_101 - .L_100)
	.align		4
.L_100:
        /*01b4*/ 	.word	index@(_ZN2at6native46_GLOBAL__N__fbf0e309_13_WeightNorm_cu_b3893b6b31weight_norm_bwd_last_dim_kernelIN3c104HalfEfEEvPT_S6_PKS5_S8_S8_PKT0_ii)
        /*01b8*/ 	.word	0x00000000


	//----- nvinfo : EIATTR_MIN_STACK_SIZE
	.align		4
.L_101:
        /*01bc*/ 	.byte	0x04, 0x12
        /*01be*/ 	.short	(.L_103 - .L_102)
	.align		4
.L_102:
        /*01c0*/ 	.word	index@(_ZN2at6native46_GLOBAL__N__fbf0e309_13_WeightNorm_cu_b3893b6b31weight_norm_bwd_last_dim_kernelIN3c108BFloat16EfEEvPT_S6_PKS5_S8_S8_PKT0_ii)
        /*01c4*/ 	.word	0x00000000


	//----- nvinfo : EIATTR_MIN_STACK_SIZE
	.align		4
.L_103:
        /*01c8*/ 	.byte	0x04, 0x12
        /*01ca*/ 	.short	(.L_105 - .L_104)
	.align		4
.L_104:
        /*01cc*/ 	.word	index@(_ZN2at6native46_GLOBAL__N__fbf0e309_13_WeightNorm_cu_b3893b6b31weight_norm_bwd_last_dim_kernelIffEEvPT_S4_PKS3_S6_S6_PKT0_ii)
        /*01d0*/ 	.word	0x00000000


	//----- nvinfo : EIATTR_MIN_STACK_SIZE
	.align		4
.L_105:
        /*01d4*/ 	.byte	0x04, 0x12
        /*01d6*/ 	.short	(.L_107 - .L_106)
	.align		4
.L_106:
        /*01d8*/ 	.word	index@(_ZN2at6native46_GLOBAL__N__fbf0e309_13_WeightNorm_cu_b3893b6b31weight_norm_bwd_last_dim_kernelIddEEvPT_S4_PKS3_S6_S6_PKT0_ii)
        /*01dc*/ 	.word	0x00000000


	//----- nvinfo : EIATTR_MIN_STACK_SIZE
	.align		4
.L_107:
        /*01e0*/ 	.byte	0x04, 0x12
        /*01e2*/ 	.short	(.L_109 - .L_108)
	.align		4
.L_108:
        /*01e4*/ 	.word	index@(_ZN2at6native46_GLOBAL__N__fbf0e309_13_WeightNorm_cu_b3893b6b32weight_norm_bwd_first_dim_kernelIN3c104HalfEfEEvPT_S6_PKS5_S8_S8_PKT0_i)
        /*01e8*/ 	.word	0x00000000


	//----- nvinfo : EIATTR_MIN_STACK_SIZE
	.align		4
.L_109:
        /*01ec*/ 	.byte	0x04, 0x12
        /*01ee*/ 	.short	(.L_111 - .L_110)
	.align		4
.L_110:
        /*01f0*/ 	.word	index@(_ZN2at6native46_GLOBAL__N__fbf0e309_13_WeightNorm_cu_b3893b6b32weight_norm_bwd_first_dim_kernelIN3c108BFloat16EfEEvPT_S6_PKS5_S8_S8_PKT0_i)
        /*01f4*/ 	.word	0x00000000


	//----- nvinfo : EIATTR_MIN_STACK_SIZE
	.align		4
.L_111:
        /*01f8*/ 	.byte	0x04, 0x12
        /*01fa*/ 	.short	(.L_113 - .L_112)
	.align		4
.L_112:
        /*01fc*/ 	.word	index@(_ZN2at6native46_GLOBAL__N__fbf0e309_13_WeightNorm_cu_b3893b6b32weight_norm_bwd_first_dim_kernelIffEEvPT_S4_PKS3_S6_S6_PKT0_i)
        /*0200*/ 	.word	0x00000000


	//----- nvinfo : EIATTR_MIN_STACK_SIZE
	.align		4
.L_113:
        /*0204*/ 	.byte	0x04, 0x12
        /*0206*/ 	.short	(.L_115 - .L_114)
	.align		4
.L_114:
        /*0208*/ 	.word	index@(_ZN2at6native46_GLOBAL__N__fbf0e309_13_WeightNorm_cu_b3893b6b32weight_norm_bwd_first_dim_kernelIddEEvPT_S4_PKS3_S6_S6_PKT0_i)
        /*020c*/ 	.word	0x00000000


	//----- nvinfo : EIATTR_MIN_STACK_SIZE
	.align		4
.L_115:
        /*0210*/ 	.byte	0x04, 0x12
        /*0212*/ 	.short	(.L_117 - .L_116)
	.align		4
.L_116:
        /*0214*/ 	.word	index@(_ZN2at6native46_GLOBAL__N__fbf0e309_13_WeightNorm_cu_b3893b6b31weight_norm_fwd_last_dim_kernelIN3c104HalfEfEEvPT_PT0_PKS5_SA_ii)
        /*0218*/ 	.word	0x00000000


	//----- nvinfo : EIATTR_MIN_STACK_SIZE
	.align		4
.L_117:
        /*021c*/ 	.byte	0x04, 0x12
        /*021e*/ 	.short	(.L_119 - .L_118)
	.align		4
.L_118:
        /*0220*/ 	.word	index@(_ZN2at6native46_GLOBAL__N__fbf0e309_13_WeightNorm_cu_b3893b6b31weight_norm_fwd_last_dim_kernelIN3c108BFloat16EfEEvPT_PT0_PKS5_SA_ii)
        /*0224*/ 	.word	0x00000000


	//----- nvinfo : EIATTR_MIN_STACK_SIZE
	.align		4
.L_119:
        /*0228*/ 	.byte	0x04, 0x12
        /*022a*/ 	.short	(.L_121 - .L_120)
	.align		4
.L_120:
        /*022c*/ 	.word	index@(_ZN2at6native46_GLOBAL__N__fbf0e309_13_WeightNorm_cu_b3893b6b31weight_norm_fwd_last_dim_kernelIffEEvPT_PT0_PKS3_S8_ii)
        /*0230*/ 	.word	0x00000000


	//----- nvinfo : EIATTR_MIN_STACK_SIZE
	.align		4
.L_121:
        /*0234*/ 	.byte	0x04, 0x12
        /*0236*/ 	.short	(.L_123 - .L_122)
	.align		4
.L_122:
        /*0238*/ 	.word	index@(_ZN2at6native46_GLOBAL__N__fbf0e309_13_WeightNorm_cu_b3893b6b31weight_norm_fwd_last_dim_kernelIddEEvPT_PT0_PKS3_S8_ii)
        /*023c*/ 	.word	0x00000000


	//----- nvinfo : EIATTR_MIN_STACK_SIZE
	.align		4
.L_123:
        /*0240*/ 	.byte	0x04, 0x12
        /*0242*/ 	.short	(.L_125 - .L_124)
	.align		4
.L_124:
        /*0244*/ 	.word	index@(_ZN2at6native46_GLOBAL__N__fbf0e309_13_WeightNorm_cu_b3893b6b32weight_norm_fwd_first_dim_kernelIN3c104HalfEfEEvPT_PT0_PKS5_SA_i)
        /*0248*/ 	.word	0x00000000


	//----- nvinfo : EIATTR_MIN_STACK_SIZE
	.align		4
.L_125:
        /*024c*/ 	.byte	0x04, 0x12
        /*024e*/ 	.short	(.L_127 - .L_126)
	.align		4
.L_126:
        /*0250*/ 	.word	index@(_ZN2at6native46_GLOBAL__N__fbf0e309_13_WeightNorm_cu_b3893b6b32weight_norm_fwd_first_dim_kernelIN3c108BFloat16EfEEvPT_PT0_PKS5_SA_i)
        /*0254*/ 	.word	0x00000000


	//----- nvinfo : EIATTR_MIN_STACK_SIZE
	.align		4
.L_127:
        /*0258*/ 	.byte	0x04, 0x12
        /*025a*/ 	.short	(.L_129 - .L_128)
	.align		4
.L_128:
        /*025c*/ 	.word	index@(_ZN2at6native46_GLOBAL__N__fbf0e309_13_WeightNorm_cu_b3893b6b32weight_norm_fwd_first_dim_kernelIffEEvPT_PT0_PKS3_S8_i)
        /*0260*/ 	.word	0x00000000


	//----- nvinfo : EIATTR_MIN_STACK_SIZE
	.align		4
.L_129:
        /*0264*/ 	.byte	0x04, 0x12
        /*0266*/ 	.short	(.L_131 - .L_130)
	.align		4
.L_130:
        /*0268*/ 	.word	index@(_ZN2at6native46_GLOBAL__N__fbf0e309_13_WeightNorm_cu_b3893b6b32weight_norm_fwd_first_dim_kernelIddEEvPT_PT0_PKS3_S8_i)
        /*026c*/ 	.word	0x00000000
.L_131:


//--------------------- .nv.compat                --------------------------
	.section	.nv.compat,"",@"SHT_CUDA_COMPAT_INFO"
	.align	4
        /*0000*/ 	.byte	0x02, 0x09, 0x01, 0x00, 0x02, 0x02, 0x01, 0x00, 0x02, 0x05, 0x05, 0x00, 0x03, 0x07, 0x01, 0x01
        /*0010*/ 	.byte	0x02, 0x03, 0x00, 0x00, 0x02, 0x06, 0x01, 0x00, 0x04, 0x0b, 0x08, 0x00, 0x00, 0x00, 0x00, 0x00
        /*0020*/ 	.byte	0x00, 0x00, 0x00, 0x00


//--------------------- .nv.info._ZN2at6native46_GLOBAL__N__fbf0e309_13_WeightNorm_cu_b3893b6b31weight_norm_bwd_last_dim_kernelIN3c104HalfEfEEvPT_S6_PKS5_S8_S8_PKT0_ii --------------------------
	.section	.nv.info._ZN2at6native46_GLOBAL__N__fbf0e309_13_WeightNorm_cu_b3893b6b31weight_norm_bwd_last_dim_kernelIN3c104HalfEfEEvPT_S6_PKS5_S8_S8_PKT0_ii,"",@"SHT_CUDA_INFO"
	.sectionflags	@""
	.align	4


	//----- nvinfo : EIATTR_CUDA_API_VERSION
	.align		4
        /*0000*/ 	.byte	0x04, 0x37
        /*0002*/ 	.short	(.L_133 - .L_132)
.L_132:
        /*0004*/ 	.word	0x00000082


	//----- nvinfo : EIATTR_KPARAM_INFO
	.align		4
.L_133:
        /*0008*/ 	.byte	0x04, 0x17
        /*000a*/ 	.short	(.L_135 - .L_134)
.L_134:
        /*000c*/ 	.word	0x00000000
        /*0010*/ 	.short	0x0007
        /*0012*/ 	.short	0x0034
        /*0014*/ 	.byte	0x00, 0xf0, 0x11, 0x00


	//----- nvinfo : EIATTR_KPARAM_INFO
	.align		4
.L_135:
        /*0018*/ 	.byte	0x04, 0x17
        /*001a*/ 	.short	(.L_137 - .L_136)
.L_136:
        /*001c*/ 	.word	0x00000000
        /*0020*/ 	.short	0x0006
        /*0022*/ 	.short	0x0030
        /*0024*/ 	.byte	0x00, 0xf0, 0x11, 0x00


	//----- nvinfo : EIATTR_KPARAM_INFO
	.align		4
.L_137:
        /*0028*/ 	.byte	0x04, 0x17
        /*002a*/ 	.short	(.L_139 - .L_138)
.L_138:
        /*002c*/ 	.word	0x00000000
        /*0030*/ 	.short	0x0005
        /*0032*/ 	.short	0x0028
        /*0034*/ 	.byte	0x00, 0xf0, 0x21, 0x00


	//----- nvinfo : EIATTR_KPARAM_INFO
	.align		4
.L_139:
        /*0038*/ 	.byte	0x04, 0x17
        /*003a*/ 	.short	(.L_141 - .L_140)
.L_140:
        /*003c*/ 	.word	0x00000000
        /*0040*/ 	.short	0x0004
        /*0042*/ 	.short	0x0020
        /*0044*/ 	.byte	0x00, 0xf0, 0x21, 0x00


	//----- nvinfo : EIATTR_KPARAM_INFO
	.align		4
.L_141:
        /*0048*/ 	.byte	0x04, 0x17
        /*004a*/ 	.short	(.L_143 - .L_142)
.L_142:
        /*004c*/ 	.word	0x00000000
        /*0050*/ 	.short	0x0003
        /*0052*/ 	.short	0x0018
        /*0054*/ 	.byte	0x00, 0xf0, 0x21, 0x00


	//----- nvinfo : EIATTR_KPARAM_INFO
	.align		4
.L_143:
        /*0058*/ 	.byte	0x04, 0x17
        /*005a*/ 	.short	(.L_145 - .L_144)
.L_144:
        /*005c*/ 	.word	0x00000000
        /*0060*/ 	.short	0x0002
        /*0062*/ 	.short	0x0010
        /*0064*/ 	.byte	0x00, 0xf0, 0x21, 0x00


	//----- nvinfo : EIATTR_KPARAM_INFO
	.align		4
.L_145:
        /*0068*/ 	.byte	0x04, 0x17
        /*006a*/ 	.short	(.L_147 - .L_146)
.L_146:
        /*006c*/ 	.word	0x00000000
        /*0070*/ 	.short	0x0001
        /*0072*/ 	.short	0x0008
        /*0074*/ 	.byte	0x00, 0xf0, 0x21, 0x00


	//----- nvinfo : EIATTR_KPARAM_INFO
	.align		4
.L_147:
        /*0078*/ 	.byte	0x04, 0x17
        /*007a*/ 	.short	(.L_149 - .L_148)
.L_148:
        /*007c*/ 	.word	0x00000000
        /*0080*/ 	.short	0x0000
        /*0082*/ 	.short	0x0000
        /*0084*/ 	.byte	0x00, 0xf0, 0x21, 0x00


	//----- nvinfo : EIATTR_SPARSE_MMA_MASK
	.align		4
.L_149:
        /*0088*/ 	.byte	0x03, 0x50
        /*008a*/ 	.short	0x0000


	//----- nvinfo : EIATTR_MAXREG_COUNT
	.align		4
        /*008c*/ 	.byte	0x03, 0x1b
        /*008e*/ 	.short	0x00ff


	//----- nvinfo : EIATTR_NUM_BARRIERS
	.align		4
        /*0090*/ 	.byte	0x02, 0x4c
        /*0092*/ 	.byte	0x01
	.zero		1


	//----- nvinfo : EIATTR_MERCURY_ISA_VERSION
	.align		4
        /*0094*/ 	.byte	0x03, 0x5f
        /*0096*/ 	.short	0x0101


	//----- nvinfo : EIATTR_COOP_GROUP_MASK_REGIDS
	.align		4
        /*0098*/ 	.byte	0x04, 0x29
        /*009a*/ 	.short	(.L_151 - .L_150)


	//   ....[0]....
.L_150:
        /*009c*/ 	.word	0xffffffff


	//----- nvinfo : EIATTR_COOP_GROUP_INSTR_OFFSETS
	.align		4
.L_151:
        /*00a0*/ 	.byte	0x04, 0x28
        /*00a2*/ 	.short	(.L_153 - .L_152)


	//   ....[0]....
.L_152:
        /*00a4*/ 	.word	0x00000420


	//----- nvinfo : EIATTR_EXIT_INSTR_OFFSETS
	.align		4
.L_153:
        /*00a8*/ 	.byte	0x04, 0x1c
        /*00aa*/ 	.short	(.L_155 - .L_154)


	//   ....[0]....
.L_154:
        /*00ac*/ 	.word	0x000005c0


	//   ....[1]....
        /*00b0*/ 	.word	0x00000760


	//----- nvinfo : EIATTR_CRS_STACK_SIZE
	.align		4
.L_155:
        /*00b4*/ 	.byte	0x04, 0x1e
        /*00b6*/ 	.short	(.L_157 - .L_156)
.L_156:
        /*00b8*/ 	.word	0x00000000


	//----- nvinfo : EIATTR_CBANK_PARAM_SIZE
	.align		4
.L_157:
        /*00bc*/ 	.byte	0x03, 0x19
        /*00be*/ 	.short	0x0038


	//----- nvinfo : EIATTR_PARAM_CBANK
	.align		4
        /*00c0*/ 	.byte	0x04, 0x0a
        /*00c2*/ 	.short	(.L_159 - .L_158)
	.align		4
.L_158:
        /*00c4*/ 	.word	index@(.nv.constant0._ZN2at6native46_GLOBAL__N__fbf0e309_13_WeightNorm_cu_b3893b6b31weight_norm_bwd_last_dim_kernelIN3c104HalfEfEEvPT_S6_PKS5_S8_S8_PKT0_ii)
        /*00c8*/ 	.short	0x0210
        /*00ca*/ 	.short	0x0038


	//----- nvinfo : EIATTR_SW_WAR
	.align		4
.L_159:
        /*00cc*/ 	.byte	0x04, 0x36
        /*00ce*/ 	.short	(.L_161 - .L_160)
.L_160:
        /*00d0*/ 	.word	0x00000008
.L_161:


//--------------------- .nv.info._ZN2at6native46_GLOBAL__N__fbf0e309_13_WeightNorm_cu_b3893b6b31weight_norm_bwd_last_dim_kernelIN3c108BFloat16EfEEvPT_S6_PKS5_S8_S8_PKT0_ii --------------------------
	.section	.nv.info._ZN2at6native46_GLOBAL__N__fbf0e309_13_WeightNorm_cu_b3893b6b31weight_norm_bwd_last_dim_kernelIN3c108BFloat16EfEEvPT_S6_PKS5_S8_S8_PKT0_ii,"",@"SHT_CUDA_INFO"
	.sectionflags	@""
	.align	4


	//----- nvinfo : EIATTR_CUDA_API_VERSION
	.align		4
        /*0000*/ 	.byte	0x04, 0x37
        /*0002*/ 	.short	(.L_163 - .L_162)
.L_162:
        /*0004*/ 	.word	0x00000082


	//----- nvinfo : EIATTR_KPARAM_INFO
	.align		4
.L_163:
        /*0008*/ 	.byte	0x04, 0x17
        /*000a*/ 	.short	(.L_165 - .L_164)
.L_164:
        /*000c*/ 	.word	0x00000000
        /*0010*/ 	.short	0x0007
        /*0012*/ 	.short	0x0034
        /*0014*/ 	.byte	0x00, 0xf0, 0x11, 0x00


	//----- nvinfo : EIATTR_KPARAM_INFO
	.align		4
.L_165:
        /*0018*/ 	.byte	0x04, 0x17
        /*001a*/ 	.short	(.L_167 - .L_166)
.L_166:
        /*001c*/ 	.word	0x00000000
        /*0020*/ 	.short	0x0006
        /*0022*/ 	.short	0x0030
        /*0024*/ 	.byte	0x00, 0xf0, 0x11, 0x00


	//----- nvinfo : EIATTR_KPARAM_INFO
	.align		4
.L_167:
        /*0028*/ 	.byte	0x04, 0x17
        /*002a*/ 	.short	(.L_169 - .L_168)
.L_168:
        /*002c*/ 	.word	0x00000000
        /*0030*/ 	.short	0x0005
        /*0032*/ 	.short	0x0028
        /*0034*/ 	.byte	0x00, 0xf0, 0x21, 0x00


	//----- nvinfo : EIATTR_KPARAM_INFO
	.align		4
.L_169:
        /*0038*/ 	.byte	0x04, 0x17
        /*003a*/ 	.short	(.L_171 - .L_170)
.L_170:
        /*003c*/ 	.word	0x00000000
        /*0040*/ 	.short	0x0004
        /*0042*/ 	.short	0x0020
        /*0044*/ 	.byte	0x00, 0xf0, 0x21, 0x00


	//----- nvinfo : EIATTR_KPARAM_INFO
	.align		4
.L_171:
        /*0048*/ 	.byte	0x04, 0x17
        /*004a*/ 	.short	(.L_173 - .L_172)
.L_172:
        /*004c*/ 	.word	0x00000000
        /*0050*/ 	.short	0x0003
        /*0052*/ 	.short	0x0018
        /*0054*/ 	.byte	0x00, 0xf0, 0x21, 0x00


	//----- nvinfo : EIATTR_KPARAM_INFO
	.align		4
.L_173:
        /*0058*/ 	.byte	0x04, 0x17
        /*005a*/ 	.short	(.L_175 - .L_174)
.L_174:
        /*005c*/ 	.word	0x00000000
        /*0060*/ 	.short	0x0002
        /*0062*/ 	.short	0x0010
        /*0064*/ 	.byte	0x00, 0xf0, 0x21, 0x00


	//----- nvinfo : EIATTR_KPARAM_INFO
	.align		4
.L_175:
        /*0068*/ 	.byte	0x04, 0x17
        /*006a*/ 	.short	(.L_177 - .L_176)
.L_176:
        /*006c*/ 	.word	0x00000000
        /*0070*/ 	.short	0x0001
        /*0072*/ 	.short	0x0008
        /*0074*/ 	.byte	0x00, 0xf0, 0x21, 0x00


	//----- nvinfo : EIATTR_KPARAM_INFO
	.align		4
.L_177:
        /*0078*/ 	.byte	0x04, 0x17
        /*007a*/ 	.short	(.L_179 - .L_178)
.L_178:
        /*007c*/ 	.word	0x00000000
        /*0080*/ 	.short	0x0000
        /*0082*/ 	.short	0x0000
        /*0084*/ 	.byte	0x00, 0xf0, 0x21, 0x00


	//----- nvinfo : EIATTR_SPARSE_MMA_MASK
	.align		4
.L_179:
        /*0088*/ 	.byte	0x03, 0x50
        /*008a*/ 	.short	0x0000


	//----- nvinfo : EIATTR_MAXREG_COUNT
	.align		4
        /*008c*/ 	.byte	0x03, 0x1b
        /*008e*/ 	.short	0x00ff


	//----- nvinfo : EIATTR_NUM_BARRIERS
	.align		4
        /*0090*/ 	.byte	0x02, 0x4c
        /*0092*/ 	.byte	0x01
	.zero		1


	//----- nvinfo : EIATTR_MERCURY_ISA_VERSION
	.align		4
        /*0094*/ 	.byte	0x03, 0x5f
        /*0096*/ 	.short	0x0101


	//----- nvinfo : EIATTR_COOP_GROUP_MASK_REGIDS
	.align		4
        /*0098*/ 	.byte	0x04, 0x29
        /*009a*/ 	.short	(.L_181 - .L_180)


	//   ....[0]....
.L_180:
        /*009c*/ 	.word	0xffffffff


	//----- nvinfo : EIATTR_COOP_GROUP_INSTR_OFFSETS
	.align		4
.L_181:
        /*00a0*/ 	.byte	0x04, 0x28
        /*00a2*/ 	.short	(.L_183 - .L_182)


	//   ....[0]....
.L_182:
        /*00a4*/ 	.word	0x00000420


	//----- nvinfo : EIATTR_EXIT_INSTR_OFFSETS
	.align		4
.L_183:
        /*00a8*/ 	.byte	0x04, 0x1c
        /*00aa*/ 	.short	(.L_185 - .L_184)


	//   ....[0]....
.L_184:
        /*00ac*/ 	.word	0x000005c0


	//   ....[1]....
        /*00b0*/ 	.word	0x00000760


	//----- nvinfo : EIATTR_CRS_STACK_SIZE
	.align		4
.L_185:
        /*00b4*/ 	.byte	0x04, 0x1e
        /*00b6*/ 	.short	(.L_187 - .L_186)
.L_186:
        /*00b8*/ 	.word	0x00000000


	//----- nvinfo : EIATTR_CBANK_PARAM_SIZE
	.align		4
.L_187:
        /*00bc*/ 	.byte	0x03, 0x19
        /*00be*/ 	.short	0x0038


	//----- nvinfo : EIATTR_PARAM_CBANK
	.align		4
        /*00c0*/ 	.byte	0x04, 0x0a
        /*00c2*/ 	.short	(.L_189 - .L_188)
	.align		4
.L_188:
        /*00c4*/ 	.word	index@(.nv.constant0._ZN2at6native46_GLOBAL__N__fbf0e309_13_WeightNorm_cu_b3893b6b31weight_norm_bwd_last_dim_kernelIN3c108BFloat16EfEEvPT_S6_PKS5_S8_S8_PKT0_ii)
        /*00c8*/ 	.short	0x0210
        /*00ca*/ 	.short	0x0038


	//----- nvinfo : EIATTR_SW_WAR
	.align		4
.L_189:
        /*00cc*/ 	.byte	0x04, 0x36
        /*00ce*/ 	.short	(.L_191 - .L_190)
.L_190:
        /*00d0*/ 	.word	0x00000008
.L_191:


//--------------------- .nv.info._ZN2at6native46_GLOBAL__N__fbf0e309_13_WeightNorm_cu_b3893b6b31weight_norm_bwd_last_dim_kernelIffEEvPT_S4_PKS3_S6_S6_PKT0_ii --------------------------
	.section	.nv.info._ZN2at6native46_GLOBAL__N__fbf0e309_13_WeightNorm_cu_b3893b6b31weight_norm_bwd_last_dim_kernelIffEEvPT_S4_PKS3_S6_S6_PKT0_ii,"",@"SHT_CUDA_INFO"
	.sectionflags	@""
	.align	4


	//----- nvinfo : EIATTR_CUDA_API_VERSION
	.align		4
        /*0000*/ 	.byte	0x04, 0x37
        /*0002*/ 	.short	(.L_193 - .L_192)
.L_192:
        /*0004*/ 	.word	0x00000082


	//----- nvinfo : EIATTR_KPARAM_INFO
	.align		4
.L_193:
        /*0008*/ 	.byte	0x04, 0x17
        /*000a*/ 	.short	(.L_195 - .L_194)
.L_194:
        /*000c*/ 	.word	0x00000000
        /*0010*/ 	.short	0x0007
        /*0012*/ 	.short	0x0034
        /*0014*/ 	.byte	0x00, 0xf0, 0x11, 0x00


	//----- nvinfo : EIATTR_KPARAM_INFO
	.align		4
.L_195:
        /*0018*/ 	.byte	0x04, 0x17
        /*001a*/ 	.short	(.L_197 - .L_196)
.L_196:
        /*001c*/ 	.word	0x00000000
        /*0020*/ 	.short	0x0006
        /*0022*/ 	.short	0x0030
        /*0024*/ 	.byte	0x00, 0xf0, 0x11, 0x00


	//----- nvinfo : EIATTR_KPARAM_INFO
	.align		4
.L_197:
        /*0028*/ 	.byte	0x04, 0x17
        /*002a*/ 	.short	(.L_199 - .L_198)
.L_198:
        /*002c*/ 	.word	0x00000000
        /*0030*/ 	.short	0x0005
        /*0032*/ 	.short	0x0028
        /*0034*/ 	.byte	0x00, 0xf0, 0x21, 0x00


	//----- nvinfo : EIATTR_KPARAM_INFO
	.align		4
.L_199:
        /*0038*/ 	.byte	0x04, 0x17
        /*003a*/ 	.short	(.L_201 - .L_200)
.L_200:
        /*003c*/ 	.word	0x00000000
        /*0040*/ 	.short	0x0004
        /*0042*/ 	.short	0x0020
        /*0044*/ 	.byte	0x00, 0xf0, 0x21, 0x00


	//----- nvinfo : EIATTR_KPARAM_INFO
	.align		4
.L_201:
        /*0048*/ 	.byte	0x04, 0x17
        /*004a*/ 	.short	(.L_203 - .L_202)
.L_202:
        /*004c*/ 	.word	0x00000000
        /*0050*/ 	.short	0x0003
        /*0052*/ 	.short	0x0018
        /*0054*/ 	.byte	0x00, 0xf0, 0x21, 0x00


	//----- nvinfo : EIATTR_KPARAM_INFO
	.align		4
.L_203:
        /*0058*/ 	.byte	0x04, 0x17
        /*005a*/ 	.short	(.L_205 - .L_204)
.L_204:
        /*005c*/ 	.word	0x00000000
        /*0060*/ 	.short	0x0002
        /*0062*/ 	.short	0x0010
        /*0064*/ 	.byte	0x00, 0xf0, 0x21, 0x00


	//----- nvinfo : EIATTR_KPARAM_INFO
	.align		4
.L_205:
        /*0068*/ 	.byte	0x04, 0x17
        /*006a*/ 	.short	(.L_207 - .L_206)
.L_206:
        /*006c*/ 	.word	0x00000000
        /*0070*/ 	.short	0x0001
        /*0072*/ 	.short	0x0008
        /*0074*/ 	.byte	0x00, 0xf0, 0x21, 0x00


	//----- nvinfo : EIATTR_KPARAM_INFO
	.align		4
.L_207:
        /*0078*/ 	.byte	0x04, 0x17
        /*007a*/ 	.short	(.L_209 - .L_208)
.L_208:
        /*007c*/ 	.word	0x00000000
        /*0080*/ 	.short	0x0000
        /*0082*/ 	.short	0x0000
        /*0084*/ 	.byte	0x00, 0xf0, 0x21, 0x00


	//----- nvinfo : EIATTR_SPARSE_MMA_MASK
	.align		4
.L_209:
        /*0088*/ 	.byte	0x03, 0x50
        /*008a*/ 	.short	0x0000


	//----- nvinfo : EIATTR_MAXREG_COUNT
	.align		4
        /*008c*/ 	.byte	0x03, 0x1b
        /*008e*/ 	.short	0x00ff


	//----- nvinfo : EIATTR_NUM_BARRIERS
	.align		4
        /*0090*/ 	.byte	0x02, 0x4c
        /*0092*/ 	.byte	0x01
	.zero		1


	//----- nvinfo : EIATTR_MERCURY_ISA_VERSION
	.align		4
        /*0094*/ 	.byte	0x03, 0x5f
        /*0096*/ 	.short	0x0101


	//----- nvinfo : EIATTR_COOP_GROUP_MASK_REGIDS
	.align		4
        /*0098*/ 	.byte	0x04, 0x29
        /*009a*/ 	.short	(.L_211 - .L_210)


	//   ....[0]....
.L_210:
        /*009c*/ 	.word	0xffffffff


	//----- nvinfo : EIATTR_COOP_GROUP_INSTR_OFFSETS
	.align		4
.L_211:
        /*00a0*/ 	.byte	0x04, 0x28
        /*00a2*/ 	.short	(.L_213 - .L_212)


	//   ....[0]....
.L_212:
        /*00a4*/ 	.word	0x00000400


	//----- nvinfo : EIATTR_EXIT_INSTR_OFFSETS
	.align		4
.L_213:
        /*00a8*/ 	.byte	0x04, 0x1c
        /*00aa*/ 	.short	(.L_215 - .L_214)


	//   ....[0]....
.L_214:
        /*00ac*/ 	.word	0x00000560


	//   ....[1]....
        /*00b0*/ 	.word	0x000006f0


	//----- nvinfo : EIATTR_CRS_STACK_SIZE
	.align		4
.L_215:
        /*00b4*/ 	.byte	0x04, 0x1e
        /*00b6*/ 	.short	(.L_217 - .L_216)
.L_216:
        /*00b8*/ 	.word	0x00000000


	//----- nvinfo : EIATTR_CBANK_PARAM_SIZE
	.align		4
.L_217:
        /*00bc*/ 	.byte	0x03, 0x19
        /*00be*/ 	.short	0x0038


	//----- nvinfo : EIATTR_PARAM_CBANK
	.align		4
        /*00c0*/ 	.byte	0x04, 0x0a
        /*00c2*/ 	.short	(.L_219 - .L_218)
	.align		4
.L_218:
        /*00c4*/ 	.word	index@(.nv.constant0._ZN2at6native46_GLOBAL__N__fbf0e309_13_WeightNorm_cu_b3893b6b31weight_norm_bwd_last_dim_kernelIffEEvPT_S4_PKS3_S6_S6_PKT0_ii)
        /*00c8*/ 	.short	0x0210
        /*00ca*/ 	.short	0x0038


	//----- nvinfo : EIATTR_SW_WAR
	.align		4
.L_219:
        /*00cc*/ 	.byte	0x04, 0x36
        /*00ce*/ 	.short	(.L_221 - .L_220)
.L_220:
        /*00d0*/ 	.word	0x00000008
.L_221:


//--------------------- .nv.info._ZN2at6native46_GLOBAL__N__fbf0e309_13_WeightNorm_cu_b3893b6b31weight_norm_bwd_last_dim_kernelIddEEvPT_S4_PKS3_S6_S6_PKT0_ii --------------------------
	.section	.nv.info._ZN2at6native46_GLOBAL__N__fbf0e309_13_WeightNorm_cu_b3893b6b31weight_norm_bwd_last_dim_kernelIddEEvPT_S4_PKS3_S6_S6_PKT0_ii,"",@"SHT_CUDA_INFO"
	.sectionflags	@""
	.align	4


	//----- nvinfo : EIATTR_CUDA_API_VERSION
	.align		4
        /*0000*/ 	.byte	0x04, 0x37
        /*0002*/ 	.short	(.L_223 - .L_222)
.L_222:
        /*0004*/ 	.word	0x00000082


	//----- nvinfo : EIATTR_KPARAM_INFO
	.align		4
.L_223:
        /*0008*/ 	.byte	0x04, 0x17
        /*000a*/ 	.short	(.L_225 - .L_224)
.L_224:
        /*000c*/ 	.word	0x00000000
        /*0010*/ 	.short	0x0007
        /*0012*/ 	.short	0x0034
        /*0014*/ 	.byte	0x00, 0xf0, 0x11, 0x00


	//----- nvinfo : EIATTR_KPARAM_INFO
	.align		4
.L_225:
        /*0018*/ 	.byte	0x04, 0x17
        /*001a*/ 	.short	(.L_227 - .L_226)
.L_226:
        /*001c*/ 	.word	0x00000000
        /*0020*/ 	.short	0x0006
        /*0022*/ 	.short	0x0030
        /*0024*/ 	.byte	0x00, 0xf0, 0x11, 0x00


	//----- nvinfo : EIATTR_KPARAM_INFO
	.align		4
.L_227:
        /*0028*/ 	.byte	0x04, 0x17
        /*002a*/ 	.short	(.L_229 - .L_228)
.L_228:
        /*002c*/ 	.word	0x00000000
        /*0030*/ 	.short	0x0005
        /*0032*/ 	.short	0x0028
        /*0034*/ 	.byte	0x00, 0xf0, 0x21, 0x00


	//----- nvinfo : EIATTR_KPARAM_INFO
	.align		4
.L_229:
        /*0038*/ 	.byte	0x04, 0x17
        /*003a*/ 	.short	(.L_231 - .L_230)
.L_230:
        /*003c*/ 	.word	0x00000000
        /*0040*/ 	.short	0x0004
        /*0042*/ 	.short	0x0020
        /*0044*/ 	.byte	0x00, 0xf0, 0x21, 0x00


	//----- nvinfo : EIATTR_KPARAM_INFO
	.align		4
.L_231:
        /*0048*/ 	.byte	0x04, 0x17
        /*004a*/ 	.short	(.L_233 - .L_232)
.L_232:
        /*004c*/ 	.word	0x00000000
        /*0050*/ 	.short	0x0003
        /*0052*/ 	.short	0x0018
        /*0054*/ 	.byte	0x00, 0xf0, 0x21, 0x00


	//----- nvinfo : EIATTR_KPARAM_INFO
	.align		4
.L_233:
        /*0058*/ 	.byte	0x04, 0x17
        /*005a*/ 	.short	(.L_235 - .L_234)
.L_234:
        /*005c*/ 	.word	0x00000000
        /*0060*/ 	.short	0x0002
        /*0062*/ 	.short	0x0010
        /*0064*/ 	.byte	0x00, 0xf0, 0x21, 0x00


	//----- nvinfo : EIATTR_KPARAM_INFO
	.align		4
.L_235:
        /*0068*/ 	.byte	0x04, 0x17
        /*006a*/ 	.short	(.L_237 - .L_236)
.L_236:
        /*006c*/ 	.word	0x00000000
        /*0070*/ 	.short	0x0001
        /*0072*/ 	.short	0x0008
        /*0074*/ 	.byte	0x00, 0xf0, 0x21, 0x00


	//----- nvinfo : EIATTR_KPARAM_INFO
	.align		4
.L_237:
        /*0078*/ 	.byte	0x04, 0x17
        /*007a*/ 	.short	(.L_239 - .L_238)
.L_238:
        /*007c*/ 	.word	0x00000000
        /*0080*/ 	.short	0x0000
        /*0082*/ 	.short	0x0000
        /*0084*/ 	.byte	0x00, 0xf0, 0x21, 0x00


	//----- nvinfo : EIATTR_SPARSE_MMA_MASK
	.align		4
.L_239:
        /*0088*/ 	.byte	0x03, 0x50
        /*008a*/ 	.short	0x0000


	//----- nvinfo : EIATTR_MAXREG_COUNT
	.align		4
        /*008c*/ 	.byte	0x03, 0x1b
        /*008e*/ 	.short	0x00ff


	//----- nvinfo : EIATTR_NUM_BARRIERS
	.align		4
        /*0090*/ 	.byte	0x02, 0x4c
        /*0092*/ 	.byte	0x01
	.zero		1


	//----- nvinfo : EIATTR_MERCURY_ISA_VERSION
	.align		4
        /*0094*/ 	.byte	0x03, 0x5f
        /*0096*/ 	.short	0x0101


	//----- nvinfo : EIATTR_COOP_GROUP_MASK_REGIDS
	.align		4
        /*0098*/ 	.byte	0x04, 0x29
        /*009a*/ 	.short	(.L_241 - .L_240)


	//   ....[0]....
.L_240:
        /*009c*/ 	.word	0xffffffff


	//   ....[1]....
        /*00a0*/ 	.word	0xffffffff


	//   ....[2]....
        /*00a4*/ 	.word	0x05000006


	//   ....[3]....
        /*00a8*/ 	.word	0x05000006


	//----- nvinfo : EIATTR_COOP_GROUP_INSTR_OFFSETS
	.align		4
.L_241:
        /*00ac*/ 	.byte	0x04, 0x28
        /*00ae*/ 	.short	(.L_243 - .L_242)


	//   ....[0]....
.L_242:
        /*00b0*/ 	.word	0x00000400


	//   ....[1]....
        /*00b4*/ 	.word	0x00000410


	//   ....[2]....
        /*00b8*/ 	.word	0x00000870


	//   ....[3]....
        /*00bc*/ 	.word	0x000008f0


	//----- nvinfo : EIATTR_EXIT_INSTR_OFFSETS
	.align		4
.L_243:
        /*00c0*/ 	.byte	0x04, 0x1c
        /*00c2*/ 	.short	(.L_245 - .L_244)


	//   ....[0]....
.L_244:
        /*00c4*/ 	.word	0x00000680


	//   ....[1]....
        /*00c8*/ 	.word	0x00000810


	//----- nvinfo : EIATTR_CRS_STACK_SIZE
	.align		4
.L_245:
        /*00cc*/ 	.byte	0x04, 0x1e
        /*00ce*/ 	.short	(.L_247 - .L_246)
.L_246:
        /*00d0*/ 	.word	0x00000000


	//----- nvinfo : EIATTR_CBANK_PARAM_SIZE
	.align		4
.L_247:
        /*00d4*/ 	.byte	0x03, 0x19
        /*00d6*/ 	.short	0x0038


	//----- nvinfo : EIATTR_PARAM_CBANK
	.align		4
        /*00d8*/ 	.byte	0x04, 0x0a
        /*00da*/ 	.short	(.L_249 - .L_248)
	.align		4
.L_248:
        /*00dc*/ 	.word	index@(.nv.constant0._ZN2at6native46_GLOBAL__N__fbf0e309_13_WeightNorm_cu_b3893b6b31weight_norm_bwd_last_dim_kernelIddEEvPT_S4_PKS3_S6_S6_PKT0_ii)
        /*00e0*/ 	.short	0x0210
        /*00e2*/ 	.short	0x0038


	//----- nvinfo : EIATTR_SW_WAR
	.align		4
.L_249:
        /*00e4*/ 	.byte	0x04, 0x36
        /*00e6*/ 	.short	(.L_251 - .L_250)
.L_250:
        /*00e8*/ 	.word	0x00000008
.L_251:


//--------------------- .nv.info._ZN2at6native46_GLOBAL__N__fbf0e309_13_WeightNorm_cu_b3893b6b32weight_norm_bwd_first_dim_kernelIN3c104HalfEfEEvPT_S6_PKS5_S8_S8_PKT0_i --------------------------
	.section	.nv.info._ZN2at6native46_GLOBAL__N__fbf0e309_13_WeightNorm_cu_b3893b6b32weight_norm_bwd_first_dim_kernelIN3c104HalfEfEEvPT_S6_PKS5_S8_S8_PKT0_i,"",@"SHT_CUDA_INFO"
	.sectionflags	@""
	.align	4


	//----- nvinfo : EIATTR_CUDA_API_VERSION
	.align		4
        /*0000*/ 	.byte	0x04, 0x37
        /*0002*/ 	.short	(.L_253 - .L_252)
.L_252:
        /*0004*/ 	.word	0x00000082


	//----- nvinfo : EIATTR_KPARAM_INFO
	.align		4
.L_253:
        /*0008*/ 	.byte	0x04, 0x17
        /*000a*/ 	.short	(.L_255 - .L_254)
.L_254:
        /*000c*/ 	.word	0x00000000
        /*0010*/ 	.short	0x0006
        /*0012*/ 	.short	0x0030
        /*0014*/ 	.byte	0x00, 0xf0, 0x11, 0x00


	//----- nvinfo : EIATTR_KPARAM_INFO
	.align		4
.L_255:
        /*0018*/ 	.byte	0x04, 0x17
        /*001a*/ 	.short	(.L_257 - .L_256)
.L_256:
        /*001c*/ 	.word	0x00000000
        /*0020*/ 	.short	0x0005
        /*0022*/ 	.short	0x0028
        /*0024*/ 	.byte	0x00, 0xf0, 0x21, 0x00


	//----- nvinfo : EIATTR_KPARAM_INFO
	.align		4
.L_257:
        /*0028*/ 	.byte	0x04, 0x17
        /*002a*/ 	.short	(.L_259 - .L_258)
.L_258:
        /*002c*/ 	.word	0x00000000
        /*0030*/ 	.short	0x0004
        /*0032*/ 	.short	0x0020
        /*0034*/ 	.byte	0x00, 0xf0, 0x21, 0x00


	//----- nvinfo : EIATTR_KPARAM_INFO
	.align		4
.L_259:
        /*0038*/ 	.byte	0x04, 0x17
        /*003a*/ 	.short	(.L_261 - .L_260)
.L_260:
        /*003c*/ 	.word	0x00000000
        /*0040*/ 	.short	0x0003
        /*0042*/ 	.short	0x0018
        /*0044*/ 	.byte	0x00, 0xf0, 0x21, 0x00


	//----- nvinfo : EIATTR_KPARAM_INFO
	.align		4
.L_261:
        /*0048*/ 	.byte	0x04, 0x17
        /*004a*/ 	.short	(.L_263 - .L_262)
.L_262:
        /*004c*/ 	.word	0x00000000
        /*0050*/ 	.short	0x0002
        /*0052*/ 	.short	0x0010
        /*0054*/ 	.byte	0x00, 0xf0, 0x21, 0x00


	//----- nvinfo : EIATTR_KPARAM_INFO
	.align		4
.L_263:
        /*0058*/ 	.byte	0x04, 0x17
        /*005a*/ 	.short	(.L_265 - .L_264)
.L_264:
        /*005c*/ 	.word	0x00000000
        /*0060*/ 	.short	0x0001
        /*0062*/ 	.short	0x0008
        /*0064*/ 	.byte	0x00, 0xf0, 0x21, 0x00


	//----- nvinfo : EIATTR_KPARAM_INFO
	.align		4
.L_265:
        /*0068*/ 	.byte	0x04, 0x17
        /*006a*/ 	.short	(.L_267 - .L_266)
.L_266:
        /*006c*/ 	.word	0x00000000
        /*0070*/ 	.short	0x0000
        /*0072*/ 	.short	0x0000
        /*0074*/ 	.byte	0x00, 0xf0, 0x21, 0x00


	//----- nvinfo : EIATTR_SPARSE_MMA_MASK
	.align		4
.L_267:
        /*0078*/ 	.byte	0x03, 0x50
        /*007a*/ 	.short	0x0000


	//----- nvinfo : EIATTR_MAXREG_COUNT
	.align		4
        /*007c*/ 	.byte	0x03, 0x1b
        /*007e*/ 	.short	0x00ff


	//----- nvinfo : EIATTR_NUM_BARRIERS
	.align		4
        /*0080*/ 	.byte	0x02, 0x4c
        /*0082*/ 	.byte	0x01
	.zero		1


	//----- nvinfo : EIATTR_MERCURY_ISA_VERSION
	.align		4
        /*0084*/ 	.byte	0x03, 0x5f
        /*0086*/ 	.short	0x0101


	//----- nvinfo : EIATTR_COOP_GROUP_MASK_REGIDS
	.align		4
        /*0088*/ 	.byte	0x04, 0x29
        /*008a*/ 	.short	(.L_269 - .L_268)


	//   ....[0]....
.L_268:
        /*008c*/ 	.word	0xffffffff


	//   ....[1]....
        /*0090*/ 	.word	0xffffffff


	//   ....[2]....
        /*0094*/ 	.word	0xffffffff


	//   ....[3]....
        /*0098*/ 	.word	0xffffffff


	//   ....[4]....
        /*009c*/ 	.word	0xffffffff


	//   ....[5]....
        /*00a0*/ 	.word	0x0500000a


	//   ....[6]....
        /*00a4*/ 	.word	0x0500000a


	//   ....[7]....
        /*00a8*/ 	.word	0x0500000a


	//   ....[8]....
        /*00ac*/ 	.word	0x0500000a


	//   ....[9]....
        /*00b0*/ 	.word	0x0500000a


	//----- nvinfo : EIATTR_COOP_GROUP_INSTR_OFFSETS
	.align		4
.L_269:
        /*00b4*/ 	.byte	0x04, 0x28
        /*00b6*/ 	.short	(.L_271 - .L_270)


	//   ....[0]....
.L_270:
        /*00b8*/ 	.word	0x00000390


	//   ....[1]....
        /*00bc*/ 	.word	0x000003b0


	//   ....[2]....
        /*00c0*/ 	.word	0x000003d0


	//   ....[3]....
        /*00c4*/ 	.word	0x000003f0


	//   ....[4]....
        /*00c8*/ 	.word	0x00000410


	//   ....[5]....
        /*00cc*/ 	.word	0x00000790


	//   ....[6]....
        /*00d0*/ 	.word	0x00000800


	//   ....[7]....
        /*00d4*/ 	.word	0x00000870


	//   ....[8]....
        /*00d8*/ 	.word	0x000008e0


	//   ....[9]....
        /*00dc*/ 	.word	0x00000950


	//----- nvinfo : EIATTR_EXIT_INSTR_OFFSETS
	.align		4
.L_271:
        /*00e0*/ 	.byte	0x04, 0x1c
        /*00e2*/ 	.short	(.L_273 - .L_272)


	//   ....[0]....
.L_272:
        /*00e4*/ 	.word	0x000005a0


	//   ....[1]....
        /*00e8*/ 	.word	0x00000740


	//----- nvinfo : EIATTR_CRS_STACK_SIZE
	.align		4
.L_273:
        /*00ec*/ 	.byte	0x04, 0x1e
        /*00ee*/ 	.short	(.L_275 - .L_274)
.L_274:
        /*00f0*/ 	.word	0x00000000


	//----- nvinfo : EIATTR_CBANK_PARAM_SIZE
	.align		4
.L_275:
        /*00f4*/ 	.byte	0x03, 0x19
        /*00f6*/ 	.short	0x0034


	//----- nvinfo : EIATTR_PARAM_CBANK
	.align		4
        /*00f8*/ 	.byte	0x04, 0x0a
        /*00fa*/ 	.short	(.L_277 - .L_276)
	.align		4
.L_276:
        /*00fc*/ 	.word	index@(.nv.constant0._ZN2at6native46_GLOBAL__N__fbf0e309_13_WeightNorm_cu_b3893b6b32weight_norm_bwd_first_dim_kernelIN3c104HalfEfEEvPT_S6_PKS5_S8_S8_PKT0_i)
        /*0100*/ 	.short	0x0210
        /*0102*/ 	.short	0x0034


	//----- nvinfo : EIATTR_SW_WAR
	.align		4
.L_277:
        /*0104*/ 	.byte	0x04, 0x36
        /*0106*/ 	.short	(.L_279 - .L_278)
.L_278:
        /*0108*/ 	.word	0x00000008
.L_279:


//--------------------- .nv.info._ZN2at6native46_GLOBAL__N__fbf0e309_13_WeightNorm_cu_b3893b6b32weight_norm_bwd_first_dim_kernelIN3c108BFloat16EfEEvPT_S6_PKS5_S8_S8_PKT0_i --------------------------
	.section	.nv.info._ZN2at6native46_GLOBAL__N__fbf0e309_13_WeightNorm_cu_b3893b6b32weight_norm_bwd_first_dim_kernelIN3c108BFloat16EfEEvPT_S6_PKS5_S8_S8_PKT0_i,"",@"SHT_CUDA_INFO"
	.sectionflags	@""
	.align	4


	//----- nvinfo : EIATTR_CUDA_API_VERSION
	.align		4
        /*0000*/ 	.byte	0x04, 0x37
        /*0002*/ 	.short	(.L_281 - .L_280)
.L_280:
        /*0004*/ 	.word	0x00000082


	//----- nvinfo : EIATTR_KPARAM_INFO
	.align		4
.L_281:
        /*0008*/ 	.byte	0x04, 0x17
        /*000a*/ 	.short	(.L_283 - .L_282)
.L_282:
        /*000c*/ 	.word	0x00000000
        /*0010*/ 	.short	0x0006
        /*0012*/ 	.short	0x0030
        /*0014*/ 	.byte	0x00, 0xf0, 0x11, 0x00


	//----- nvinfo : EIATTR_KPARAM_INFO
	.align		4
.L_283:
        /*0018*/ 	.byte	0x04, 0x17
        /*001a*/ 	.short	(.L_285 - .L_284)
.L_284:
        /*001c*/ 	.word	0x00000000
        /*0020*/ 	.short	0x0005
        /*0022*/ 	.short	0x0028
        /*0024*/ 	.byte	0x00, 0xf0, 0x21, 0x00


	//----- nvinfo : EIATTR_KPARAM_INFO
	.align		4
.L_285:
        /*0028*/ 	.byte	0x04, 0x17
        /*002a*/ 	.short	(.L_287 - .L_286)
.L_286:
        /*002c*/ 	.word	0x00000000
        /*0030*/ 	.short	0x0004
        /*0032*/ 	.short	0x0020
        /*0034*/ 	.byte	0x00, 0xf0, 0x21, 0x00


	//----- nvinfo : EIATTR_KPARAM_INFO
	.align		4
.L_287:
        /*0038*/ 	.byte	0x04, 0x17
        /*003a*/ 	.short	(.L_289 - .L_288)
.L_288:
        /*003c*/ 	.word	0x00000000
        /*0040*/ 	.short	0x0003
        /*0042*/ 	.short	0x0018
        /*0044*/ 	.byte	0x00, 0xf0, 0x21, 0x00


	//----- nvinfo : EIATTR_KPARAM_INFO
	.align		4
.L_289:
        /*0048*/ 	.byte	0x04, 0x17
        /*004a*/ 	.short	(.L_291 - .L_290)
.L_290:
        /*004c*/ 	.word	0x00000000
        /*0050*/ 	.short	0x0002
        /*0052*/ 	.short	0x0010
        /*0054*/ 	.byte	0x00, 0xf0, 0x21, 0x00


	//----- nvinfo : EIATTR_KPARAM_INFO
	.align		4
.L_291:
        /*0058*/ 	.byte	0x04, 0x17
        /*005a*/ 	.short	(.L_293 - .L_292)
.L_292:
        /*005c*/ 	.word	0x00000000
        /*0060*/ 	.short	0x0001
        /*0062*/ 	.short	0x0008
        /*0064*/ 	.byte	0x00, 0xf0, 0x21, 0x00


	//----- nvinfo : EIATTR_KPARAM_INFO
	.align		4
.L_293:
        /*0068*/ 	.byte	0x04, 0x17
        /*006a*/ 	.short	(.L_295 - .L_294)
.L_294:
        /*006c*/ 	.word	0x00000000
        /*0070*/ 	.short	0x0000
        /*0072*/ 	.short	0x0000
        /*0074*/ 	.byte	0x00, 0xf0, 0x21, 0x00


	//----- nvinfo : EIATTR_SPARSE_MMA_MASK
	.align		4
.L_295:
        /*0078*/ 	.byte	0x03, 0x50
        /*007a*/ 	.short	0x0000


	//----- nvinfo : EIATTR_MAXREG_COUNT
	.align		4
        /*007c*/ 	.byte	0x03, 0x1b
        /*007e*/ 	.short	0x00ff


	//----- nvinfo : EIATTR_NUM_BARRIERS
	.align		4
        /*0080*/ 	.byte	0x02, 0x4c
        /*0082*/ 	.byte	0x01
	.zero		1


	//----- nvinfo : EIATTR_MERCURY_ISA_VERSION
	.align		4
        /*0084*/ 	.byte	0x03, 0x5f
        /*0086*/ 	.short	0x0101


	//----- nvinfo : EIATTR_COOP_GROUP_MASK_REGIDS
	.align		4
        /*0088*/ 	.byte	0x04, 0x29
        /*008a*/ 	.short	(.L_297 - .L_296)


	//   ....[0]....
.L_296:
        /*008c*/ 	.word	0xffffffff


	//   ....[1]....
        /*0090*/ 	.word	0xffffffff


	//   ....[2]....
        /*0094*/ 	.word	0xffffffff


	//   ....[3]....
        /*0098*/ 	.word	0xffffffff


	//   ....[4]....
        /*009c*/ 	.word	0xffffffff


	//   ....[5]....
        /*00a0*/ 	.word	0x0500000a


	//   ....[6]....
        /*00a4*/ 	.word	0x0500000a


	//   ....[7]....
        /*00a8*/ 	.word	0x0500000a


	//   ....[8]....
        /*00ac*/ 	.word	0x0500000a


	//   ....[9]....
        /*00b0*/ 	.word	0x0500000a


	//----- nvinfo : EIATTR_COOP_GROUP_INSTR_OFFSETS
	.align		4
.L_297:
        /*00b4*/ 	.byte	0x04, 0x28
        /*00b6*/ 	.short	(.L_299 - .L_298)


	//   ....[0]....
.L_298:
        /*00b8*/ 	.word	0x00000390


	//   ....[1]....
        /*00bc*/ 	.word	0x000003b0


	//   ....[2]....
        /*00c0*/ 	.word	0x000003d0


	//   ....[3]....
        /*00c4*/ 	.word	0x000003f0


	//   ....[4]....
        /*00c8*/ 	.word	0x00000410


	//   ....[5]....
        /*00cc*/ 	.word	0x00000790


	//   ....[6]....
        /*00d0*/ 	.word	0x00000800


	//   ....[7]....
        /*00d4*/ 	.word	0x00000870


	//   ....[8]....
        /*00d8*/ 	.word	0x000008e0


	//   ....[9]....
        /*00dc*/ 	.word	0x00000950


	//----- nvinfo : EIATTR_EXIT_INSTR_OFFSETS
	.align		4
.L_299:
        /*00e0*/ 	.byte	0x04, 0x1c
        /*00e2*/ 	.short	(.L_301 - .L_300)


	//   ....[0]....
.L_300:
        /*00e4*/ 	.word	0x000005a0


	//   ....[1]....
        /*00e8*/ 	.word	0x00000740


	//----- nvinfo : EIATTR_CRS_STACK_SIZE
	.align		4
.L_301:
        /*00ec*/ 	.byte	0x04, 0x1e
        /*00ee*/ 	.short	(.L_303 - .L_302)
.L_302:
        /*00f0*/ 	.word	0x00000000


	//----- nvinfo : EIATTR_CBANK_PARAM_SIZE
	.align		4
.L_303:
        /*00f4*/ 	.byte	0x03, 0x19
        /*00f6*/ 	.short	0x0034


	//----- nvinfo : EIATTR_PARAM_CBANK
	.align		4
        /*00f8*/ 	.byte	0x04, 0x0a
        /*00fa*/ 	.short	(.L_305 - .L_304)
	.align		4
.L_304:
        /*00fc*/ 	.word	index@(.nv.constant0._ZN2at6native46_GLOBAL__N__fbf0e309_13_WeightNorm_cu_b3893b6b32weight_norm_bwd_first_dim_kernelIN3c108BFloat16EfEEvPT_S6_PKS5_S8_S8_PKT0_i)
        /*0100*/ 	.short	0x0210
        /*0102*/ 	.short	0x0034


	//----- nvinfo : EIATTR_SW_WAR
	.align		4
.L_305:
        /*0104*/ 	.byte	0x04, 0x36
        /*0106*/ 	.short	(.L_307 - .L_306)
.L_306:
        /*0108*/ 	.word	0x00000008
.L_307:


//--------------------- .nv.info._ZN2at6native46_GLOBAL__N__fbf0e309_13_WeightNorm_cu_b3893b6b32weight_norm_bwd_first_dim_kernelIffEEvPT_S4_PKS3_S6_S6_PKT0_i --------------------------
	.section	.nv.info._ZN2at6native46_GLOBAL__N__fbf0e309_13_WeightNorm_cu_b3893b6b32weight_norm_bwd_first_dim_kernelIffEEvPT_S4_PKS3_S6_S6_PKT0_i,"",@"SHT_CUDA_INFO"
	.sectionflags	@""
	.align	4


	//----- nvinfo : EIATTR_CUDA_API_VERSION
	.align		4
        /*0000*/ 	.byte	0x04, 0x37
        /*0002*/ 	.short	(.L_309 - .L_308)
.L_308:
        /*0004*/ 	.word	0x00000082


	//----- nvinfo : EIATTR_KPARAM_INFO
	.align		4
.L_309:
        /*0008*/ 	.byte	0x04, 0x17
        /*000a*/ 	.short	(.L_311 - .L_310)
.L_310:
        /*000c*/ 	.word	0x00000000
        /*0010*/ 	.short	0x0006
        /*0012*/ 	.short	0x0030
        /*0014*/ 	.byte	0x00, 0xf0, 0x11, 0x00


	//----- nvinfo : EIATTR_KPARAM_INFO
	.align		4
.L_311:
        /*0018*/ 	.byte	0x04, 0x17
        /*001a*/ 	.short	(.L_313 - .L_312)
.L_312:
        /*001c*/ 	.word	0x00000000
        /*0020*/ 	.short	0x0005
        /*0022*/ 	.short	0x0028
        /*0024*/ 	.byte	0x00, 0xf0, 0x21, 0x00


	//----- nvinfo : EIATTR_KPARAM_INFO
	.align		4
.L_313:
        /*0028*/ 	.byte	0x04, 0x17
        /*002a*/ 	.short	(.L_315 - .L_314)
.L_314:
        /*002c*/ 	.word	0x00000000
        /*0030*/ 	.short	0x0004
        /*0032*/ 	.short	0x0020
        /*0034*/ 	.byte	0x00, 0xf0, 0x21, 0x00


	//----- nvinfo : EIATTR_KPARAM_INFO
	.align		4
.L_315:
        /*0038*/ 	.byte	0x04, 0x17
        /*003a*/ 	.short	(.L_317 - .L_316)
.L_316:
        /*003c*/ 	.word	0x00000000
        /*0040*/ 	.short	0x0003
        /*0042*/ 	.short	0x0018
        /*0044*/ 	.byte	0x00, 0xf0, 0x21, 0x00


	//----- nvinfo : EIATTR_KPARAM_INFO
	.align		4
.L_317:
        /*0048*/ 	.byte	0x04, 0x17
        /*004a*/ 	.short	(.L_319 - .L_318)
.L_318:
        /*004c*/ 	.word	0x00000000
        /*0050*/ 	.short	0x0002
        /*0052*/ 	.short	0x0010
        /*0054*/ 	.byte	0x00, 0xf0, 0x21, 0x00


	//----- nvinfo : EIATTR_KPARAM_INFO
	.align		4
.L_319:
        /*0058*/ 	.byte	0x04, 0x17
        /*005a*/ 	.short	(.L_321 - .L_320)
.L_320:
        /*005c*/ 	.word	0x00000000
        /*0060*/ 	.short	0x0001
        /*0062*/ 	.short	0x0008
        /*0064*/ 	.byte	0x00, 0xf0, 0x21, 0x00


	//----- nvinfo : EIATTR_KPARAM_INFO
	.align		4
.L_321:
        /*0068*/ 	.byte	0x04, 0x17
        /*006a*/ 	.short	(.L_323 - .L_322)
.L_322:
        /*006c*/ 	.word	0x00000000
        /*0070*/ 	.short	0x0000
        /*0072*/ 	.short	0x0000
        /*0074*/ 	.byte	0x00, 0xf0, 0x21, 0x00


	//----- nvinfo : EIATTR_SPARSE_MMA_MASK
	.align		4
.L_323:
        /*0078*/ 	.byte	0x03, 0x50
        /*007a*/ 	.short	0x0000


	//----- nvinfo : EIATTR_MAXREG_COUNT
	.align		4
        /*007c*/ 	.byte	0x03, 0x1b
        /*007e*/ 	.short	0x00ff


	//----- nvinfo : EIATTR_NUM_BARRIERS
	.align		4
        /*0080*/ 	.byte	0x02, 0x4c
        /*0082*/ 	.byte	0x01
	.zero		1


	//----- nvinfo : EIATTR_MERCURY_ISA_VERSION
	.align		4
        /*0084*/ 	.byte	0x03, 0x5f
        /*0086*/ 	.short	0x0101


	//----- nvinfo : EIATTR_COOP_GROUP_MASK_REGIDS
	.align		4
        /*0088*/ 	.byte	0x04, 0x29
        /*008a*/ 	.short	(.L_325 - .L_324)


	//   ....[0]....
.L_324:
        /*008c*/ 	.word	0xffffffff


	//   ....[1]....
        /*0090*/ 	.word	0xffffffff


	//   ....[2]....
        /*0094*/ 	.word	0xffffffff


	//   ....[3]....
        /*0098*/ 	.word	0xffffffff


	//   ....[4]....
        /*009c*/ 	.word	0xffffffff


	//   ....[5]....
        /*00a0*/ 	.word	0x0500000a


	//   ....[6]....
        /*00a4*/ 	.word	0x0500000a


	//   ....[7]....
        /*00a8*/ 	.word	0x0500000a


	//   ....[8]....
        /*00ac*/ 	.word	0x0500000a


	//   ....[9]....
        /*00b0*/ 	.word	0x0500000a


	//----- nvinfo : EIATTR_COOP_GROUP_INSTR_OFFSETS
	.align		4
.L_325:
        /*00b4*/ 	.byte	0x04, 0x28
        /*00b6*/ 	.short	(.L_327 - .L_326)


	//   ....[0]....
.L_326:
        /*00b8*/ 	.word	0x00000720


	//   ....[1]....
        /*00bc*/ 	.word	0x00000740


	//   ....[2]....
        /*00c0*/ 	.word	0x00000760


	//   ....[3]....
        /*00c4*/ 	.word	0x00000780


	//   ....[4]....
        /*00c8*/ 	.word	0x000007a0


	//   ....[5]....
        /*00cc*/ 	.word	0x00000fc0


	//   ....[6]....
        /*00d0*/ 	.word	0x00001030


	//   ....[7]....
        /*00d4*/ 	.word	0x000010a0


	//   ....[8]....
        /*00d8*/ 	.word	0x00001110


	//   ....[9]....
        /*00dc*/ 	.word	0x00001180


	//----- nvinfo : EIATTR_EXIT_INSTR_OFFSETS
	.align		4
.L_327:
        /*00e0*/ 	.byte	0x04, 0x1c
        /*00e2*/ 	.short	(.L_329 - .L_328)


	//   ....[0]....
.L_328:
        /*00e4*/ 	.word	0x00000920


	//   ....[1]....
        /*00e8*/ 	.word	0x00000c90


	//   ....[2]....
        /*00ec*/ 	.word	0x00000f70


	//----- nvinfo : EIATTR_CRS_STACK_SIZE
	.align		4
.L_329:
        /*00f0*/ 	.byte	0x04, 0x1e
        /*00f2*/ 	.short	(.L_331 - .L_330)
.L_330:
        /*00f4*/ 	.word	0x00000000


	//----- nvinfo : EIATTR_CBANK_PARAM_SIZE
	.align		4
.L_331:
        /*00f8*/ 	.byte	0x03, 0x19
        /*00fa*/ 	.short	0x0034


	//----- nvinfo : EIATTR_PARAM_CBANK
	.align		4
        /*00fc*/ 	.byte	0x04, 0x0a
        /*00fe*/ 	.short	(.L_333 - .L_332)
	.align		4
.L_332:
        /*0100*/ 	.word	index@(.nv.constant0._ZN2at6native46_GLOBAL__N__fbf0e309_13_WeightNorm_cu_b3893b6b32weight_norm_bwd_first_dim_kernelIffEEvPT_S4_PKS3_S6_S6_PKT0_i)
        /*0104*/ 	.short	0x0210
        /*0106*/ 	.short	0x0034


	//----- nvinfo : EIATTR_SW_WAR
	.align		4
.L_333:
        /*0108*/ 	.byte	0x04, 0x36
        /*010a*/ 	.short	(.L_335 - .L_334)
.L_334:
        /*010c*/ 	.word	0x00000008
.L_335:


//--------------------- .nv.info._ZN2at6native46_GLOBAL__N__fbf0e309_13_WeightNorm_cu_b3893b6b32weight_norm_bwd_first_dim_kernelIddEEvPT_S4_PKS3_S6_S6_PKT0_i --------------------------
	.section	.nv.info._ZN2at6native46_GLOBAL__N__fbf0e309_13_WeightNorm_cu_b3893b6b32weight_norm_bwd_first_dim_kernelIddEEvPT_S4_PKS3_S6_S6_PKT0_i,"",@"SHT_CUDA_INFO"
	.sectionflags	@""
	.align	4


	//----- nvinfo : EIATTR_CUDA_API_VERSION
	.align		4
        /*0000*/ 	.byte	0x04, 0x37
        /*0002*/ 	.short	(.L_337 - .L_336)
.L_336:
        /*0004*/ 	.word	0x00000082


	//----- nvinfo : EIATTR_KPARAM_INFO
	.align		4
.L_337:
        /*0008*/ 	.byte	0x04, 0x17
        /*000a*/ 	.short	(.L_339 - .L_338)
.L_338:
        /*000c*/ 	.word	0x00000000
        /*0010*/ 	.short	0x0006
        /*0012*/ 	.short	0x0030
        /*0014*/ 	.byte	0x00, 0xf0, 0x11, 0x00


	//----- nvinfo : EIATTR_KPARAM_INFO
	.align		4
.L_339:
        /*0018*/ 	.byte	0x04, 0x17
        /*001a*/ 	.short	(.L_341 - .L_340)
.L_340:
        /*001c*/ 	.word	0x00000000
        /*0020*/ 	.short	0x0005
        /*0022*/ 	.short	0x0028
        /*0024*/ 	.byte	0x00, 0xf0, 0x21, 0x00


	//----- nvinfo : EIATTR_KPARAM_INFO
	.align		4
.L_341:
        /*0028*/ 	.byte	0x04, 0x17
        /*002a*/ 	.short	(.L_343 - .L_342)
.L_342:
        /*002c*/ 	.word	0x00000000
        /*0030*/ 	.short	0x0004
        /*0032*/ 	.short	0x0020
        /*0034*/ 	.byte	0x00, 0xf0, 0x21, 0x00


	//----- nvinfo : EIATTR_KPARAM_INFO
	.align		4
.L_343:
        /*0038*/ 	.byte	0x04, 0x17
        /*003a*/ 	.short	(.L_345 - .L_344)
.L_344:
        /*003c*/ 	.word	0x00000000
        /*0040*/ 	.short	0x0003
        /*0042*/ 	.short	0x0018
        /*0044*/ 	.byte	0x00, 0xf0, 0x21, 0x00


	//----- nvinfo : EIATTR_KPARAM_INFO
	.align		4
.L_345:
        /*0048*/ 	.byte	0x04, 0x17
        /*004a*/ 	.short	(.L_347 - .L_346)
.L_346:
        /*004c*/ 	.word	0x00000000
        /*0050*/ 	.short	0x0002
        /*0052*/ 	.short	0x0010
        /*0054*/ 	.byte	0x00, 0xf0, 0x21, 0x00


	//----- nvinfo : EIATTR_KPARAM_INFO
	.align		4
.L_347:
        /*0058*/ 	.byte	0x04, 0x17
        /*005a*/ 	.short	(.L_349 - .L_348)
.L_348:
        /*005c*/ 	.word	0x00000000
        /*0060*/ 	.short	0x0001
        /*0062*/ 	.short	0x0008
        /*0064*/ 	.byte	0x00, 0xf0, 0x21, 0x00


	//----- nvinfo : EIATTR_KPARAM_INFO
	.align		4
.L_349:
        /*0068*/ 	.byte	0x04, 0x17
        /*006a*/ 	.short	(.L_351 - .L_350)
.L_350:
        /*006c*/ 	.word	0x00000000
        /*0070*/ 	.short	0x0000
        /*0072*/ 	.short	0x0000
        /*0074*/ 	.byte	0x00, 0xf0, 0x21, 0x00


	//----- nvinfo : EIATTR_SPARSE_MMA_MASK
	.align		4
.L_351:
        /*0078*/ 	.byte	0x03, 0x50
        /*007a*/ 	.short	0x0000


	//----- nvinfo : EIATTR_MAXREG_COUNT
	.align		4
        /*007c*/ 	.byte	0x03, 0x1b
        /*007e*/ 	.short	0x00ff


	//----- nvinfo : EIATTR_NUM_BARRIERS
	.align		4
        /*0080*/ 	.byte	0x02, 0x4c
        /*0082*/ 	.byte	0x01
	.zero		1


	//----- nvinfo : EIATTR_MERCURY_ISA_VERSION
	.align		4
        /*0084*/ 	.byte	0x03, 0x5f
        /*0086*/ 	.short	0x0101


	//----- nvinfo : EIATTR_COOP_GROUP_MASK_REGIDS
	.align		4
        /*0088*/ 	.byte	0x04, 0x29
        /*008a*/ 	.short	(.L_353 - .L_352)


	//   ....[0]....
.L_352:
        /*008c*/ 	.word	0xffffffff


	//   ....[1]....
        /*0090*/ 	.word	0xffffffff


	//   ....[2]....
        /*0094*/ 	.word	0xffffffff


	//   ....[3]....
        /*0098*/ 	.word	0xffffffff


	//   ....[4]....
        /*009c*/ 	.word	0xffffffff


	//   ....[5]....
        /*00a0*/ 	.word	0xffffffff


	//   ....[6]....
        /*00a4*/ 	.word	0xffffffff


	//   ....[7]....
        /*00a8*/ 	.word	0xffffffff


	//   ....[8]....
        /*00ac*/ 	.word	0xffffffff


	//   ....[9]....
        /*00b0*/ 	.word	0xffffffff


	//   ....[10]....
        /*00b4*/ 	.word	0x0500000e


	//   ....[11]....
        /*00b8*/ 	.word	0x0500000e


	//   ....[12]....
        /*00bc*/ 	.word	0x0500000e


	//   ....[13]....
        /*00c0*/ 	.word	0x0500000e


	//   ....[14]....
        /*00c4*/ 	.word	0x0500000e


	//   ....[15]....
        /*00c8*/ 	.word	0x0500000e


	//   ....[16]....
        /*00cc*/ 	.word	0x0500000e


	//   ....[17]....
        /*00d0*/ 	.word	0x0500000e


	//   ....[18]....
        /*00d4*/ 	.word	0x0500000e


	//   ....[19]....
        /*00d8*/ 	.word	0x0500000e


	//----- nvinfo : EIATTR_COOP_GROUP_INSTR_OFFSETS
	.align		4
.L_353:
        /*00dc*/ 	.byte	0x04, 0x28
        /*00de*/ 	.short	(.L_355 - .L_354)


	//   ....[0]....
.L_354:
        /*00e0*/ 	.word	0x00000720


	//   ....[1]....
        /*00e4*/ 	.word	0x00000730


	//   ....[2]....
        /*00e8*/ 	.word	0x00000750


	//   ....[3]....
        /*00ec*/ 	.word	0x00000760


	//   ....[4]....
        /*00f0*/ 	.word	0x00000780


	//   ....[5]....
        /*00f4*/ 	.word	0x00000790


	//   ....[6]....
        /*00f8*/ 	.word	0x000007b0


	//   ....[7]....
        /*00fc*/ 	.word	0x000007c0


	//   ....[8]....
        /*0100*/ 	.word	0x000007e0


	//   ....[9]....
        /*0104*/ 	.word	0x000007f0


	//   ....[10]....
        /*0108*/ 	.word	0x000010e0


	//   ....[11]....
        /*010c*/ 	.word	0x00001130


	//   ....[12]....
        /*0110*/ 	.word	0x000011a0


	//   ....[13]....
        /*0114*/ 	.word	0x000011f0


	//   ....[14]....
        /*0118*/ 	.word	0x00001260


	//   ....[15]....
        /*011c*/ 	.word	0x000012b0


	//   ....[16]....
        /*0120*/ 	.word	0x00001320


	//   ....[17]....
        /*0124*/ 	.word	0x00001370


	//   ....[18]....
        /*0128*/ 	.word	0x000013e0


	//   ....[19]....
        /*012c*/ 	.word	0x00001430


	//----- nvinfo : EIATTR_EXIT_INSTR_OFFSETS
	.align		4
.L_355:
        /*0130*/ 	.byte	0x04, 0x1c
        /*0132*/ 	.short	(.L_357 - .L_356)


	//   ....[0]....
.L_356:
        /*0134*/ 	.word	0x00000a30


	//   ....[1]....
        /*0138*/ 	.word	0x00000d90


	//   ....[2]....
        /*013c*/ 	.word	0x00001080


	//----- nvinfo : EIATTR_CRS_STACK_SIZE
	.align		4
.L_357:
        /*0140*/ 	.byte	0x04, 0x1e
        /*0142*/ 	.short	(.L_359 - .L_358)
.L_358:
        /*0144*/ 	.word	0x00000000


	//----- nvinfo : EIATTR_CBANK_PARAM_SIZE
	.align		4
.L_359:
        /*0148*/ 	.byte	0x03, 0x19
        /*014a*/ 	.short	0x0034


	//----- nvinfo : EIATTR_PARAM_CBANK
	.align		4
        /*014c*/ 	.byte	0x04, 0x0a
        /*014e*/ 	.short	(.L_361 - .L_360)
	.align		4
.L_360:
        /*0150*/ 	.word	index@(.nv.constant0._ZN2at6native46_GLOBAL__N__fbf0e309_13_WeightNorm_cu_b3893b6b32weight_norm_bwd_first_dim_kernelIddEEvPT_S4_PKS3_S6_S6_PKT0_i)
        /*0154*/ 	.short	0x0210
        /*0156*/ 	.short	0x0034


	//----- nvinfo : EIATTR_SW_WAR
	.align		4
.L_361:
        /*0158*/ 	.byte	0x04, 0x36
        /*015a*/ 	.short	(.L_363 - .L_362)
.L_362:
        /*015c*/ 	.word	0x00000008
.L_363:


//--------------------- .nv.info._ZN2at6native46_GLOBAL__N__fbf0e309_13_WeightNorm_cu_b3893b6b31weight_norm_fwd_last_dim_kernelIN3c104HalfEfEEvPT_PT0_PKS5_SA_ii --------------------------
	.section	.nv.info._ZN2at6native46_GLOBAL__N__fbf0e309_13_WeightNorm_cu_b3893b6b31weight_norm_fwd_last_dim_kernelIN3c104HalfEfEEvPT_PT0_PKS5_SA_ii,"",@"SHT_CUDA_INFO"
	.sectionflags	@""
	.align	4


	//----- nvinfo : EIATTR_CUDA_API_VERSION
	.align		4
        /*0000*/ 	.byte	0x04, 0x37
        /*0002*/ 	.short	(.L_365 - .L_364)
.L_364:
        /*0004*/ 	.word	0x00000082


	//----- nvinfo : EIATTR_KPARAM_INFO
	.align		4
.L_365:
        /*0008*/ 	.byte	0x04, 0x17
        /*000a*/ 	.short	(.L_367 - .L_366)
.L_366:
        /*000c*/ 	.word	0x00000000
        /*0010*/ 	.short	0x0005
        /*0012*/ 	.short	0x0024
        /*0014*/ 	.byte	0x00, 0xf0, 0x11, 0x00


	//----- nvinfo : EIATTR_KPARAM_INFO
	.align		4
.L_367:
        /*0018*/ 	.byte	0x04, 0x17
        /*001a*/ 	.short	(.L_369 - .L_368)
.L_368:
        /*001c*/ 	.word	0x00000000
        /*0020*/ 	.short	0x0004
        /*0022*/ 	.short	0x0020
        /*0024*/ 	.byte	0x00, 0xf0, 0x11, 0x00


	//----- nvinfo : EIATTR_KPARAM_INFO
	.align		4
.L_369:
        /*0028*/ 	.byte	0x04, 0x17
        /*002a*/ 	.short	(.L_371 - .L_370)
.L_370:
        /*002c*/ 	.word	0x00000000
        /*0030*/ 	.short	0x0003
        /*0032*/ 	.short	0x0018
        /*0034*/ 	.byte	0x00, 0xf0, 0x21, 0x00


	//----- nvinfo : EIATTR_KPARAM_INFO
	.align		4
.L_371:
        /*0038*/ 	.byte	0x04, 0x17
        /*003a*/ 	.short	(.L_373 - .L_372)
.L_372:
        /*003c*/ 	.word	0x00000000
        /*0040*/ 	.short	0x0002
        /*0042*/ 	.short	0x0010
        /*0044*/ 	.byte	0x00, 0xf0, 0x21, 0x00


	//----- nvinfo : EIATTR_KPARAM_INFO
	.align		4
.L_373:
        /*0048*/ 	.byte	0x04, 0x17
        /*004a*/ 	.short	(.L_375 - .L_374)
.L_374:
        /*004c*/ 	.word	0x00000000
        /*0050*/ 	.short	0x0001
        /*0052*/ 	.short	0x0008
        /*0054*/ 	.byte	0x00, 0xf0, 0x21, 0x00


	//----- nvinfo : EIATTR_KPARAM_INFO
	.align		4
.L_375:
        /*0058*/ 	.byte	0x04, 0x17
        /*005a*/ 	.short	(.L_377 - .L_376)
.L_376:
        /*005c*/ 	.word	0x00000000
        /*0060*/ 	.short	0x0000
        /*0062*/ 	.short	0x0000
        /*0064*/ 	.byte	0x00, 0xf0, 0x21, 0x00


	//----- nvinfo : EIATTR_SPARSE_MMA_MASK
	.align		4
.L_377:
        /*0068*/ 	.byte	0x03, 0x50
        /*006a*/ 	.short	0x0000


	//----- nvinfo : EIATTR_MAXREG_COUNT
	.align		4
        /*006c*/ 	.byte	0x03, 0x1b
        /*006e*/ 	.short	0x00ff


	//----- nvinfo : EIATTR_NUM_BARRIERS
	.align		4
        /*0070*/ 	.byte	0x02, 0x4c
        /*0072*/ 	.byte	0x01
	.zero		1


	//----- nvinfo : EIATTR_MERCURY_ISA_VERSION
	.align		4
        /*0074*/ 	.byte	0x03, 0x5f
        /*0076*/ 	.short	0x0101


	//----- nvinfo : EIATTR_COOP_GROUP_MASK_REGIDS
	.align		4
        /*0078*/ 	.byte	0x04, 0x29
        /*007a*/ 	.short	(.L_379 - .L_378)


	//   ....[0]....
.L_378:
        /*007c*/ 	.word	0xffffffff


	//----- nvinfo : EIATTR_COOP_GROUP_INSTR_OFFSETS
	.align		4
.L_379:
        /*0080*/ 	.byte	0x04, 0x28
        /*0082*/ 	.short	(.L_381 - .L_380)


	//   ....[0]....
.L_380:
        /*0084*/ 	.word	0x000003d0


	//----- nvinfo : EIATTR_EXIT_INSTR_OFFSETS
	.align		4
.L_381:
        /*0088*/ 	.byte	0x04, 0x1c
        /*008a*/ 	.short	(.L_383 - .L_382)


	//   ....[0]....
.L_382:
        /*008c*/ 	.word	0x00000560


	//   ....[1]....
        /*0090*/ 	.word	0x00000690


	//----- nvinfo : EIATTR_CRS_STACK_SIZE
	.align		4
.L_383:
        /*0094*/ 	.byte	0x04, 0x1e
        /*0096*/ 	.short	(.L_385 - .L_384)
.L_384:
        /*0098*/ 	.word	0x00000000


	//----- nvinfo : EIATTR_CBANK_PARAM_SIZE
	.align		4
.L_385:
        /*009c*/ 	.byte	0x03, 0x19
        /*009e*/ 	.short	0x0028


	//----- nvinfo : EIATTR_PARAM_CBANK
	.align		4
        /*00a0*/ 	.byte	0x04, 0x0a
        /*00a2*/ 	.short	(.L_387 - .L_386)
	.align		4
.L_386:
        /*00a4*/ 	.word	index@(.nv.constant0._ZN2at6native46_GLOBAL__N__fbf0e309_13_WeightNorm_cu_b3893b6b31weight_norm_fwd_last_dim_kernelIN3c104HalfEfEEvPT_PT0_PKS5_SA_ii)
        /*00a8*/ 	.short	0x0210
        /*00aa*/ 	.short	0x0028


	//----- nvinfo : EIATTR_SW_WAR
	.align		4
.L_387:
        /*00ac*/ 	.byte	0x04, 0x36
        /*00ae*/ 	.short	(.L_389 - .L_388)
.L_388:
        /*00b0*/ 	.word	0x00000008
.L_389:


//--------------------- .nv.info._ZN2at6native46_GLOBAL__N__fbf0e309_13_WeightNorm_cu_b3893b6b31weight_norm_fwd_last_dim_kernelIN3c108BFloat16EfEEvPT_PT0_PKS5_SA_ii --------------------------
	.section	.nv.info._ZN2at6native46_GLOBAL__N__fbf0e309_13_WeightNorm_cu_b3893b6b31weight_norm_fwd_last_dim_kernelIN3c108BFloat16EfEEvPT_PT0_PKS5_SA_ii,"",@"SHT_CUDA_INFO"
	.sectionflags	@""
	.align	4


	//----- nvinfo : EIATTR_CUDA_API_VERSION
	.align		4
        /*0000*/ 	.byte	0x04, 0x37
        /*0002*/ 	.short	(.L_391 - .L_390)
.L_390:
        /*0004*/ 	.word	0x00000082


	//----- nvinfo : EIATTR_KPARAM_INFO
	.align		4
.L_391:
        /*0008*/ 	.byte	0x04, 0x17
        /*000a*/ 	.short	(.L_393 - .L_392)
.L_392:
        /*000c*/ 	.word	0x00000000
        /*0010*/ 	.short	0x0005
        /*0012*/ 	.short	0x0024
        /*0014*/ 	.byte	0x00, 0xf0, 0x11, 0x00


	//----- nvinfo : EIATTR_KPARAM_INFO
	.align		4
.L_393:
        /*0018*/ 	.byte	0x04, 0x17
        /*001a*/ 	.short	(.L_395 - .L_394)
.L_394:
        /*001c*/ 	.word	0x00000000
        /*0020*/ 	.short	0x0004
        /*0022*/ 	.short	0x0020
        /*0024*/ 	.byte	0x00, 0xf0, 0x11, 0x00


	//----- nvinfo : EIATTR_KPARAM_INFO
	.align		4
.L_395:
        /*0028*/ 	.byte	0x04, 0x17
        /*002a*/ 	.short	(.L_397 - .L_396)
.L_396:
        /*002c*/ 	.word	0x00000000
        /*0030*/ 	.short	0x0003
        /*0032*/ 	.short	0x0018
        /*0034*/ 	.byte	0x00, 0xf0, 0x21, 0x00


	//----- nvinfo : EIATTR_KPARAM_INFO
	.align		4
.L_397:
        /*0038*/ 	.byte	0x04, 0x17
        /*003a*/ 	.short	(.L_399 - .L_398)
.L_398:
        /*003c*/ 	.word	0x00000000
        /*0040*/ 	.short	0x0002
        /*0042*/ 	.short	0x0010
        /*0044*/ 	.byte	0x00, 0xf0, 0x21, 0x00


	//----- nvinfo : EIATTR_KPARAM_INFO
	.align		4
.L_399:
        /*0048*/ 	.byte	0x04, 0x17
        /*004a*/ 	.short	(.L_401 - .L_400)
.L_400:
        /*004c*/ 	.word	0x00000000
        /*0050*/ 	.short	0x0001
        /*0052*/ 	.short	0x0008
        /*0054*/ 	.byte	0x00, 0xf0, 0x21, 0x00


	//----- nvinfo : EIATTR_KPARAM_INFO
	.align		4
.L_401:
        /*0058*/ 	.byte	0x04, 0x17
        /*005a*/ 	.short	(.L_403 - .L_402)
.L_402:
        /*005c*/ 	.word	0x00000000
        /*0060*/ 	.short	0x0000
        /*0062*/ 	.short	0x0000
        /*0064*/ 	.byte	0x00, 0xf0, 0x21, 0x00


	//----- nvinfo : EIATTR_SPARSE_MMA_MASK
	.align		4
.L_403:
        /*0068*/ 	.byte	0x03, 0x50
        /*006a*/ 	.short	0x0000


	//----- nvinfo : EIATTR_MAXREG_COUNT
	.align		4
        /*006c*/ 	.byte	0x03, 0x1b
        /*006e*/ 	.short	0x00ff


	//----- nvinfo : EIATTR_NUM_BARRIERS
	.align		4
        /*0070*/ 	.byte	0x02, 0x4c
        /*0072*/ 	.byte	0x01
	.zero		1


	//----- nvinfo : EIATTR_MERCURY_ISA_VERSION
	.align		4
        /*0074*/ 	.byte	0x03, 0x5f
        /*0076*/ 	.short	0x0101


	//----- nvinfo : EIATTR_COOP_GROUP_MASK_REGIDS
	.align		4
        /*0078*/ 	.byte	0x04, 0x29
        /*007a*/ 	.short	(.L_405 - .L_404)


	//   ....[0]....
.L_404:
        /*007c*/ 	.word	0xffffffff


	//----- nvinfo : EIATTR_COOP_GROUP_INSTR_OFFSETS
	.align		4
.L_405:
        /*0080*/ 	.byte	0x04, 0x28
        /*0082*/ 	.short	(.L_407 - .L_406)


	//   ....[0]....
.L_406:
        /*0084*/ 	.word	0x000003d0


	//----- nvinfo : EIATTR_EXIT_INSTR_OFFSETS
	.align		4
.L_407:
        /*0088*/ 	.byte	0x04, 0x1c
        /*008a*/ 	.short	(.L_409 - .L_408)


	//   ....[0]....
.L_408:
        /*008c*/ 	.word	0x00000560


	//   ....[1]....
        /*0090*/ 	.word	0x00000690


	//----- nvinfo : EIATTR_CRS_STACK_SIZE
	.align		4
.L_409:
        /*0094*/ 	.byte	0x04, 0x1e
        /*0096*/ 	.short	(.L_411 - .L_410)
.L_410:
        /*0098*/ 	.word	0x00000000


	//----- nvinfo : EIATTR_CBANK_PARAM_SIZE
	.align		4
.L_411:
        /*009c*/ 	.byte	0x03, 0x19
        /*009e*/ 	.short	0x0028


	//----- nvinfo : EIATTR_PARAM_CBANK
	.align		4
        /*00a0*/ 	.byte	0x04, 0x0a
        /*00a2*/ 	.short	(.L_413 - .L_412)
	.align		4
.L_412:
        /*00a4*/ 	.word	index@(.nv.constant0._ZN2at6native46_GLOBAL__N__fbf0e309_13_WeightNorm_cu_b3893b6b31weight_norm_fwd_last_dim_kernelIN3c108BFloat16EfEEvPT_PT0_PKS5_SA_ii)
        /*00a8*/ 	.short	0x0210
        /*00aa*/ 	.short	0x0028


	//----- nvinfo : EIATTR_SW_WAR
	.align		4
.L_413:
        /*00ac*/ 	.byte	0x04, 0x36
        /*00ae*/ 	.short	(.L_415 - .L_414)
.L_414:
        /*00b0*/ 	.word	0x00000008
.L_415:


//--------------------- .nv.info._ZN2at6native46_GLOBAL__N__fbf0e309_13_WeightNorm_cu_b3893b6b31weight_norm_fwd_last_dim_kernelIffEEvPT_PT0_PKS3_S8_ii --------------------------
	.section	.nv.info._ZN2at6native46_GLOBAL__N__fbf0e309_13_WeightNorm_cu_b3893b6b31weight_norm_fwd_last_dim_kernelIffEEvPT_PT0_PKS3_S8_ii,"",@"SHT_CUDA_INFO"
	.sectionflags	@""
	.align	4


	//----- nvinfo : EIATTR_CUDA_API_VERSION
	.align		4
        /*0000*/ 	.byte	0x04, 0x37
        /*0002*/ 	.short	(.L_417 - .L_416)
.L_416:
        /*0004*/ 	.word	0x00000082


	//----- nvinfo : EIATTR_KPARAM_INFO
	.align		4
.L_417:
        /*0008*/ 	.byte	0x04, 0x17
        /*000a*/ 	.short	(.L_419 - .L_418)
.L_418:
        /*000c*/ 	.word	0x00000000
        /*0010*/ 	.short	0x0005
        /*0012*/ 	.short	0x0024
        /*0014*/ 	.byte	0x00, 0xf0, 0x11, 0x00


	//----- nvinfo : EIATTR_KPARAM_INFO
	.align		4
.L_419:
        /*0018*/ 	.byte	0x04, 0x17
        /*001a*/ 	.short	(.L_421 - .L_420)
.L_420:
        /*001c*/ 	.word	0x00000000
        /*0020*/ 	.short	0x0004
        /*0022*/ 	.short	0x0020
        /*0024*/ 	.byte	0x00, 0xf0, 0x11, 0x00


	//----- nvinfo : EIATTR_KPARAM_INFO
	.align		4
.L_421:
        /*0028*/ 	.byte	0x04, 0x17
        /*002a*/ 	.short	(.L_423 - .L_422)
.L_422:
        /*002c*/ 	.word	0x00000000
        /*0030*/ 	.short	0x0003
        /*0032*/ 	.short	0x0018
        /*0034*/ 	.byte	0x00, 0xf0, 0x21, 0x00


	//----- nvinfo : EIATTR_KPARAM_INFO
	.align		4
.L_423:
        /*0038*/ 	.byte	0x04, 0x17
        /*003a*/ 	.short	(.L_425 - .L_424)
.L_424:
        /*003c*/ 	.word	0x00000000
        /*0040*/ 	.short	0x0002
        /*0042*/ 	.short	0x0010
        /*0044*/ 	.byte	0x00, 0xf0, 0x21, 0x00


	//----- nvinfo : EIATTR_KPARAM_INFO
	.align		4
.L_425:
        /*0048*/ 	.byte	0x04, 0x17
        /*004a*/ 	.short	(.L_427 - .L_426)
.L_426:
        /*004c*/ 	.word	0x00000000
        /*0050*/ 	.short	0x0001
        /*0052*/ 	.short	0x0008
        /*0054*/ 	.byte	0x00, 0xf0, 0x21, 0x00


	//----- nvinfo : EIATTR_KPARAM_INFO
	.align		4
.L_427:
        /*0058*/ 	.byte	0x04, 0x17
        /*005a*/ 	.short	(.L_429 - .L_428)
.L_428:
        /*005c*/ 	.word	0x00000000
        /*0060*/ 	.short	0x0000
        /*0062*/ 	.short	0x0000
        /*0064*/ 	.byte	0x00, 0xf0, 0x21, 0x00


	//----- nvinfo : EIATTR_SPARSE_MMA_MASK
	.align		4
.L_429:
        /*0068*/ 	.byte	0x03, 0x50
        /*006a*/ 	.short	0x0000


	//----- nvinfo : EIATTR_MAXREG_COUNT
	.align		4
        /*006c*/ 	.byte	0x03, 0x1b
        /*006e*/ 	.short	0x00ff


	//----- nvinfo : EIATTR_NUM_BARRIERS
	.align		4
        /*0070*/ 	.byte	0x02, 0x4c
        /*0072*/ 	.byte	0x01
	.zero		1


	//----- nvinfo : EIATTR_MERCURY_ISA_VERSION
	.align		4
        /*0074*/ 	.byte	0x03, 0x5f
        /*0076*/ 	.short	0x0101


	//----- nvinfo : EIATTR_COOP_GROUP_MASK_REGIDS
	.align		4
        /*0078*/ 	.byte	0x04, 0x29
        /*007a*/ 	.short	(.L_431 - .L_430)


	//   ....[0]....
.L_430:
        /*007c*/ 	.word	0xffffffff


	//----- nvinfo : EIATTR_COOP_GROUP_INSTR_OFFSETS
	.align		4
.L_431:
        /*0080*/ 	.byte	0x04, 0x28
        /*0082*/ 	.short	(.L_433 - .L_432)


	//   ....[0]....
.L_432:
        /*0084*/ 	.word	0x000003c0


	//----- nvinfo : EIATTR_EXIT_INSTR_OFFSETS
	.align		4
.L_433:
        /*0088*/ 	.byte	0x04, 0x1c
        /*008a*/ 	.short	(.L_435 - .L_434)


	//   ....[0]....
.L_434:
        /*008c*/ 	.word	0x00000530


	//   ....[1]....
        /*0090*/ 	.word	0x00000650


	//----- nvinfo : EIATTR_CRS_STACK_SIZE
	.align		4
.L_435:
        /*0094*/ 	.byte	0x04, 0x1e
        /*0096*/ 	.short	(.L_437 - .L_436)
.L_436:
        /*0098*/ 	.word	0x00000000


	//----- nvinfo : EIATTR_CBANK_PARAM_SIZE
	.align		4
.L_437:
        /*009c*/ 	.byte	0x03, 0x19
        /*009e*/ 	.short	0x0028


	//----- nvinfo : EIATTR_PARAM_CBANK
	.align		4
        /*00a0*/ 	.byte	0x04, 0x0a
        /*00a2*/ 	.short	(.L_439 - .L_438)
	.align		4
.L_438:
        /*00a4*/ 	.word	index@(.nv.constant0._ZN2at6native46_GLOBAL__N__fbf0e309_13_WeightNorm_cu_b3893b6b31weight_norm_fwd_last_dim_kernelIffEEvPT_PT0_PKS3_S8_ii)
        /*00a8*/ 	.short	0x0210
        /*00aa*/ 	.short	0x0028


	//----- nvinfo : EIATTR_SW_WAR
	.align		4
.L_439:
        /*00ac*/ 	.byte	0x04, 0x36
        /*00ae*/ 	.short	(.L_441 - .L_440)
.L_440:
        /*00b0*/ 	.word	0x00000008
.L_441:


//--------------------- .nv.info._ZN2at6native46_GLOBAL__N__fbf0e309_13_WeightNorm_cu_b3893b6b31weight_norm_fwd_last_dim_kernelIddEEvPT_PT0_PKS3_S8_ii --------------------------
	.section	.nv.info._ZN2at6native46_GLOBAL__N__fbf0e309_13_WeightNorm_cu_b3893b6b31weight_norm_fwd_last_dim_kernelIddEEvPT_PT0_PKS3_S8_ii,"",@"SHT_CUDA_INFO"
	.sectionflags	@""
	.align	4


	//----- nvinfo : EIATTR_CUDA_API_VERSION
	.align		4
        /*0000*/ 	.byte	0x04, 0x37
        /*0002*/ 	.short	(.L_443 - .L_442)
.L_442:
        /*0004*/ 	.word	0x00000082


	//----- nvinfo : EIATTR_KPARAM_INFO
	.align		4
.L_443:
        /*0008*/ 	.byte	0x04, 0x17
        /*000a*/ 	.short	(.L_445 - .L_444)
.L_444:
        /*000c*/ 	.word	0x00000000
        /*0010*/ 	.short	0x0005
        /*0012*/ 	.short	0x0024
        /*0014*/ 	.byte	0x00, 0xf0, 0x11, 0x00


	//----- nvinfo : EIATTR_KPARAM_INFO
	.align		4
.L_445:
        /*0018*/ 	.byte	0x04, 0x17
        /*001a*/ 	.short	(.L_447 - .L_446)
.L_446:
        /*001c*/ 	.word	0x00000000
        /*0020*/ 	.short	0x0004
        /*0022*/ 	.short	0x0020
        /*0024*/ 	.byte	0x00, 0xf0, 0x11, 0x00


	//----- nvinfo : EIATTR_KPARAM_INFO
	.align		4
.L_447:
        /*0028*/ 	.byte	0x04, 0x17
        /*002a*/ 	.short	(.L_449 - .L_448)
.L_448:
        /*002c*/ 	.word	0x00000000
        /*0030*/ 	.short	0x0003
        /*0032*/ 	.short	0x0018
        /*0034*/ 	.byte	0x00, 0xf0, 0x21, 0x00


	//----- nvinfo : EIATTR_KPARAM_INFO
	.align		4
.L_449:
        /*0038*/ 	.byte	0x04, 0x17
        /*003a*/ 	.short	(.L_451 - .L_450)
.L_450:
        /*003c*/ 	.word	0x00000000
        /*0040*/ 	.short	0x0002
        /*0042*/ 	.short	0x0010
        /*0044*/ 	.byte	0x00, 0xf0, 0x21, 0x00


	//----- nvinfo : EIATTR_KPARAM_INFO
	.align		4
.L_451:
        /*0048*/ 	.byte	0x04, 0x17
        /*004a*/ 	.short	(.L_453 - .L_452)
.L_452:
        /*004c*/ 	.word	0x00000000
        /*0050*/ 	.short	0x0001
        /*0052*/ 	.short	0x0008
        /*0054*/ 	.byte	0x00, 0xf0, 0x21, 0x00


	//----- nvinfo : EIATTR_KPARAM_INFO
	.align		4
.L_453:
        /*0058*/ 	.byte	0x04, 0x17
        /*005a*/ 	.short	(.L_455 - .L_454)
.L_454:
        /*005c*/ 	.word	0x00000000
        /*0060*/ 	.short	0x0000
        /*0062*/ 	.short	0x0000
        /*0064*/ 	.byte	0x00, 0xf0, 0x21, 0x00


	//----- nvinfo : EIATTR_SPARSE_MMA_MASK
	.align		4
.L_455:
        /*0068*/ 	.byte	0x03, 0x50
        /*006a*/ 	.short	0x0000


	//----- nvinfo : EIATTR_MAXREG_COUNT
	.align		4
        /*006c*/ 	.byte	0x03, 0x1b
        /*006e*/ 	.short	0x00ff


	//----- nvinfo : EIATTR_NUM_BARRIERS
	.align		4
        /*0070*/ 	.byte	0x02, 0x4c
        /*0072*/ 	.byte	0x01
	.zero		1


	//----- nvinfo : EIATTR_MERCURY_ISA_VERSION
	.align		4
        /*0074*/ 	.byte	0x03, 0x5f
        /*0076*/ 	.short	0x0101


	//----- nvinfo : EIATTR_COOP_GROUP_MASK_REGIDS
	.align		4
        /*0078*/ 	.byte	0x04, 0x29
        /*007a*/ 	.short	(.L_457 - .L_456)


	//   ....[0]....
.L_456:
        /*007c*/ 	.word	0xffffffff


	//   ....[1]....
        /*0080*/ 	.word	0xffffffff


	//   ....[2]....
        /*0084*/ 	.word	0x0500000a


	//   ....[3]....
        /*0088*/ 	.word	0x0500000a


	//----- nvinfo : EIATTR_COOP_GROUP_INSTR_OFFSETS
	.align		4
.L_457:
        /*008c*/ 	.byte	0x04, 0x28
        /*008e*/ 	.short	(.L_459 - .L_458)


	//   ....[0]....
.L_458:
        /*0090*/ 	.word	0x000003c0


	//   ....[1]....
        /*0094*/ 	.word	0x000003d0


	//   ....[2]....
        /*0098*/ 	.word	0x00000850


	//   ....[3]....
        /*009c*/ 	.word	0x000008d0


	//----- nvinfo : EIATTR_EXIT_INSTR_OFFSETS
	.align		4
.L_459:
        /*00a0*/ 	.byte	0x04, 0x1c
        /*00a2*/ 	.short	(.L_461 - .L_460)


	//   ....[0]....
.L_460:
        /*00a4*/ 	.word	0x000006d0


	//   ....[1]....
        /*00a8*/ 	.word	0x000007f0


	//----- nvinfo : EIATTR_CRS_STACK_SIZE
	.align		4
.L_461:
        /*00ac*/ 	.byte	0x04, 0x1e
        /*00ae*/ 	.short	(.L_463 - .L_462)
.L_462:
        /*00b0*/ 	.word	0x00000000


	//----- nvinfo : EIATTR_CBANK_PARAM_SIZE
	.align		4
.L_463:
        /*00b4*/ 	.byte	0x03, 0x19
        /*00b6*/ 	.short	0x0028


	//----- nvinfo : EIATTR_PARAM_CBANK
	.align		4
        /*00b8*/ 	.byte	0x04, 0x0a
        /*00ba*/ 	.short	(.L_465 - .L_464)
	.align		4
.L_464:
        /*00bc*/ 	.word	index@(.nv.constant0._ZN2at6native46_GLOBAL__N__fbf0e309_13_WeightNorm_cu_b3893b6b31weight_norm_fwd_last_dim_kernelIddEEvPT_PT0_PKS3_S8_ii)
        /*00c0*/ 	.short	0x0210
        /*00c2*/ 	.short	0x0028


	//----- nvinfo : EIATTR_SW_WAR
	.align		4
.L_465:
        /*00c4*/ 	.byte	0x04, 0x36
        /*00c6*/ 	.short	(.L_467 - .L_466)
.L_466:
        /*00c8*/ 	.word	0x00000008
.L_467:


//--------------------- .nv.info._ZN2at6native46_GLOBAL__N__fbf0e309_13_WeightNorm_cu_b3893b6b32weight_norm_fwd_first_dim_kernelIN3c104HalfEfEEvPT_PT0_PKS5_SA_i --------------------------
	.section	.nv.info._ZN2at6native46_GLOBAL__N__fbf0e309_13_WeightNorm_cu_b3893b6b32weight_norm_fwd_first_dim_kernelIN3c104HalfEfEEvPT_PT0_PKS5_SA_i,"",@"SHT_CUDA_INFO"
	.sectionflags	@""
	.align	4


	//----- nvinfo : EIATTR_CUDA_API_VERSION
	.align		4
        /*0000*/ 	.byte	0x04, 0x37
        /*0002*/ 	.short	(.L_469 - .L_468)
.L_468:
        /*0004*/ 	.word	0x00000082


	//----- nvinfo : EIATTR_KPARAM_INFO
	.align		4
.L_469:
        /*0008*/ 	.byte	0x04, 0x17
        /*000a*/ 	.short	(.L_471 - .L_470)
.L_470:
        /*000c*/ 	.word	0x00000000
        /*0010*/ 	.short	0x0004
        /*0012*/ 	.short	0x0020
        /*0014*/ 	.byte	0x00, 0xf0, 0x11, 0x00


	//----- nvinfo : EIATTR_KPARAM_INFO
	.align		4
.L_471:
        /*0018*/ 	.byte	0x04, 0x17
        /*001a*/ 	.short	(.L_473 - .L_472)
.L_472:
        /*001c*/ 	.word	0x00000000
        /*0020*/ 	.short	0x0003
        /*0022*/ 	.short	0x0018
        /*0024*/ 	.byte	0x00, 0xf0, 0x21, 0x00


	//----- nvinfo : EIATTR_KPARAM_INFO
	.align		4
.L_473:
        /*0028*/ 	.byte	0x04, 0x17
        /*002a*/ 	.short	(.L_475 - .L_474)
.L_474:
        /*002c*/ 	.word	0x00000000
        /*0030*/ 	.short	0x0002
        /*0032*/ 	.short	0x0010
        /*0034*/ 	.byte	0x00, 0xf0, 0x21, 0x00


	//----- nvinfo : EIATTR_KPARAM_INFO
	.align		4
.L_475:
        /*0038*/ 	.byte	0x04, 0x17
        /*003a*/ 	.short	(.L_477 - .L_476)
.L_476:
        /*003c*/ 	.word	0x00000000
        /*0040*/ 	.short	0x0001
        /*0042*/ 	.short	0x0008
        /*0044*/ 	.byte	0x00, 0xf0, 0x21, 0x00


	//----- nvinfo : EIATTR_KPARAM_INFO
	.align		4
.L_477:
        /*0048*/ 	.byte	0x04, 0x17
        /*004a*/ 	.short	(.L_479 - .L_478)
.L_478:
        /*004c*/ 	.word	0x00000000
        /*0050*/ 	.short	0x0000
        /*0052*/ 	.short	0x0000
        /*0054*/ 	.byte	0x00, 0xf0, 0x21, 0x00


	//----- nvinfo : EIATTR_SPARSE_MMA_MASK
	.align		4
.L_479:
        /*0058*/ 	.byte	0x03, 0x50
        /*005a*/ 	.short	0x0000


	//----- nvinfo : EIATTR_MAXREG_COUNT
	.align		4
        /*005c*/ 	.byte	0x03, 0x1b
        /*005e*/ 	.short	0x00ff


	//----- nvinfo : EIATTR_NUM_BARRIERS
	.align		4
        /*0060*/ 	.byte	0x02, 0x4c
        /*0062*/ 	.byte	0x01
	.zero		1


	//----- nvinfo : EIATTR_MERCURY_ISA_VERSION
	.align		4
        /*0064*/ 	.byte	0x03, 0x5f
        /*0066*/ 	.short	0x0101


	//----- nvinfo : EIATTR_COOP_GROUP_MASK_REGIDS
	.align		4
        /*0068*/ 	.byte	0x04, 0x29
        /*006a*/ 	.short	(.L_481 - .L_480)


	//   ....[0]....
.L_480:
        /*006c*/ 	.word	0xffffffff


	//   ....[1]....
        /*0070*/ 	.word	0xffffffff


	//   ....[2]....
        /*0074*/ 	.word	0xffffffff


	//   ....[3]....
        /*0078*/ 	.word	0xffffffff


	//   ....[4]....
        /*007c*/ 	.word	0xffffffff


	//   ....[5]....
        /*0080*/ 	.word	0x0500000a


	//   ....[6]....
        /*0084*/ 	.word	0x0500000a


	//   ....[7]....
        /*0088*/ 	.word	0x0500000a


	//   ....[8]....
        /*008c*/ 	.word	0x0500000a


	//   ....[9]....
        /*0090*/ 	.word	0x0500000a


	//----- nvinfo : EIATTR_COOP_GROUP_INSTR_OFFSETS
	.align		4
.L_481:
        /*0094*/ 	.byte	0x04, 0x28
        /*0096*/ 	.short	(.L_483 - .L_482)


	//   ....[0]....
.L_482:
        /*0098*/ 	.word	0x00000350


	//   ....[1]....
        /*009c*/ 	.word	0x00000370


	//   ....[2]....
        /*00a0*/ 	.word	0x00000390


	//   ....[3]....
        /*00a4*/ 	.word	0x000003b0


	//   ....[4]....
        /*00a8*/ 	.word	0x000003d0


	//   ....[5]....
        /*00ac*/ 	.word	0x00000660


	//   ....[6]....
        /*00b0*/ 	.word	0x000006d0


	//   ....[7]....
        /*00b4*/ 	.word	0x00000740


	//   ....[8]....
        /*00b8*/ 	.word	0x000007b0


	//   ....[9]....
        /*00bc*/ 	.word	0x00000820


	//----- nvinfo : EIATTR_EXIT_INSTR_OFFSETS
	.align		4
.L_483:
        /*00c0*/ 	.byte	0x04, 0x1c
        /*00c2*/ 	.short	(.L_485 - .L_484)


	//   ....[0]....
.L_484:
        /*00c4*/ 	.word	0x000004c0


	//   ....[1]....
        /*00c8*/ 	.word	0x00000610


	//----- nvinfo : EIATTR_CRS_STACK_SIZE
	.align		4
.L_485:
        /*00cc*/ 	.byte	0x04, 0x1e
        /*00ce*/ 	.short	(.L_487 - .L_486)
.L_486:
        /*00d0*/ 	.word	0x00000000


	//----- nvinfo : EIATTR_CBANK_PARAM_SIZE
	.align		4
.L_487:
        /*00d4*/ 	.byte	0x03, 0x19
        /*00d6*/ 	.short	0x0024


	//----- nvinfo : EIATTR_PARAM_CBANK
	.align		4
        /*00d8*/ 	.byte	0x04, 0x0a
        /*00da*/ 	.short	(.L_489 - .L_488)
	.align		4
.L_488:
        /*00dc*/ 	.word	index@(.nv.constant0._ZN2at6native46_GLOBAL__N__fbf0e309_13_WeightNorm_cu_b3893b6b32weight_norm_fwd_first_dim_kernelIN3c104HalfEfEEvPT_PT0_PKS5_SA_i)
        /*00e0*/ 	.short	0x0210
        /*00e2*/ 	.short	0x0024


	//----- nvinfo : EIATTR_SW_WAR
	.align		4
.L_489:
        /*00e4*/ 	.byte	0x04, 0x36
        /*00e6*/ 	.short	(.L_491 - .L_490)
.L_490:
        /*00e8*/ 	.word	0x00000008
.L_491:


//--------------------- .nv.info._ZN2at6native46_GLOBAL__N__fbf0e309_13_WeightNorm_cu_b3893b6b32weight_norm_fwd_first_dim_kernelIN3c108BFloat16EfEEvPT_PT0_PKS5_SA_i --------------------------
	.section	.nv.info._ZN2at6native46_GLOBAL__N__fbf0e309_13_WeightNorm_cu_b3893b6b32weight_norm_fwd_first_dim_kernelIN3c108BFloat16EfEEvPT_PT0_PKS5_SA_i,"",@"SHT_CUDA_INFO"
	.sectionflags	@""
	.align	4


	//----- nvinfo : EIATTR_CUDA_API_VERSION
	.align		4
        /*0000*/ 	.byte	0x04, 0x37
        /*0002*/ 	.short	(.L_493 - .L_492)
.L_492:
        /*0004*/ 	.word	0x00000082


	//----- nvinfo : EIATTR_KPARAM_INFO
	.align		4
.L_493:
        /*0008*/ 	.byte	0x04, 0x17
        /*000a*/ 	.short	(.L_495 - .L_494)
.L_494:
        /*000c*/ 	.word	0x00000000
        /*0010*/ 	.short	0x0004
        /*0012*/ 	.short	0x0020
        /*0014*/ 	.byte	0x00, 0xf0, 0x11, 0x00


	//----- nvinfo : EIATTR_KPARAM_INFO
	.align		4
.L_495:
        /*0018*/ 	.byte	0x04, 0x17
        /*001a*/ 	.short	(.L_497 - .L_496)
.L_496:
        /*001c*/ 	.word	0x00000000
        /*0020*/ 	.short	0x0003
        /*0022*/ 	.short	0x0018
        /*0024*/ 	.byte	0x00, 0xf0, 0x21, 0x00


	//----- nvinfo : EIATTR_KPARAM_INFO
	.align		4
.L_497:
        /*0028*/ 	.byte	0x04, 0x17
        /*002a*/ 	.short	(.L_499 - .L_498)
.L_498:
        /*002c*/ 	.word	0x00000000
        /*0030*/ 	.short	0x0002
        /*0032*/ 	.short	0x0010
        /*0034*/ 	.byte	0x00, 0xf0, 0x21, 0x00


	//----- nvinfo : EIATTR_KPARAM_INFO
	.align		4
.L_499:
        /*0038*/ 	.byte	0x04, 0x17
        /*003a*/ 	.short	(.L_501 - .L_500)
.L_500:
        /*003c*/ 	.word	0x00000000
        /*0040*/ 	.short	0x0001
        /*0042*/ 	.short	0x0008
        /*0044*/ 	.byte	0x00, 0xf0, 0x21, 0x00


	//----- nvinfo : EIATTR_KPARAM_INFO
	.align		4
.L_501:
        /*0048*/ 	.byte	0x04, 0x17
        /*004a*/ 	.short	(.L_503 - .L_502)
.L_502:
        /*004c*/ 	.word	0x00000000
        /*0050*/ 	.short	0x0000
        /*0052*/ 	.short	0x0000
        /*0054*/ 	.byte	0x00, 0xf0, 0x21, 0x00


	//----- nvinfo : EIATTR_SPARSE_MMA_MASK
	.align		4
.L_503:
        /*0058*/ 	.byte	0x03, 0x50
        /*005a*/ 	.short	0x0000


	//----- nvinfo : EIATTR_MAXREG_COUNT
	.align		4
        /*005c*/ 	.byte	0x03, 0x1b
        /*005e*/ 	.short	0x00ff


	//----- nvinfo : EIATTR_NUM_BARRIERS
	.align		4
        /*0060*/ 	.byte	0x02, 0x4c
        /*0062*/ 	.byte	0x01
	.zero		1


	//----- nvinfo : EIATTR_MERCURY_ISA_VERSION
	.align		4
        /*0064*/ 	.byte	0x03, 0x5f
        /*0066*/ 	.short	0x0101


	//----- nvinfo : EIATTR_COOP_GROUP_MASK_REGIDS
	.align		4
        /*0068*/ 	.byte	0x04, 0x29
        /*006a*/ 	.short	(.L_505 - .L_504)


	//   ....[0]....
.L_504:
        /*006c*/ 	.word	0xffffffff


	//   ....[1]....
        /*0070*/ 	.word	0xffffffff


	//   ....[2]....
        /*0074*/ 	.word	0xffffffff


	//   ....[3]....
        /*0078*/ 	.word	0xffffffff


	//   ....[4]....
        /*007c*/ 	.word	0xffffffff


	//   ....[5]....
        /*0080*/ 	.word	0x0500000a


	//   ....[6]....
        /*0084*/ 	.word	0x0500000a


	//   ....[7]....
        /*0088*/ 	.word	0x0500000a


	//   ....[8]....
        /*008c*/ 	.word	0x0500000a


	//   ....[9]....
        /*0090*/ 	.word	0x0500000a


	//----- nvinfo : EIATTR_COOP_GROUP_INSTR_OFFSETS
	.align		4
.L_505:
        /*0094*/ 	.byte	0x04, 0x28
        /*0096*/ 	.short	(.L_507 - .L_506)


	//   ....[0]....
.L_506:
        /*0098*/ 	.word	0x00000350


	//   ....[1]....
        /*009c*/ 	.word	0x00000370


	//   ....[2]....
        /*00a0*/ 	.word	0x00000390


	//   ....[3]....
        /*00a4*/ 	.word	0x000003b0


	//   ....[4]....
        /*00a8*/ 	.word	0x000003d0


	//   ....[5]....
        /*00ac*/ 	.word	0x00000660


	//   ....[6]....
        /*00b0*/ 	.word	0x000006d0


	//   ....[7]....
        /*00b4*/ 	.word	0x00000740


	//   ....[8]....
        /*00b8*/ 	.word	0x000007b0


	//   ....[9]....
        /*00bc*/ 	.word	0x00000820


	//----- nvinfo : EIATTR_EXIT_INSTR_OFFSETS
	.align		4
.L_507:
        /*00c0*/ 	.byte	0x04, 0x1c
        /*00c2*/ 	.short	(.L_509 - .L_508)


	//   ....[0]....
.L_508:
        /*00c4*/ 	.word	0x000004c0


	//   ....[1]....
        /*00c8*/ 	.word	0x00000610


	//----- nvinfo : EIATTR_CRS_STACK_SIZE
	.align		4
.L_509:
        /*00cc*/ 	.byte	0x04, 0x1e
        /*00ce*/ 	.short	(.L_511 - .L_510)
.L_510:
        /*00d0*/ 	.word	0x00000000


	//----- nvinfo : EIATTR_CBANK_PARAM_SIZE
	.align		4
.L_511:
        /*00d4*/ 	.byte	0x03, 0x19
        /*00d6*/ 	.short	0x0024


	//----- nvinfo : EIATTR_PARAM_CBANK
	.align		4
        /*00d8*/ 	.byte	0x04, 0x0a
        /*00da*/ 	.short	(.L_513 - .L_512)
	.align		4
.L_512:
        /*00dc*/ 	.word	index@(.nv.constant0._ZN2at6native46_GLOBAL__N__fbf0e309_13_WeightNorm_cu_b3893b6b32weight_norm_fwd_first_dim_kernelIN3c108BFloat16EfEEvPT_PT0_PKS5_SA_i)
        /*00e0*/ 	.short	0x0210
        /*00e2*/ 	.short	0x0024


	//----- nvinfo : EIATTR_SW_WAR
	.align		4
.L_513:
        /*00e4*/ 	.byte	0x04, 0x36
        /*00e6*/ 	.short	(.L_515 - .L_514)
.L_514:
        /*00e8*/ 	.word	0x00000008
.L_515:


//--------------------- .nv.info._ZN2at6native46_GLOBAL__N__fbf0e309_13_WeightNorm_cu_b3893b6b32weight_norm_fwd_first_dim_kernelIffEEvPT_PT0_PKS3_S8_i --------------------------
	.section	.nv.info._ZN2at6native46_GLOBAL__N__fbf0e309_13_WeightNorm_cu_b3893b6b32weight_norm_fwd_first_dim_kernelIffEEvPT_PT0_PKS3_S8_i,"",@"SHT_CUDA_INFO"
	.sectionflags	@""
	.align	4


	//----- nvinfo : EIATTR_CUDA_API_VERSION
	.align		4
        /*0000*/ 	.byte	0x04, 0x37
        /*0002*/ 	.short	(.L_517 - .L_516)
.L_516:
        /*0004*/ 	.word	0x00000082


	//----- nvinfo : EIATTR_KPARAM_INFO
	.align		4
.L_517:
        /*0008*/ 	.byte	0x04, 0x17
        /*000a*/ 	.short	(.L_519 - .L_518)
.L_518:
        /*000c*/ 	.word	0x00000000
        /*0010*/ 	.short	0x0004
        /*0012*/ 	.short	0x0020
        /*0014*/ 	.byte	0x00, 0xf0, 0x11, 0x00


	//----- nvinfo : EIATTR_KPARAM_INFO
	.align		4
.L_519:
        /*0018*/ 	.byte	0x04, 0x17
        /*001a*/ 	.short	(.L_521 - .L_520)
.L_520:
        /*001c*/ 	.word	0x00000000
        /*0020*/ 	.short	0x0003
        /*0022*/ 	.short	0x0018
        /*0024*/ 	.byte	0x00, 0xf0, 0x21, 0x00


	//----- nvinfo : EIATTR_KPARAM_INFO
	.align		4
.L_521:
        /*0028*/ 	.byte	0x04, 0x17
        /*002a*/ 	.short	(.L_523 - .L_522)
.L_522:
        /*002c*/ 	.word	0x00000000
        /*0030*/ 	.short	0x0002
        /*0032*/ 	.short	0x0010
        /*0034*/ 	.byte	0x00, 0xf0, 0x21, 0x00


	//----- nvinfo : EIATTR_KPARAM_INFO
	.align		4
.L_523:
        /*0038*/ 	.byte	0x04, 0x17
        /*003a*/ 	.short	(.L_525 - .L_524)
.L_524:
        /*003c*/ 	.word	0x00000000
        /*0040*/ 	.short	0x0001
        /*0042*/ 	.short	0x0008
        /*0044*/ 	.byte	0x00, 0xf0, 0x21, 0x00


	//----- nvinfo : EIATTR_KPARAM_INFO
	.align		4
.L_525:
        /*0048*/ 	.byte	0x04, 0x17
        /*004a*/ 	.short	(.L_527 - .L_526)
.L_526:
        /*004c*/ 	.word	0x00000000
        /*0050*/ 	.short	0x0000
        /*0052*/ 	.short	0x0000
        /*0054*/ 	.byte	0x00, 0xf0, 0x21, 0x00


	//----- nvinfo : EIATTR_SPARSE_MMA_MASK
	.align		4
.L_527:
        /*0058*/ 	.byte	0x03, 0x50
        /*005a*/ 	.short	0x0000


	//----- nvinfo : EIATTR_MAXREG_COUNT
	.align		4
        /*005c*/ 	.byte	0x03, 0x1b
        /*005e*/ 	.short	0x00ff


	//----- nvinfo : EIATTR_NUM_BARRIERS
	.align		4
        /*0060*/ 	.byte	0x02, 0x4c
        /*0062*/ 	.byte	0x01
	.zero		1


	//----- nvinfo : EIATTR_MERCURY_ISA_VERSION
	.align		4
        /*0064*/ 	.byte	0x03, 0x5f
        /*0066*/ 	.short	0x0101


	//----- nvinfo : EIATTR_COOP_GROUP_MASK_REGIDS
	.align		4
        /*0068*/ 	.byte	0x04, 0x29
        /*006a*/ 	.short	(.L_529 - .L_528)


	//   ....[0]....
.L_528:
        /*006c*/ 	.word	0xffffffff


	//   ....[1]....
        /*0070*/ 	.word	0xffffffff


	//   ....[2]....
        /*0074*/ 	.word	0xffffffff


	//   ....[3]....
        /*0078*/ 	.word	0xffffffff


	//   ....[4]....
        /*007c*/ 	.word	0xffffffff


	//   ....[5]....
        /*0080*/ 	.word	0x0500000a


	//   ....[6]....
        /*0084*/ 	.word	0x0500000a


	//   ....[7]....
        /*0088*/ 	.word	0x0500000a


	//   ....[8]....
        /*008c*/ 	.word	0x0500000a


	//   ....[9]....
        /*0090*/ 	.word	0x0500000a


	//----- nvinfo : EIATTR_COOP_GROUP_INSTR_OFFSETS
	.align		4
.L_529:
        /*0094*/ 	.byte	0x04, 0x28
        /*0096*/ 	.short	(.L_531 - .L_530)


	//   ....[0]....
.L_530:
        /*0098*/ 	.word	0x00000650


	//   ....[1]....
        /*009c*/ 	.word	0x00000670


	//   ....[2]....
        /*00a0*/ 	.word	0x00000690


	//   ....[3]....
        /*00a4*/ 	.word	0x000006b0


	//   ....[4]....
        /*00a8*/ 	.word	0x000006d0


	//   ....[5]....
        /*00ac*/ 	.word	0x00000d00


	//   ....[6]....
        /*00b0*/ 	.word	0x00000d70


	//   ....[7]....
        /*00b4*/ 	.word	0x00000de0


	//   ....[8]....
        /*00b8*/ 	.word	0x00000e50


	//   ....[9]....
        /*00bc*/ 	.word	0x00000ec0


	//----- nvinfo : EIATTR_EXIT_INSTR_OFFSETS
	.align		4
.L_531:
        /*00c0*/ 	.byte	0x04, 0x1c
        /*00c2*/ 	.short	(.L_533 - .L_532)


	//   ....[0]....
.L_532:
        /*00c4*/ 	.word	0x000007c0


	//   ....[1]....
        /*00c8*/ 	.word	0x00000ad0


	//   ....[2]....
        /*00cc*/ 	.word	0x00000cb0


	//----- nvinfo : EIATTR_CRS_STACK_SIZE
	.align		4
.L_533:
        /*00d0*/ 	.byte	0x04, 0x1e
        /*00d2*/ 	.short	(.L_535 - .L_534)
.L_534:
        /*00d4*/ 	.word	0x00000000


	//----- nvinfo : EIATTR_CBANK_PARAM_SIZE
	.align		4
.L_535:
        /*00d8*/ 	.byte	0x03, 0x19
        /*00da*/ 	.short	0x0024


	//----- nvinfo : EIATTR_PARAM_CBANK
	.align		4
        /*00dc*/ 	.byte	0x04, 0x0a
        /*00de*/ 	.short	(.L_537 - .L_536)
	.align		4
.L_536:
        /*00e0*/ 	.word	index@(.nv.constant0._ZN2at6native46_GLOBAL__N__fbf0e309_13_WeightNorm_cu_b3893b6b32weight_norm_fwd_first_dim_kernelIffEEvPT_PT0_PKS3_S8_i)
        /*00e4*/ 	.short	0x0210
        /*00e6*/ 	.short	0x0024


	//----- nvinfo : EIATTR_SW_WAR
	.align		4
.L_537:
        /*00e8*/ 	.byte	0x04, 0x36
        /*00ea*/ 	.short	(.L_539 - .L_538)
.L_538:
        /*00ec*/ 	.word	0x00000008
.L_539:


//--------------------- .nv.info._ZN2at6native46_GLOBAL__N__fbf0e309_13_WeightNorm_cu_b3893b6b32weight_norm_fwd_first_dim_kernelIddEEvPT_PT0_PKS3_S8_i --------------------------
	.section	.nv.info._ZN2at6native46_GLOBAL__N__fbf0e309_13_WeightNorm_cu_b3893b6b32weight_norm_fwd_first_dim_kernelIddEEvPT_PT0_PKS3_S8_i,"",@"SHT_CUDA_INFO"
	.sectionflags	@""
	.align	4


	//----- nvinfo : EIATTR_CUDA_API_VERSION
	.align		4
        /*0000*/ 	.byte	0x04, 0x37
        /*0002*/ 	.short	(.L_541 - .L_540)
.L_540:
        /*0004*/ 	.word	0x00000082


	//----- nvinfo : EIATTR_KPARAM_INFO
	.align		4
.L_541:
        /*0008*/ 	.byte	0x04, 0x17
        /*000a*/ 	.short	(.L_543 - .L_542)
.L_542:
        /*000c*/ 	.word	0x00000000
        /*0010*/ 	.short	0x0004
        /*0012*/ 	.short	0x0020
        /*0014*/ 	.byte	0x00, 0xf0, 0x11, 0x00


	//----- nvinfo : EIATTR_KPARAM_INFO
	.align		4
.L_543:
        /*0018*/ 	.byte	0x04, 0x17
        /*001a*/ 	.short	(.L_545 - .L_544)
.L_544:
        /*001c*/ 	.word	0x00000000
        /*0020*/ 	.short	0x0003
        /*0022*/ 	.short	0x0018
        /*0024*/ 	.byte	0x00, 0xf0, 0x21, 0x00


	//----- nvinfo : EIATTR_KPARAM_INFO
	.align		4
.L_545:
        /*0028*/ 	.byte	0x04, 0x17
        /*002a*/ 	.short	(.L_547 - .L_546)
.L_546:
        /*002c*/ 	.word	0x00000000
        /*0030*/ 	.short	0x0002
        /*0032*/ 	.short	0x0010
        /*0034*/ 	.byte	0x00, 0xf0, 0x21, 0x00


	//----- nvinfo : EIATTR_KPARAM_INFO
	.align		4
.L_547:
        /*0038*/ 	.byte	0x04, 0x17
        /*003a*/ 	.short	(.L_549 - .L_548)
.L_548:
        /*003c*/ 	.word	0x00000000
        /*0040*/ 	.short	0x0001
        /*0042*/ 	.short	0x0008
        /*0044*/ 	.byte	0x00, 0xf0, 0x21, 0x00


	//----- nvinfo : EIATTR_KPARAM_INFO
	.align		4
.L_549:
        /*0048*/ 	.byte	0x04, 0x17
        /*004a*/ 	.short	(.L_551 - .L_550)
.L_550:
        /*004c*/ 	.word	0x00000000
        /*0050*/ 	.short	0x0000
        /*0052*/ 	.short	0x0000
        /*0054*/ 	.byte	0x00, 0xf0, 0x21, 0x00


	//----- nvinfo : EIATTR_SPARSE_MMA_MASK
	.align		4
.L_551:
        /*0058*/ 	.byte	0x03, 0x50
        /*005a*/ 	.short	0x0000


	//----- nvinfo : EIATTR_MAXREG_COUNT
	.align		4
        /*005c*/ 	.byte	0x03, 0x1b
        /*005e*/ 	.short	0x00ff


	//----- nvinfo : EIATTR_NUM_BARRIERS
	.align		4
        /*0060*/ 	.byte	0x02, 0x4c
        /*0062*/ 	.byte	0x01
	.zero		1


	//----- nvinfo : EIATTR_MERCURY_ISA_VERSION
	.align		4
        /*0064*/ 	.byte	0x03, 0x5f
        /*0066*/ 	.short	0x0101


	//----- nvinfo : EIATTR_COOP_GROUP_MASK_REGIDS
	.align		4
        /*0068*/ 	.byte	0x04, 0x29
        /*006a*/ 	.short	(.L_553 - .L_552)


	//   ....[0]....
.L_552:
        /*006c*/ 	.word	0xffffffff


	//   ....[1]....
        /*0070*/ 	.word	0xffffffff


	//   ....[2]....
        /*0074*/ 	.word	0xffffffff


	//   ....[3]....
        /*0078*/ 	.word	0xffffffff


	//   ....[4]....
        /*007c*/ 	.word	0xffffffff


	//   ....[5]....
        /*0080*/ 	.word	0xffffffff


	//   ....[6]....
        /*0084*/ 	.word	0xffffffff


	//   ....[7]....
        /*0088*/ 	.word	0xffffffff


	//   ....[8]....
        /*008c*/ 	.word	0xffffffff


	//   ....[9]....
        /*0090*/ 	.word	0xffffffff


	//   ....[10]....
        /*0094*/ 	.word	0x0500000c


	//   ....[11]....
        /*0098*/ 	.word	0x0500000c


	//   ....[12]....
        /*009c*/ 	.word	0x0500000c


	//   ....[13]....
        /*00a0*/ 	.word	0x0500000c


	//   ....[14]....
        /*00a4*/ 	.word	0x0500000c


	//   ....[15]....
        /*00a8*/ 	.word	0x0500000c


	//   ....[16]....
        /*00ac*/ 	.word	0x0500000c


	//   ....[17]....
        /*00b0*/ 	.word	0x0500000c


	//   ....[18]....
        /*00b4*/ 	.word	0x0500000c


	//   ....[19]....
        /*00b8*/ 	.word	0x0500000c


	//----- nvinfo : EIATTR_COOP_GROUP_INSTR_OFFSETS
	.align		4
.L_553:
        /*00bc*/ 	.byte	0x04, 0x28
        /*00be*/ 	.short	(.L_555 - .L_554)


	//   ....[0]....
.L_554:
        /*00c0*/ 	.word	0x00000650


	//   ....[1]....
        /*00c4*/ 	.word	0x00000660


	//   ....[2]....
        /*00c8*/ 	.word	0x00000680


	//   ....[3]....
        /*00cc*/ 	.word	0x00000690


	//   ....[4]....
        /*00d0*/ 	.word	0x000006b0


	//   ....[5]....
        /*00d4*/ 	.word	0x000006c0


	//   ....[6]....
        /*00d8*/ 	.word	0x000006e0


	//   ....[7]....
        /*00dc*/ 	.word	0x000006f0


	//   ....[8]....
        /*00e0*/ 	.word	0x00000710


	//   ....[9]....
        /*00e4*/ 	.word	0x00000720


	//   ....[10]....
        /*00e8*/ 	.word	0x00000ec0


	//   ....[11]....
        /*00ec*/ 	.word	0x00000f10


	//   ....[12]....
        /*00f0*/ 	.word	0x00000f80


	//   ....[13]....
        /*00f4*/ 	.word	0x00000fd0


	//   ....[14]....
        /*00f8*/ 	.word	0x00001040


	//   ....[15]....
        /*00fc*/ 	.word	0x00001090


	//   ....[16]....
        /*0100*/ 	.word	0x00001100


	//   ....[17]....
        /*0104*/ 	.word	0x00001150


	//   ....[18]....
        /*0108*/ 	.word	0x000011c0


	//   ....[19]....
        /*010c*/ 	.word	0x00001210


	//----- nvinfo : EIATTR_EXIT_INSTR_OFFSETS
	.align		4
.L_555:
        /*0110*/ 	.byte	0x04, 0x1c
        /*0112*/ 	.short	(.L_557 - .L_556)


	//   ....[0]....
.L_556:
        /*0114*/ 	.word	0x000009a0


	//   ....[1]....
        /*0118*/ 	.word	0x00000c80


	//   ....[2]....
        /*011c*/ 	.word	0x00000e60


	//----- nvinfo : EIATTR_CRS_STACK_SIZE
	.align		4
.L_557:
        /*0120*/ 	.byte	0x04, 0x1e
        /*0122*/ 	.short	(.L_559 - .L_558)
.L_558:
        /*0124*/ 	.word	0x00000000


	//----- nvinfo : EIATTR_CBANK_PARAM_SIZE
	.align		4
.L_559:
        /*0128*/ 	.byte	0x03, 0x19
        /*012a*/ 	.short	0x0024


	//----- nvinfo : EIATTR_PARAM_CBANK
	.align		4
        /*012c*/ 	.byte	0x04, 0x0a
        /*012e*/ 	.short	(.L_561 - .L_560)
	.align		4
.L_560:
        /*0130*/ 	.word	index@(.nv.constant0._ZN2at6native46_GLOBAL__N__fbf0e309_13_WeightNorm_cu_b3893b6b32weight_norm_fwd_first_dim_kernelIddEEvPT_PT0_PKS3_S8_i)
        /*0134*/ 	.short	0x0210
        /*0136*/ 	.short	0x0024


	//----- nvinfo : EIATTR_SW_WAR
	.align		4
.L_561:
        /*0138*/ 	.byte	0x04, 0x36
        /*013a*/ 	.short	(.L_563 - .L_562)
.L_562:
        /*013c*/ 	.word	0x00000008
.L_563:


//--------------------- .nv.callgraph             --------------------------
	.section	.nv.callgraph,"",@"SHT_CUDA_CALLGRAPH"
	.align	4
	.sectionentsize	8
	.align		4
        /*0000*/ 	.word	0x00000000
	.align		4
        /*0004*/ 	.word	0xffffffff
	.align		4
        /*0008*/ 	.word	0x00000000
	.align		4
        /*000c*/ 	.word	0xfffffffe
	.align		4
        /*0010*/ 	.word	0x00000000
	.align		4
        /*0014*/ 	.word	0xfffffffd
	.align		4
        /*0018*/ 	.word	0x00000000
	.align		4
        /*001c*/ 	.word	0xfffffffc


//--------------------- .nv.constant4             --------------------------
	.section	.nv.constant4,"a",@progbits
	.align	8
	.align		8
.nv.constant4:
        /*0000*/ 	.dword	_ZN44_INTERNAL_fbf0e309_13_WeightNorm_cu_b3893b6b4cuda3std3__45__cpo5beginE
	.align		8
        /*0008*/ 	.dword	_ZN44_INTERNAL_fbf0e309_13_WeightNorm_cu_b3893b6b4cuda3std3__45__cpo3endE
	.align		8
        /*0010*/ 	.dword	_ZN44_INTERNAL_fbf0e309_13_WeightNorm_cu_b3893b6b4cuda3std3__45__cpo6cbeginE
	.align		8
        /*0018*/ 	.dword	_ZN44_INTERNAL_fbf0e309_13_WeightNorm_cu_b3893b6b4cuda3std3__45__cpo4cendE
	.align		8
        /*0020*/ 	.dword	_ZN44_INTERNAL_fbf0e309_13_WeightNorm_cu_b3893b6b4cuda3std3__45__cpo6rbeginE
	.align		8
        /*0028*/ 	.dword	_ZN44_INTERNAL_fbf0e309_13_WeightNorm_cu_b3893b6b4cuda3std3__45__cpo4rendE
	.align		8
        /*0030*/ 	.dword	_ZN44_INTERNAL_fbf0e309_13_WeightNorm_cu_b3893b6b4cuda3std3__45__cpo7crbeginE
	.align		8
        /*0038*/ 	.dword	_ZN44_INTERNAL_fbf0e309_13_WeightNorm_cu_b3893b6b4cuda3std3__45__cpo5crendE
	.align		8
        /*0040*/ 	.dword	_ZN44_INTERNAL_fbf0e309_13_WeightNorm_cu_b3893b6b4cuda3std3__446_GLOBAL__N__fbf0e309_13_WeightNorm_cu_b3893b6b6ignoreE
	.align		8
        /*0048*/ 	.dword	_ZN44_INTERNAL_fbf0e309_13_WeightNorm_cu_b3893b6b4cuda3std3__419piecewise_constructE
	.align		8
        /*0050*/ 	.dword	_ZN44_INTERNAL_fbf0e309_13_WeightNorm_cu_b3893b6b4cuda3std3__48in_placeE
	.align		8
        /*0058*/ 	.dword	_ZN44_INTERNAL_fbf0e309_13_WeightNorm_cu_b3893b6b4cuda3std3__420unreachable_sentinelE
	.align		8
        /*0060*/ 	.dword	_ZN44_INTERNAL_fbf0e309_13_WeightNorm_cu_b3893b6b4cuda3std6ranges3__45__cpo4swapE
	.align		8
        /*0068*/ 	.dword	_ZN44_INTERNAL_fbf0e309_13_WeightNorm_cu_b3893b6b4cuda3std6ranges3__45__cpo9iter_moveE
	.align		8
        /*0070*/ 	.dword	_ZN44_INTERNAL_fbf0e309_13_WeightNorm_cu_b3893b6b4cuda3std6ranges3__45__cpo5beginE
	.align		8
        /*0078*/ 	.dword	_ZN44_INTERNAL_fbf0e309_13_WeightNorm_cu_b3893b6b4cuda3std6ranges3__45__cpo3endE
	.align		8
        /*0080*/ 	.dword	_ZN44_INTERNAL_fbf0e309_13_WeightNorm_cu_b3893b6b4cuda3std6ranges3__45__cpo6cbeginE
	.align		8
        /*0088*/ 	.dword	_ZN44_INTERNAL_fbf0e309_13_WeightNorm_cu_b3893b6b4cuda3std6ranges3__45__cpo4cendE
	.align		8
        /*0090*/ 	.dword	_ZN44_INTERNAL_fbf0e309_13_WeightNorm_cu_b3893b6b4cuda3std6ranges3__45__cpo7advanceE
	.align		8
        /*0098*/ 	.dword	_ZN44_INTERNAL_fbf0e309_13_WeightNorm_cu_b3893b6b4cuda3std6ranges3__45__cpo9iter_swapE
	.align		8
        /*00a0*/ 	.dword	_ZN44_INTERNAL_fbf0e309_13_WeightNorm_cu_b3893b6b4cuda3std6ranges3__45__cpo4nextE
	.align		8
        /*00a8*/ 	.dword	_ZN44_INTERNAL_fbf0e309_13_WeightNorm_cu_b3893b6b4cuda3std6ranges3__45__cpo4prevE
	.align		8
        /*00b0*/ 	.dword	_ZN44_INTERNAL_fbf0e309_13_WeightNorm_cu_b3893b6b4cuda3std6ranges3__45__cpo4dataE
	.align		8
        /*00b8*/ 	.dword	_ZN44_INTERNAL_fbf0e309_13_WeightNorm_cu_b3893b6b4cuda3std6ranges3__45__cpo5cdataE
	.align		8
        /*00c0*/ 	.dword	_ZN44_INTERNAL_fbf0e309_13_WeightNorm_cu_b3893b6b4cuda3std6ranges3__45__cpo4sizeE
	.align		8
        /*00c8*/ 	.dword	_ZN44_INTERNAL_fbf0e309_13_WeightNorm_cu_b3893b6b4cuda3std6ranges3__45__cpo5ssizeE
	.align		8
        /*00d0*/ 	.dword	_ZN44_INTERNAL_fbf0e309_13_WeightNorm_cu_b3893b6b4cuda3std6ranges3__45__cpo8distanceE
	.align		8
        /*00d8*/ 	.dword	_ZN44_INTERNAL_fbf0e309_13_WeightNorm_cu_b3893b6b6thrust23THRUST_300001_SM_900_NS6system6detail10sequential3seqE


//--------------------- .text._ZN2at6native46_GLOBAL__N__fbf0e309_13_WeightNorm_cu_b3893b6b31weight_norm_bwd_last_dim_kernelIN3c104HalfEfEEvPT_S6_PKS5_S8_S8_PKT0_ii --------------------------
	.section	.text._ZN2at6native46_GLOBAL__N__fbf0e309_13_WeightNorm_cu_b3893b6b31weight_norm_bwd_last_dim_kernelIN3c104HalfEfEEvPT_S6_PKS5_S8_S8_PKT0_ii,"ax",@progbits
	.align	128
.text._ZN2at6native46_GLOBAL__N__fbf0e309_13_WeightNorm_cu_b3893b6b31weight_norm_bwd_last_dim_kernelIN3c104HalfEfEEvPT_S6_PKS5_S8_S8_PKT0_ii:
        .type           _ZN2at6native46_GLOBAL__N__fbf0e309_13_WeightNorm_cu_b3893b6b31weight_norm_bwd_last_dim_kernelIN3c104HalfEfEEvPT_S6_PKS5_S8_S8_PKT0_ii,@function
        .size           _ZN2at6native46_GLOBAL__N__fbf0e309_13_WeightNorm_cu_b3893b6b31weight_norm_bwd_last_dim_kernelIN3c104HalfEfEEvPT_S6_PKS5_S8_S8_PKT0_ii,(.L_x_270 - _ZN2at6native46_GLOBAL__N__fbf0e309_13_WeightNorm_cu_b3893b6b31weight_norm_bwd_last_dim_kernelIN3c104HalfEfEEvPT_S6_PKS5_S8_S8_PKT0_ii)
        .other          _ZN2at6native46_GLOBAL__N__fbf0e309_13_WeightNorm_cu_b3893b6b31weight_norm_bwd_last_dim_kernelIN3c104HalfEfEEvPT_S6_PKS5_S8_S8_PKT0_ii,@"STO_CUDA_ENTRY STV_DEFAULT"
_ZN2at6native46_GLOBAL__N__fbf0e309_13_WeightNorm_cu_b3893b6b31weight_norm_bwd_last_dim_kernelIN3c104HalfEfEEvPT_S6_PKS5_S8_S8_PKT0_ii:
[----:B------:R-:W-:Y:S01]  /*0000*/  LDC R1, c[0x0][0x28] ;  /* 0x00000a00ff017b82 */ /* 0x000fe20000000800 */
[----:B------:R-:W0:Y:S07]  /*0010*/  S2R R11, SR_TID.X ;  /* 0x00000000000b7919 */ /* 0x000e2e0000002100 */
[----:B------:R-:W0:Y:S01]  /*0020*/  S2UR UR4, SR_CTAID.X ;  /* 0x00000000000479c3 */ /* 0x000e220000002500 */
[----:B------:R-:W-:Y:S01]  /*0030*/  ULDC.64 UR8, c[0x0][0x240] ;  /* 0x0000900000087ab9 */ /* 0x000fe20000000a00 */
[----:B------:R-:W-:Y:S01]  /*0040*/  ULDC.64 UR6, c[0x0][0x208] ;  /* 0x0000820000067ab9 */ /* 0x000fe20000000a00 */
[----:B------:R-:W1:Y:S01]  /*0050*/  S2R R0, SR_TID.Y ;  /* 0x0000000000007919 */ /* 0x000e620000002200 */
[----:B------:R-:W-:Y:S04]  /*0060*/  BSSY B0, `(.L_x_0) ;  /* 0x0000019000007945 */ /* 0x000fe80003800000 */
[----:B------:R-:W0:Y:S02]  /*0070*/  LDC R8, c[0x0][RZ] ;  /* 0x00000000ff087b82 */ /* 0x000e240000000800 */
[----:B0-----:R-:W-:Y:S01]  /*0080*/  IMAD R9, R8, UR4, R11 ;  /* 0x0000000408097c24 */ /* 0x001fe2000f8e020b */
[----:B-1----:R-:W-:-:S03]  /*0090*/  ISETP.GE.AND P0, PT, R0, UR9, PT ;  /* 0x0000000900007c0c */ /* 0x002fc6000bf06270 */
[----:B------:R-:W-:Y:S01]  /*00a0*/  IMAD R3, R0, UR8, R9 ;  /* 0x0000000800037c24 */ /* 0x000fe2000f8e0209 */
[----:B------:R-:W-:-:S13]  /*00b0*/  ISETP.LT.AND P0, PT, R9, UR8, !P0 ;  /* 0x0000000809007c0c */ /* 0x000fda000c701270 */
[----:B------:R-:W-:Y:S01]  /*00c0*/  @!P0 MOV R2, RZ ;  /* 0x000000ff00028202 */ /* 0x000fe20000000f00 */
[----:B------:R-:W-:Y:S06]  /*00d0*/  @!P0 BRA `(.L_x_1) ;  /* 0x0000000000448947 */ /* 0x000fec0003800000 */
[----:B------:R-:W0:Y:S01]  /*00e0*/  LDC R18, c[0x0][0x4] ;  /* 0x00000100ff127b82 */ /* 0x000e220000000800 */
[----:B------:R-:W-:Y:S01]  /*00f0*/  HFMA2.MMA R2, -RZ, RZ, 0, 0 ;  /* 0x00000000ff027435 */ /* 0x000fe200000001ff */
[----:B------:R-:W-:Y:S01]  /*0100*/  MOV R17, R3 ;  /* 0x0000000300117202 */ /* 0x000fe20000000f00 */
[----:B------:R-:W-:-:S05]  /*0110*/  IMAD.MOV.U32 R10, RZ, RZ, R0 ;  /* 0x000000ffff0a7224 */ /* 0x000fca00078e0000 */
[----:B------:R-:W1:Y:S08]  /*0120*/  LDC.64 R4, c[0x0][0x220] ;  /* 0x00008800ff047b82 */ /* 0x000e700000000a00 */
[----:B------:R-:W2:Y:S02]  /*0130*/  LDC.64 R6, c[0x0][0x228] ;  /* 0x00008a00ff067b82 */ /* 0x000ea40000000a00 */
.L_x_2:
[----:B-1----:R-:W-:-:S04]  /*0140*/  IMAD.WIDE R12, R17, 0x2, R4 ;  /* 0x00000002110c7825 */ /* 0x002fc800078e0204 */
[----:B--2---:R-:W-:Y:S02]  /*0150*/  IMAD.WIDE R14, R17, 0x2, R6 ;  /* 0x00000002110e7825 */ /* 0x004fe400078e0206 */
[----:B------:R-:W2:Y:S04]  /*0160*/  LDG.E.U16.CONSTANT R12, desc[UR6][R12.64] ;  /* 0x000000060c0c7981 */ /* 0x000ea8000c1e9500 */
[----:B------:R-:W3:Y:S01]  /*0170*/  LDG.E.U16.CONSTANT R14, desc[UR6][R14.64] ;  /* 0x000000060e0e7981 */ /* 0x000ee2000c1e9500 */
[C---:B0-----:R-:W-:Y:S01]  /*0180*/  IADD3 R10, R18.reuse, R10, RZ ;  /* 0x0000000a120a7210 */ /* 0x041fe20007ffe0ff */
[----:B------:R-:W-:-:S03]  /*0190*/  IMAD R17, R18, UR8, R17 ;  /* 0x0000000812117c24 */ /* 0x000fc6000f8e0211 */
[----:B------:R-:W-:Y:S01]  /*01a0*/  ISETP.GE.AND P1, PT, R10, UR9, PT ;  /* 0x000000090a007c0c */ /* 0x000fe2000bf26270 */
[----:B--2---:R-:W-:Y:S02]  /*01b0*/  HADD2.F32 R19, -RZ, R12.H0_H0 ;  /* 0x2000000cff137230 */ /* 0x004fe40000004100 */
[----:B---3--:R-:W-:-:S05]  /*01c0*/  HADD2.F32 R16, -RZ, R14.H0_H0 ;  /* 0x2000000eff107230 */ /* 0x008fca0000004100 */
[----:B------:R-:W-:-:S05]  /*01d0*/  FFMA.FTZ R2, R19, R16, R2 ;  /* 0x0000001013027223 */ /* 0x000fca0000010002 */
[----:B------:R-:W-:Y:S05]  /*01e0*/  @!P1 BRA `(.L_x_2) ;  /* 0xfffffffc00d49947 */ /* 0x000fea000383ffff */
.L_x_1:
[----:B------:R-:W-:Y:S05]  /*01f0*/  BSYNC B0 ;  /* 0x0000000000007941 */ /* 0x000fea0003800000 */
.L_x_0:
[----:B------:R-:W0:Y:S01]  /*0200*/  S2UR UR5, SR_CgaCtaId ;  /* 0x00000000000579c3 */ /* 0x000e220000008800 */
[----:B------:R-:W-:Y:S01]  /*0210*/  ULDC UR8, c[0x0][0x4] ;  /* 0x0000010000087ab9 */ /* 0x000fe20000000800 */
[----:B------:R-:W-:Y:S01]  /*0220*/  UMOV UR4, 0x400 ;  /* 0x0000040000047882 */ /* 0x000fe20000000000 */
[----:B------:R-:W-:Y:S02]  /*0230*/  IMAD R4, R8, UR8, RZ ;  /* 0x0000000808047c24 */ /* 0x000fe4000f8e02ff */
[----:B------:R-:W-:-:S03]  /*0240*/  IMAD R7, R0, R8, R11 ;  /* 0x0000000800077224 */ /* 0x000fc600078e020b */
[C---:B------:R-:W-:Y:S02]  /*0250*/  ISETP.GE.AND P1, PT, R4.reuse, 0x40, PT ;  /* 0x000000400400780c */ /* 0x040fe40003f26270 */
[----:B------:R-:W-:Y:S02]  /*0260*/  ISETP.GE.AND P3, PT, R4, 0x80, PT ;  /* 0x000000800400780c */ /* 0x000fe40003f66270 */
[----:B------:R-:W-:Y:S01]  /*0270*/  ISETP.GT.AND P2, PT, R7, 0x1f, PT ;  /* 0x0000001f0700780c */ /* 0x000fe20003f44270 */
[----:B0-----:R-:W-:-:S06]  /*0280*/  ULEA UR4, UR5, UR4, 0x18 ;  /* 0x0000000405047291 */ /* 0x001fcc000f8ec03f */
[----:B------:R-:W-:-:S05]  /*0290*/  LEA R13, R7, UR4, 0x2 ;  /* 0x00000004070d7c11 */ /* 0x000fca000f8e10ff */
[----:B------:R0:W-:Y:S01]  /*02a0*/  @P1 STS [R13], R2 ;  /* 0x000000020d001388 */ /* 0x0001e20000000800 */
[----:B------:R-:W-:Y:S06]  /*02b0*/  @P1 BAR.SYNC.DEFER_BLOCKING 0x0 ;  /* 0x0000000000001b1d */ /* 0x000fec0000010000 */
[----:B------:R-:W-:Y:S05]  /*02c0*/  @!P3 BRA `(.L_x_3) ;  /* 0x00000000002cb947 */ /* 0x000fea0003800000 */
.L_x_4:
[----:B------:R-:W-:-:S04]  /*02d0*/  SHF.R.S32.HI R10, RZ, 0x1, R4 ;  /* 0x00000001ff0a7819 */ /* 0x000fc80000011404 */
[----:B------:R-:W-:-:S13]  /*02e0*/  ISETP.GE.AND P3, PT, R7, R10, PT ;  /* 0x0000000a0700720c */ /* 0x000fda0003f66270 */
[----:B------:R-:W-:Y:S01]  /*02f0*/  @!P3 LEA R6, R10, R13, 0x2 ;  /* 0x0000000d0a06b211 */ /* 0x000fe200078e10ff */
[----:B------:R-:W-:Y:S05]  /*0300*/  @!P3 LDS R5, [R13] ;  /* 0x000000000d05b984 */ /* 0x000fea0000000800 */
[----:B------:R-:W1:Y:S02]  /*0310*/  @!P3 LDS R6, [R6] ;  /* 0x000000000606b984 */ /* 0x000e640000000800 */
[----:B-1----:R-:W-:-:S05]  /*0320*/  @!P3 FADD.FTZ R5, R5, R6 ;  /* 0x000000060505b221 */ /* 0x002fca0000010000 */
[----:B------:R1:W-:Y:S01]  /*0330*/  @!P3 STS [R13], R5 ;  /* 0x000000050d00b388 */ /* 0x0003e20000000800 */
[----:B------:R-:W-:Y:S01]  /*0340*/  BAR.SYNC.DEFER_BLOCKING 0x0 ;  /* 0x0000000000007b1d */ /* 0x000fe20000010000 */
[----:B------:R-:W-:Y:S01]  /*0350*/  ISETP.GT.AND P3, PT, R4, 0xff, PT ;  /* 0x000000ff0400780c */ /* 0x000fe20003f64270 */
[----:B------:R-:W-:-:S12]  /*0360*/  IMAD.MOV.U32 R4, RZ, RZ, R10 ;  /* 0x000000ffff047224 */ /* 0x000fd800078e000a */
[----:B-1----:R-:W-:Y:S05]  /*0370*/  @P3 BRA `(.L_x_4) ;  /* 0xfffffffc00d43947 */ /* 0x002fea000383ffff */
.L_x_3:
[----:B------:R-:W-:Y:S04]  /*0380*/  BSSY B0, `(.L_x_5) ;  /* 0x0000010000007945 */ /* 0x000fe80003800000 */
[----:B------:R-:W-:Y:S05]  /*0390*/  @P2 BRA `(.L_x_6) ;  /* 0x0000000000382947 */ /* 0x000fea0003800000 */
[----:B------:R-:W-:Y:S01]  /*03a0*/  @P1 LDS R4, [R13] ;  /* 0x000000000d041984 */ /* 0x000fe20000000800 */
[----:B------:R-:W-:Y:S02]  /*03b0*/  ISETP.GT.AND P3, PT, R8, 0x10, PT ;  /* 0x000000100800780c */ /* 0x000fe40003f64270 */
[----:B------:R-:W-:Y:S01]  /*03c0*/  ISETP.GE.AND P2, PT, R7, R8, PT ;  /* 0x000000080700720c */ /* 0x000fe20003f46270 */
[----:B------:R-:W0:Y:S02]  /*03d0*/  @P1 LDS R5, [R13+0x80] ;  /* 0x000080000d051984 */ /* 0x000e240000000800 */
[----:B0-----:R-:W-:-:S08]  /*03e0*/  @P1 FADD.FTZ R2, R4, R5 ;  /* 0x0000000504021221 */ /* 0x001fd00000010000 */
[----:B------:R-:W-:Y:S05]  /*03f0*/  @P3 BRA `(.L_x_7) ;  /* 0x00000000001c3947 */ /* 0x000fea0003800000 */
[----:B------:R-:W-:-:S11]  /*0400*/  HFMA2.MMA R5, -RZ, RZ, 0, 9.5367431640625e-07 ;  /* 0x00000010ff057435 */ /* 0x000fd600000001ff */
.L_x_8:
[----:B------:R-:W-:Y:S05]  /*0410*/  WARPSYNC.ALL ;  /* 0x0000000000007948 */ /* 0x000fea0003800000 */
[----:B------:R0:W1:Y:S02]  /*0420*/  SHFL.DOWN PT, R7, R2, R5, 0x1f ;  /* 0x08001f0502077589 */ /* 0x00006400000e0000 */
[----:B0-----:R-:W-:-:S04]  /*0430*/  SHF.R.S32.HI R5, RZ, 0x1, R5 ;  /* 0x00000001ff057819 */ /* 0x001fc80000011405 */
[----:B------:R-:W-:Y:S01]  /*0440*/  ISETP.GE.AND P1, PT, R5, R8, PT ;  /* 0x000000080500720c */ /* 0x000fe20003f26270 */
[----:B-1----:R-:W-:-:S12]  /*0450*/  FADD.FTZ R2, R7, R2 ;  /* 0x0000000207027221 */ /* 0x002fd80000010000 */
[----:B------:R-:W-:Y:S05]  /*0460*/  @P1 BRA `(.L_x_8) ;  /* 0xfffffffc00e81947 */ /* 0x000fea000383ffff */
.L_x_7:
[----:B------:R1:W-:Y:S02]  /*0470*/  @!P2 STS [R13], R2 ;  /* 0x000000020d00a388 */ /* 0x0003e40000000800 */
.L_x_6:
[----:B------:R-:W-:Y:S05]  /*0480*/  BSYNC B0 ;  /* 0x0000000000007941 */ /* 0x000fea0003800000 */
.L_x_5:
[----:B------:R-:W2:Y:S02]  /*0490*/  LDC.64 R4, c[0x0][0x238] ;  /* 0x00008e00ff047b82 */ /* 0x000ea40000000a00 */
[----:B--2---:R-:W-:-:S05]  /*04a0*/  IMAD.WIDE R4, R9, 0x4, R4 ;  /* 0x0000000409047825 */ /* 0x004fca00078e0204 */
[----:B01----:R0:W2:Y:S01]  /*04b0*/  LDG.E.CONSTANT R13, desc[UR6][R4.64] ;  /* 0x00000006040d7981 */ /* 0x0030a2000c1e9900 */
[----:B------:R-:W-:Y:S05]  /*04c0*/  WARPSYNC.ALL ;  /* 0x0000000000007948 */ /* 0x000fea0003800000 */
[----:B------:R-:W-:Y:S01]  /*04d0*/  LEA R2, R11, UR4, 0x2 ;  /* 0x000000040b027c11 */ /* 0x000fe2000f8e10ff */
[----:B------:R-:W-:Y:S01]  /*04e0*/  BAR.SYNC.DEFER_BLOCKING 0x0 ;  /* 0x0000000000007b1d */ /* 0x000fe20000010000 */
[----:B------:R-:W-:Y:S02]  /*04f0*/  ISETP.NE.AND P1, PT, R0, RZ, PT ;  /* 0x000000ff0000720c */ /* 0x000fe40003f25270 */
[----:B------:R-:W-:-:S03]  /*0500*/  SHF.R.S32.HI R8, RZ, 0x1f, R9 ;  /* 0x0000001fff087819 */ /* 0x000fc60000011409 */
[----:B------:R-:W-:Y:S02]  /*0510*/  ULDC.64 UR10, c[0x0][0x230] ;  /* 0x00008c00000a7ab9 */ /* 0x000fe40000000a00 */
[----:B------:R-:W-:-:S04]  /*0520*/  LEA R16, P3, R9, UR10, 0x1 ;  /* 0x0000000a09107c11 */ /* 0x000fc8000f8608ff */
[C---:B------:R-:W-:Y:S02]  /*0530*/  LEA.HI.X R17, R9.reuse, UR11, R8, 0x1, P3 ;  /* 0x0000000b09117c11 */ /* 0x040fe400098f0c08 */
[----:B------:R-:W0:Y:S01]  /*0540*/  @!P1 LDC.64 R10, c[0x0][0x218] ;  /* 0x00008600ff0a9b82 */ /* 0x000e220000000a00 */
[----:B------:R-:W1:Y:S01]  /*0550*/  LDS R2, [R2] ;  /* 0x0000000002027984 */ /* 0x000e620000000800 */
[----:B0-----:R-:W-:-:S04]  /*0560*/  @!P1 LEA R4, P2, R9, R10, 0x1 ;  /* 0x0000000a09049211 */ /* 0x001fc800078408ff */
[----:B------:R-:W-:Y:S01]  /*0570*/  @!P1 LEA.HI.X R5, R9, R11, R8, 0x1, P2 ;  /* 0x0000000b09059211 */ /* 0x000fe200010f0c08 */
[----:B--2---:R-:W1:Y:S02]  /*0580*/  MUFU.RCP R13, R13 ;  /* 0x0000000d000d7308 */ /* 0x004e640000001000 */
[----:B-1----:R-:W-:-:S05]  /*0590*/  @!P1 FMUL.FTZ R6, R2, R13 ;  /* 0x0000000d02069220 */ /* 0x002fca0000410000 */
[----:B------:R-:W-:-:S05]  /*05a0*/  @!P1 F2FP.F16.F32.PACK_AB R6, RZ, R6 ;  /* 0x00000006ff06923e */ /* 0x000fca00000000ff */
[----:B------:R0:W-:Y:S01]  /*05b0*/  @!P1 STG.E.U16 desc[UR6][R4.64], R6 ;  /* 0x0000000604009986 */ /* 0x0001e2000c101506 */
[----:B------:R-:W-:Y:S05]  /*05c0*/  @!P0 EXIT ;  /* 0x000000000000894d */ /* 0x000fea0003800000 */
[----:B------:R-:W2:Y:S01]  /*05d0*/  LDG.E.U16.CONSTANT R14, desc[UR6][R16.64] ;  /* 0x00000006100e7981 */ /* 0x000ea2000c1e9500 */
[----:B0-----:R-:W0:Y:S01]  /*05e0*/  LDC.64 R4, c[0x0][0x220] ;  /* 0x00008800ff047b82 */ /* 0x001e220000000a00 */
[----:B------:R-:W-:-:S04]  /*05f0*/  FMUL.FTZ R12, R13, R13 ;  /* 0x0000000d0d0c7220 */ /* 0x000fc80000410000 */
[----:B------:R-:W-:-:S03]  /*0600*/  FMUL.FTZ R12, R13, R12 ;  /* 0x0000000c0d0c7220 */ /* 0x000fc60000410000 */
[----:B------:R-:W1:Y:S08]  /*0610*/  LDC.64 R6, c[0x0][0x228] ;  /* 0x00008a00ff067b82 */ /* 0x000e700000000a00 */
[----:B------:R-:W3:Y:S08]  /*0620*/  LDC.64 R8, c[0x0][0x210] ;  /* 0x00008400ff087b82 */ /* 0x000ef00000000a00 */
[----:B------:R-:W4:Y:S02]  /*0630*/  LDC.64 R10, c[0x0][0x240] ;  /* 0x00009000ff0a7b82 */ /* 0x000f240000000a00 */
[----:B01234-:R-:W-:-:S07]  /*0640*/  HADD2.F32 R14, -RZ, R14.H0_H0 ;  /* 0x2000000eff0e7230 */ /* 0x01ffce0000004100 */
.L_x_9:
[----:B------:R-:W-:-:S04]  /*0650*/  IMAD.WIDE R18, R3, 0x2, R6 ;  /* 0x0000000203127825 */ /* 0x000fc800078e0206 */
[----:B------:R-:W-:Y:S02]  /*0660*/  IMAD.WIDE R16, R3, 0x2, R4 ;  /* 0x0000000203107825 */ /* 0x000fe400078e0204 */
[----:B------:R-:W2:Y:S04]  /*0670*/  LDG.E.U16.CONSTANT R18, desc[UR6][R18.64] ;  /* 0x0000000612127981 */ /* 0x000ea8000c1e9500 */
[----:B------:R-:W3:Y:S01]  /*0680*/  LDG.E.U16.CONSTANT R16, desc[UR6][R16.64] ;  /* 0x0000000610107981 */ /* 0x000ee2000c1e9500 */
[----:B------:R-:W-:-:S04]  /*0690*/  IADD3 R0, R0, UR8, RZ ;  /* 0x0000000800007c10 */ /* 0x000fc8000fffe0ff */
[----:B------:R-:W-:Y:S01]  /*06a0*/  ISETP.GE.AND P0, PT, R0, R11, PT ;  /* 0x0000000b0000720c */ /* 0x000fe20003f06270 */
[----:B0-2---:R-:W-:Y:S02]  /*06b0*/  HADD2.F32 R15, -RZ, R18.H0_H0 ;  /* 0x20000012ff0f7230 */ /* 0x005fe40000004100 */
[----:B---3--:R-:W-:-:S03]  /*06c0*/  HADD2.F32 R20, -RZ, R16.H0_H0 ;  /* 0x20000010ff147230 */ /* 0x008fc60000004100 */
[----:B------:R-:W-:-:S04]  /*06d0*/  FMUL.FTZ R15, R12, R15 ;  /* 0x0000000f0c0f7220 */ /* 0x000fc80000410000 */
[----:B------:R-:W-:-:S04]  /*06e0*/  FMUL.FTZ R22, R2, R15 ;  /* 0x0000000f02167220 */ /* 0x000fc80000410000 */
[----:B------:R-:W-:Y:S01]  /*06f0*/  FFMA.FTZ R15, R13, R20, -R22 ;  /* 0x000000140d0f7223 */ /* 0x000fe20000010816 */
[----:B------:R-:W-:-:S04]  /*0700*/  IMAD.WIDE R20, R3, 0x2, R8 ;  /* 0x0000000203147825 */ /* 0x000fc800078e0208 */
[----:B------:R-:W-:Y:S01]  /*0710*/  FMUL.FTZ R15, R14, R15 ;  /* 0x0000000f0e0f7220 */ /* 0x000fe20000410000 */
[----:B------:R-:W-:-:S04]  /*0720*/  IMAD R3, R10, UR8, R3 ;  /* 0x000000080a037c24 */ /* 0x000fc8000f8e0203 */
[----:B------:R-:W-:-:S05]  /*0730*/  F2FP.F16.F32.PACK_AB R15, RZ, R15 ;  /* 0x0000000fff0f723e */ /* 0x000fca00000000ff */
[----:B------:R0:W-:Y:S01]  /*0740*/  STG.E.U16 desc[UR6][R20.64], R15 ;  /* 0x0000000f14007986 */ /* 0x0001e2000c101506 */
[----:B------:R-:W-:Y:S05]  /*0750*/  @!P0 BRA `(.L_x_9) ;  /* 0xfffffffc00bc8947 */ /* 0x000fea000383ffff */
[----:B------:R-:W-:Y:S05]  /*0760*/  EXIT ;  /* 0x000000000000794d */ /* 0x000fea0003800000 */
.L_x_10:
[----:B------:R-:W-:-:S00]  /*0770*/  BRA `(.L_x_10) ;  /* 0xfffffffc00fc7947 */ /* 0x000fc0000383ffff */
[----:B------:R-:W-:-:S00]  /*0780*/  NOP ;  /* 0x0000000000007918 */ /* 0x000fc00000000000 */
[----:B------:R-:W-:-:S00]  /*0790*/  NOP ;  /* 0x0000000000007918 */ /* 0x000fc00000000000 */
[----:B------:R-:W-:-:S00]  /*07a0*/  NOP ;  /* 0x0000000000007918 */ /* 0x000fc00000000000 */
[----:B------:R-:W-:-:S00]  /*07b0*/  NOP ;  /* 0x0000000000007918 */ /* 0x000fc00000000000 */
[----:B------:R-:W-:-:S00]  /*07c0*/  NOP ;  /* 0x0000000000007918 */ /* 0x000fc00000000000 */
[----:B------:R-:W-:-:S00]  /*07d0*/  NOP ;  /* 0x0000000000007918 */ /* 0x000fc00000000000 */
[----:B------:R-:W-:-:S00]  /*07e0*/  NOP ;  /* 0x0000000000007918 */ /* 0x000fc00000000000 */
[----:B------:R-:W-:-:S00]  /*07f0*/  NOP ;  /* 0x0000000000007918 */ /* 0x000fc00000000000 */
.L_x_270:


//--------------------- .text._ZN2at6native46_GLOBAL__N__fbf0e309_13_WeightNorm_cu_b3893b6b31weight_norm_bwd_last_dim_kernelIN3c108BFloat16EfEEvPT_S6_PKS5_S8_S8_PKT0_ii --------------------------
	.section	.text._ZN2at6native46_GLOBAL__N__fbf0e309_13_WeightNorm_cu_b3893b6b31weight_norm_bwd_last_dim_kernelIN3c108BFloat16EfEEvPT_S6_PKS5_S8_S8_PKT0_ii,"ax",@progbits
	.align	128
.text._ZN2at6native46_GLOBAL__N__fbf0e309_13_WeightNorm_cu_b3893b6b31weight_norm_bwd_last_dim_kernelIN3c108BFloat16EfEEvPT_S6_PKS5_S8_S8_PKT0_ii:
        .type           _ZN2at6native46_GLOBAL__N__fbf0e309_13_WeightNorm_cu_b3893b6b31weight_norm_bwd_last_dim_kernelIN3c108BFloat16EfEEvPT_S6_PKS5_S8_S8_PKT0_ii,@function
        .size           _ZN2at6native46_GLOBAL__N__fbf0e309_13_WeightNorm_cu_b3893b6b31weight_norm_bwd_last_dim_kernelIN3c108BFloat16EfEEvPT_S6_PKS5_S8_S8_PKT0_ii,(.L_x_271 - _ZN2at6native46_GLOBAL__N__fbf0e309_13_WeightNorm_cu_b3893b6b31weight_norm_bwd_last_dim_kernelIN3c108BFloat16EfEEvPT_S6_PKS5_S8_S8_PKT0_ii)
        .other          _ZN2at6native46_GLOBAL__N__fbf0e309_13_WeightNorm_cu_b3893b6b31weight_norm_bwd_last_dim_kernelIN3c108BFloat16EfEEvPT_S6_PKS5_S8_S8_PKT0_ii,@"STO_CUDA_ENTRY STV_DEFAULT"
_ZN2at6native46_GLOBAL__N__fbf0e309_13_WeightNorm_cu_b3893b6b31weight_norm_bwd_last_dim_kernelIN3c108BFloat16EfEEvPT_S6_PKS5_S8_S8_PKT0_ii:
        /* <DEDUP_REMOVED lines=12> */
[----:B------:R-:W-:Y:S01]  /*00c0*/  @!P0 IMAD.MOV.U32 R2, RZ, RZ, RZ ;  /* 0x000000ffff028224 */ /* 0x000fe200078e00ff */
[----:B------:R-:W-:Y:S06]  /*00d0*/  @!P0 BRA `(.L_x_12) ;  /* 0x0000000000448947 */ /* 0x000fec0003800000 */
[----:B------:R-:W0:Y:S01]  /*00e0*/  LDC R18, c[0x0][0x4] ;  /* 0x00000100ff127b82 */ /* 0x000e220000000800 */
[----:B------:R-:W-:Y:S01]  /*00f0*/  IMAD.MOV.U32 R2, RZ, RZ, RZ ;  /* 0x000000ffff027224 */ /* 0x000fe200078e00ff */
[----:B------:R-:W-:Y:S01]  /*0100*/  MOV R17, R3 ;  /* 0x0000000300117202 */ /* 0x000fe20000000f00 */
[----:B------:R-:W-:-:S05]  /*0110*/  IMAD.MOV.U32 R10, RZ, RZ, R0 ;  /* 0x000000ffff0a7224 */ /* 0x000fca00078e0000 */
[----:B------:R-:W1:Y:S08]  /*0120*/  LDC.64 R4, c[0x0][0x220] ;  /* 0x00008800ff047b82 */ /* 0x000e700000000a00 */
[----:B------:R-:W2:Y:S02]  /*0130*/  LDC.64 R6, c[0x0][0x228] ;  /* 0x00008a00ff067b82 */ /* 0x000ea40000000a00 */
.L_x_13:
[----:B--2---:R-:W-:-:S04]  /*0140*/  IMAD.WIDE R14, R17, 0x2, R6 ;  /* 0x00000002110e7825 */ /* 0x004fc800078e0206 */
[----:B-1----:R-:W-:Y:S02]  /*0150*/  IMAD.WIDE R12, R17, 0x2, R4 ;  /* 0x00000002110c7825 */ /* 0x002fe400078e0204 */
[----:B------:R-:W2:Y:S04]  /*0160*/  LDG.E.U16.CONSTANT R14, desc[UR6][R14.64] ;  /* 0x000000060e0e7981 */ /* 0x000ea8000c1e9500 */
[----:B------:R-:W3:Y:S01]  /*0170*/  LDG.E.U16.CONSTANT R12, desc[UR6][R12.64] ;  /* 0x000000060c0c7981 */ /* 0x000ee2000c1e9500 */
[----:B0-----:R-:W-:-:S04]  /*0180*/  IADD3 R10, R18, R10, RZ ;  /* 0x0000000a120a7210 */ /* 0x001fc80007ffe0ff */
[----:B------:R-:W-:Y:S01]  /*0190*/  ISETP.GE.AND P1, PT, R10, UR9, PT ;  /* 0x000000090a007c0c */ /* 0x000fe2000bf26270 */
[----:B------:R-:W-:Y:S01]  /*01a0*/  IMAD R17, R18, UR8, R17 ;  /* 0x0000000812117c24 */ /* 0x000fe2000f8e0211 */
[----:B--2---:R-:W-:Y:S01]  /*01b0*/  SHF.L.U32 R16, R14, 0x10, RZ ;  /* 0x000000100e107819 */ /* 0x004fe200000006ff */
[----:B---3--:R-:W-:-:S04]  /*01c0*/  IMAD.U32 R19, R12, 0x10000, RZ ;  /* 0x000100000c137824 */ /* 0x008fc800078e00ff */
[----:B------:R-:W-:-:S06]  /*01d0*/  FFMA.FTZ R2, R19, R16, R2 ;  /* 0x0000001013027223 */ /* 0x000fcc0000010002 */
[----:B------:R-:W-:Y:S05]  /*01e0*/  @!P1 BRA `(.L_x_13) ;  /* 0xfffffffc00d49947 */ /* 0x000fea000383ffff */
.L_x_12:
[----:B------:R-:W-:Y:S05]  /*01f0*/  BSYNC B0 ;  /* 0x0000000000007941 */ /* 0x000fea0003800000 */
.L_x_11:
        /* <DEDUP_REMOVED lines=13> */
.L_x_15:
[----:B------:R-:W-:-:S04]  /*02d0*/  SHF.R.S32.HI R10, RZ, 0x1, R4 ;  /* 0x00000001ff0a7819 */ /* 0x000fc80000011404 */
[----:B------:R-:W-:-:S13]  /*02e0*/  ISETP.GE.AND P3, PT, R7, R10, PT ;  /* 0x0000000a0700720c */ /* 0x000fda0003f66270 */
[----:B------:R-:W-:Y:S01]  /*02f0*/  @!P3 IMAD R6, R10, 0x4, R13 ;  /* 0x000000040a06b824 */ /* 0x000fe200078e020d */
[----:B------:R-:W-:Y:S05]  /*0300*/  @!P3 LDS R5, [R13] ;  /* 0x000000000d05b984 */ /* 0x000fea0000000800 */
[----:B------:R-:W1:Y:S02]  /*0310*/  @!P3 LDS R6, [R6] ;  /* 0x000000000606b984 */ /* 0x000e640000000800 */
[----:B-1----:R-:W-:-:S05]  /*0320*/  @!P3 FADD.FTZ R5, R5, R6 ;  /* 0x000000060505b221 */ /* 0x002fca0000010000 */
[----:B------:R1:W-:Y:S01]  /*0330*/  @!P3 STS [R13], R5 ;  /* 0x000000050d00b388 */ /* 0x0003e20000000800 */
[----:B------:R-:W-:Y:S01]  /*0340*/  BAR.SYNC.DEFER_BLOCKING 0x0 ;  /* 0x0000000000007b1d */ /* 0x000fe20000010000 */
[----:B------:R-:W-:Y:S02]  /*0350*/  ISETP.GT.AND P3, PT, R4, 0xff, PT ;  /* 0x000000ff0400780c */ /* 0x000fe40003f64270 */
[----:B------:R-:W-:-:S11]  /*0360*/  MOV R4, R10 ;  /* 0x0000000a00047202 */ /* 0x000fd60000000f00 */
[----:B-1----:R-:W-:Y:S05]  /*0370*/  @P3 BRA `(.L_x_15) ;  /* 0xfffffffc00d43947 */ /* 0x002fea000383ffff */
.L_x_14:
        /* <DEDUP_REMOVED lines=8> */
[----:B------:R-:W-:-:S07]  /*0400*/  IMAD.MOV.U32 R5, RZ, RZ, 0x10 ;  /* 0x00000010ff057424 */ /* 0x000fce00078e00ff */
.L_x_19:
[----:B------:R-:W-:Y:S05]  /*0410*/  WARPSYNC.ALL ;  /* 0x0000000000007948 */ /* 0x000fea0003800000 */
[----:B------:R0:W1:Y:S02]  /*0420*/  SHFL.DOWN PT, R7, R2, R5, 0x1f ;  /* 0x08001f0502077589 */ /* 0x00006400000e0000 */
[----:B0-----:R-:W-:-:S04]  /*0430*/  SHF.R.S32.HI R5, RZ, 0x1, R5 ;  /* 0x00000001ff057819 */ /* 0x001fc80000011405 */
[----:B------:R-:W-:Y:S01]  /*0440*/  ISETP.GE.AND P1, PT, R5, R8, PT ;  /* 0x000000080500720c */ /* 0x000fe20003f26270 */
[----:B-1----:R-:W-:-:S12]  /*0450*/  FADD.FTZ R2, R7, R2 ;  /* 0x0000000207027221 */ /* 0x002fd80000010000 */
[----:B------:R-:W-:Y:S05]  /*0460*/  @P1 BRA `(.L_x_19) ;  /* 0xfffffffc00e81947 */ /* 0x000fea000383ffff */
.L_x_18:
[----:B------:R1:W-:Y:S02]  /*0470*/  @!P2 STS [R13], R2 ;  /* 0x000000020d00a388 */ /* 0x0003e40000000800 */
.L_x_17:
[----:B------:R-:W-:Y:S05]  /*0480*/  BSYNC B0 ;  /* 0x0000000000007941 */ /* 0x000fea0003800000 */
.L_x_16:
        /* <DEDUP_REMOVED lines=17> */
[----:B------:R-:W-:-:S05]  /*05a0*/  @!P1 F2FP.BF16.F32.PACK_AB R6, RZ, R6 ;  /* 0x00000006ff06923e */ /* 0x000fca00000010ff */
        /* <DEDUP_REMOVED lines=9> */
[----:B01234-:R-:W-:-:S07]  /*0640*/  SHF.L.U32 R14, R14, 0x10, RZ ;  /* 0x000000100e0e7819 */ /* 0x01ffce00000006ff */
.L_x_20:
[----:B------:R-:W-:-:S04]  /*0650*/  IMAD.WIDE R18, R3, 0x2, R6 ;  /* 0x0000000203127825 */ /* 0x000fc800078e0206 */
[----:B------:R-:W-:Y:S02]  /*0660*/  IMAD.WIDE R16, R3, 0x2, R4 ;  /* 0x0000000203107825 */ /* 0x000fe400078e0204 */
[----:B------:R-:W2:Y:S04]  /*0670*/  LDG.E.U16.CONSTANT R18, desc[UR6][R18.64] ;  /* 0x0000000612127981 */ /* 0x000ea8000c1e9500 */
[----:B------:R-:W3:Y:S01]  /*0680*/  LDG.E.U16.CONSTANT R16, desc[UR6][R16.64] ;  /* 0x0000000610107981 */ /* 0x000ee2000c1e9500 */
[----:B------:R-:W-:-:S04]  /*0690*/  IADD3 R0, R0, UR8, RZ ;  /* 0x0000000800007c10 */ /* 0x000fc8000fffe0ff */
[----:B------:R-:W-:Y:S01]  /*06a0*/  ISETP.GE.AND P0, PT, R0, R11, PT ;  /* 0x0000000b0000720c */ /* 0x000fe20003f06270 */
[----:B0-2---:R-:W-:-:S04]  /*06b0*/  IMAD.U32 R15, R18, 0x10000, RZ ;  /* 0x00010000120f7824 */ /* 0x005fc800078e00ff */
[----:B------:R-:W-:Y:S01]  /*06c0*/  FMUL.FTZ R15, R12, R15 ;  /* 0x0000000f0c0f7220 */ /* 0x000fe20000410000 */
[----:B---3--:R-:W-:-:S03]  /*06d0*/  SHF.L.U32 R20, R16, 0x10, RZ ;  /* 0x0000001010147819 */ /* 0x008fc600000006ff */
[----:B------:R-:W-:-:S04]  /*06e0*/  FMUL.FTZ R22, R2, R15 ;  /* 0x0000000f02167220 */ /* 0x000fc80000410000 */
[----:B------:R-:W-:Y:S01]  /*06f0*/  FFMA.FTZ R15, R13, R20, -R22 ;  /* 0x000000140d0f7223 */ /* 0x000fe20000010816 */
[----:B------:R-:W-:-:S04]  /*0700*/  IMAD.WIDE R20, R3, 0x2, R8 ;  /* 0x0000000203147825 */ /* 0x000fc800078e0208 */
[----:B------:R-:W-:Y:S01]  /*0710*/  FMUL.FTZ R15, R14, R15 ;  /* 0x0000000f0e0f7220 */ /* 0x000fe20000410000 */
[----:B------:R-:W-:-:S04]  /*0720*/  IMAD R3, R10, UR8, R3 ;  /* 0x000000080a037c24 */ /* 0x000fc8000f8e0203 */
[----:B------:R-:W-:-:S05]  /*0730*/  F2FP.BF16.F32.PACK_AB R15, RZ, R15 ;  /* 0x0000000fff0f723e */ /* 0x000fca00000010ff */
[----:B------:R0:W-:Y:S01]  /*0740*/  STG.E.U16 desc[UR6][R20.64], R15 ;  /* 0x0000000f14007986 */ /* 0x0001e2000c101506 */
[----:B------:R-:W-:Y:S05]  /*0750*/  @!P0 BRA `(.L_x_20) ;  /* 0xfffffffc00bc8947 */ /* 0x000fea000383ffff */
[----:B------:R-:W-:Y:S05]  /*0760*/  EXIT ;  /* 0x000000000000794d */ /* 0x000fea0003800000 */
.L_x_21:
        /* <DEDUP_REMOVED lines=9> */
.L_x_271:


//--------------------- .text._ZN2at6native46_GLOBAL__N__fbf0e309_13_WeightNorm_cu_b3893b6b31weight_norm_bwd_last_dim_kernelIffEEvPT_S4_PKS3_S6_S6_PKT0_ii --------------------------
	.section	.text._ZN2at6native46_GLOBAL__N__fbf0e309_13_WeightNorm_cu_b3893b6b31weight_norm_bwd_last_dim_kernelIffEEvPT_S4_PKS3_S6_S6_PKT0_ii,"ax",@progbits
	.align	128
.text._ZN2at6native46_GLOBAL__N__fbf0e309_13_WeightNorm_cu_b3893b6b31weight_norm_bwd_last_dim_kernelIffEEvPT_S4_PKS3_S6_S6_PKT0_ii:
        .type           _ZN2at6native46_GLOBAL__N__fbf0e309_13_WeightNorm_cu_b3893b6b31weight_norm_bwd_last_dim_kernelIffEEvPT_S4_PKS3_S6_S6_PKT0_ii,@function
        .size           _ZN2at6native46_GLOBAL__N__fbf0e309_13_WeightNorm_cu_b3893b6b31weight_norm_bwd_last_dim_kernelIffEEvPT_S4_PKS3_S6_S6_PKT0_ii,(.L_x_272 - _ZN2at6native46_GLOBAL__N__fbf0e309_13_WeightNorm_cu_b3893b6b31weight_norm_bwd_last_dim_kernelIffEEvPT_S4_PKS3_S6_S6_PKT0_ii)
        .other          _ZN2at6native46_GLOBAL__N__fbf0e309_13_WeightNorm_cu_b3893b6b31weight_norm_bwd_last_dim_kernelIffEEvPT_S4_PKS3_S6_S6_PKT0_ii,@"STO_CUDA_ENTRY STV_DEFAULT"
_ZN2at6native46_GLOBAL__N__fbf0e309_13_WeightNorm_cu_b3893b6b31weight_norm_bwd_last_dim_kernelIffEEvPT_S4_PKS3_S6_S6_PKT0_ii:
        /* <DEDUP_REMOVED lines=16> */
[----:B------:R-:W-:Y:S01]  /*0100*/  IMAD.MOV.U32 R17, RZ, RZ, R3 ;  /* 0x000000ffff117224 */ /* 0x000fe200078e0003 */
[----:B------:R-:W-:-:S05]  /*0110*/  MOV R6, R0 ;  /* 0x0000000000067202 */ /* 0x000fca0000000f00 */
[----:B------:R-:W1:Y:S08]  /*0120*/  LDC.64 R8, c[0x0][0x220] ;  /* 0x00008800ff087b82 */ /* 0x000e700000000a00 */
[----:B------:R-:W2:Y:S02]  /*0130*/  LDC.64 R10, c[0x0][0x228] ;  /* 0x00008a00ff0a7b82 */ /* 0x000ea40000000a00 */
.L_x_24:
[----:B-1----:R-:W-:-:S04]  /*0140*/  IMAD.WIDE R12, R17, 0x4, R8 ;  /* 0x00000004110c7825 */ /* 0x002fc800078e0208 */
[----:B--2---:R-:W-:Y:S02]  /*0150*/  IMAD.WIDE R14, R17, 0x4, R10 ;  /* 0x00000004110e7825 */ /* 0x004fe400078e020a */
[----:B------:R-:W2:Y:S04]  /*0160*/  LDG.E.CONSTANT R12, desc[UR6][R12.64] ;  /* 0x000000060c0c7981 */ /* 0x000ea8000c1e9900 */
[----:B------:R-:W2:Y:S01]  /*0170*/  LDG.E.CONSTANT R15, desc[UR6][R14.64] ;  /* 0x000000060e0f7981 */ /* 0x000ea2000c1e9900 */
[C---:B0-----:R-:W-:Y:S02]  /*0180*/  IMAD.IADD R6, R16.reuse, 0x1, R6 ;  /* 0x0000000110067824 */ /* 0x041fe400078e0206 */
[----:B------:R-:W-:-:S03]  /*0190*/  IMAD R17, R16, UR8, R17 ;  /* 0x0000000810117c24 */ /* 0x000fc6000f8e0211 */
[----:B------:R-:W-:Y:S01]  /*01a0*/  ISETP.GE.AND P1, PT, R6, UR9, PT ;  /* 0x0000000906007c0c */ /* 0x000fe2000bf26270 */
[----:B--2---:R-:W-:-:S12]  /*01b0*/  FFMA.FTZ R2, R15, R12, R2 ;  /* 0x0000000c0f027223 */ /* 0x004fd80000010002 */
[----:B------:R-:W-:Y:S05]  /*01c0*/  @!P1 BRA `(.L_x_24) ;  /* 0xfffffffc00dc9947 */ /* 0x000fea000383ffff */
.L_x_23:
[----:B------:R-:W-:Y:S05]  /*01d0*/  BSYNC B0 ;  /* 0x0000000000007941 */ /* 0x000fea0003800000 */
.L_x_22:
        /* <DEDUP_REMOVED lines=13> */
.L_x_26:
        /* <DEDUP_REMOVED lines=11> */
.L_x_25:
        /* <DEDUP_REMOVED lines=9> */
.L_x_30:
[----:B------:R-:W-:Y:S05]  /*03f0*/  WARPSYNC.ALL ;  /* 0x0000000000007948 */ /* 0x000fea0003800000 */
[----:B------:R0:W1:Y:S02]  /*0400*/  SHFL.DOWN PT, R11, R2, R9, 0x1f ;  /* 0x08001f09020b7589 */ /* 0x00006400000e0000 */
[----:B0-----:R-:W-:-:S04]  /*0410*/  SHF.R.S32.HI R9, RZ, 0x1, R9 ;  /* 0x00000001ff097819 */ /* 0x001fc80000011409 */
[----:B------:R-:W-:Y:S01]  /*0420*/  ISETP.GE.AND P1, PT, R9, R4, PT ;  /* 0x000000040900720c */ /* 0x000fe20003f26270 */
[----:B-1----:R-:W-:-:S12]  /*0430*/  FADD.FTZ R2, R11, R2 ;  /* 0x000000020b027221 */ /* 0x002fd80000010000 */
[----:B------:R-:W-:Y:S05]  /*0440*/  @P1 BRA `(.L_x_30) ;  /* 0xfffffffc00e81947 */ /* 0x000fea000383ffff */
.L_x_29:
[----:B------:R1:W-:Y:S02]  /*0450*/  @!P2 STS [R13], R2 ;  /* 0x000000020d00a388 */ /* 0x0003e40000000800 */
.L_x_28:
[----:B------:R-:W-:Y:S05]  /*0460*/  BSYNC B0 ;  /* 0x0000000000007941 */ /* 0x000fea0003800000 */
.L_x_27:
[----:B------:R-:W2:Y:S02]  /*0470*/  LDC.64 R8, c[0x0][0x238] ;  /* 0x00008e00ff087b82 */ /* 0x000ea40000000a00 */
[----:B--2---:R-:W-:-:S06]  /*0480*/  IMAD.WIDE R8, R5, 0x4, R8 ;  /* 0x0000000405087825 */ /* 0x004fcc00078e0208 */
[----:B------:R-:W2:Y:S01]  /*0490*/  LDG.E.CONSTANT R8, desc[UR6][R8.64] ;  /* 0x0000000608087981 */ /* 0x000ea2000c1e9900 */
[----:B------:R-:W-:Y:S05]  /*04a0*/  WARPSYNC.ALL ;  /* 0x0000000000007948 */ /* 0x000fea0003800000 */
[----:B01----:R-:W-:Y:S01]  /*04b0*/  LEA R2, R7, UR4, 0x2 ;  /* 0x0000000407027c11 */ /* 0x003fe2000f8e10ff */
[----:B------:R-:W-:Y:S01]  /*04c0*/  BAR.SYNC.DEFER_BLOCKING 0x0 ;  /* 0x0000000000007b1d */ /* 0x000fe20000010000 */
[----:B------:R-:W-:Y:S02]  /*04d0*/  ISETP.NE.AND P1, PT, R0, RZ, PT ;  /* 0x000000ff0000720c */ /* 0x000fe40003f25270 */
[----:B------:R-:W-:-:S11]  /*04e0*/  SHF.R.S32.HI R4, RZ, 0x1f, R5 ;  /* 0x0000001fff047819 */ /* 0x000fd60000011405 */
[----:B------:R-:W0:Y:S01]  /*04f0*/  @!P1 LDC.64 R6, c[0x0][0x218] ;  /* 0x00008600ff069b82 */ /* 0x000e220000000a00 */
[----:B------:R-:W1:Y:S01]  /*0500*/  LDS R2, [R2] ;  /* 0x0000000002027984 */ /* 0x000e620000000800 */
[----:B0-----:R-:W-:-:S04]  /*0510*/  @!P1 LEA R6, P2, R5, R6, 0x2 ;  /* 0x0000000605069211 */ /* 0x001fc800078410ff */
[----:B------:R-:W-:Y:S01]  /*0520*/  @!P1 LEA.HI.X R7, R5, R7, R4, 0x2, P2 ;  /* 0x0000000705079211 */ /* 0x000fe200010f1404 */
[----:B--2---:R-:W1:Y:S02]  /*0530*/  MUFU.RCP R13, R8 ;  /* 0x00000008000d7308 */ /* 0x004e640000001000 */
[----:B-1----:R-:W-:-:S05]  /*0540*/  @!P1 FMUL.FTZ R9, R2, R13 ;  /* 0x0000000d02099220 */ /* 0x002fca0000410000 */
[----:B------:R0:W-:Y:S01]  /*0550*/  @!P1 STG.E desc[UR6][R6.64], R9 ;  /* 0x0000000906009986 */ /* 0x0001e2000c101906 */
[----:B------:R-:W-:Y:S05]  /*0560*/  @!P0 EXIT ;  /* 0x000000000000894d */ /* 0x000fea0003800000 */
[----:B------:R-:W-:Y:S01]  /*0570*/  ULDC.64 UR4, c[0x0][0x230] ;  /* 0x00008c0000047ab9 */ /* 0x000fe20000000a00 */
[----:B0-----:R-:W0:Y:S01]  /*0580*/  LDC.64 R6, c[0x0][0x228] ;  /* 0x00008a00ff067b82 */ /* 0x001e220000000a00 */
[----:B------:R-:W-:-:S04]  /*0590*/  LEA R14, P0, R5, UR4, 0x2 ;  /* 0x00000004050e7c11 */ /* 0x000fc8000f8010ff */
[----:B------:R-:W-:-:S03]  /*05a0*/  LEA.HI.X R15, R5, UR5, R4, 0x2, P0 ;  /* 0x00000005050f7c11 */ /* 0x000fc600080f1404 */
[----:B------:R-:W1:Y:S02]  /*05b0*/  LDC.64 R4, c[0x0][0x220] ;  /* 0x00008800ff047b82 */ /* 0x000e640000000a00 */
[----:B------:R2:W5:Y:S01]  /*05c0*/  LDG.E.CONSTANT R12, desc[UR6][R14.64] ;  /* 0x000000060e0c7981 */ /* 0x000562000c1e9900 */
[----:B------:R-:W-:-:S04]  /*05d0*/  FMUL.FTZ R16, R13, R13 ;  /* 0x0000000d0d107220 */ /* 0x000fc80000410000 */
[----:B------:R-:W-:Y:S01]  /*05e0*/  FMUL.FTZ R20, R13, R16 ;  /* 0x000000100d147220 */ /* 0x000fe20000410000 */
[----:B------:R-:W3:Y:S08]  /*05f0*/  LDC.64 R8, c[0x0][0x210] ;  /* 0x00008400ff087b82 */ /* 0x000ef00000000a00 */
[----:B--2---:R-:W4:Y:S02]  /*0600*/  LDC.64 R10, c[0x0][0x240] ;  /* 0x00009000ff0a7b82 */ /* 0x004f240000000a00 */
.L_x_31:
[----:B0-----:R-:W-:-:S04]  /*0610*/  IMAD.WIDE R16, R3, 0x4, R6 ;  /* 0x0000000403107825 */ /* 0x001fc800078e0206 */
[----:B-1----:R-:W-:Y:S02]  /*0620*/  IMAD.WIDE R14, R3, 0x4, R4 ;  /* 0x00000004030e7825 */ /* 0x002fe400078e0204 */
[----:B--2---:R-:W2:Y:S04]  /*0630*/  LDG.E.CONSTANT R17, desc[UR6][R16.64] ;  /* 0x0000000610117981 */ /* 0x004ea8000c1e9900 */
[----:B------:R-:W3:Y:S01]  /*0640*/  LDG.E.CONSTANT R14, desc[UR6][R14.64] ;  /* 0x000000060e0e7981 */ /* 0x000ee2000c1e9900 */
[----:B------:R-:W-:-:S05]  /*0650*/  VIADD R0, R0, UR8 ;  /* 0x0000000800007c36 */ /* 0x000fca0008000000 */
[----:B----4-:R-:W-:Y:S01]  /*0660*/  ISETP.GE.AND P0, PT, R0, R11, PT ;  /* 0x0000000b0000720c */ /* 0x010fe20003f06270 */
[----:B--2---:R-:W-:-:S04]  /*0670*/  FMUL.FTZ R19, R20, R17 ;  /* 0x0000001114137220 */ /* 0x004fc80000410000 */
[----:B------:R-:W-:-:S04]  /*0680*/  FMUL.FTZ R18, R2, R19 ;  /* 0x0000001302127220 */ /* 0x000fc80000410000 */
[----:B---3--:R-:W-:Y:S01]  /*0690*/  FFMA.FTZ R21, R13, R14, -R18 ;  /* 0x0000000e0d157223 */ /* 0x008fe20000010812 */
[----:B------:R-:W-:-:S04]  /*06a0*/  IMAD.WIDE R18, R3, 0x4, R8 ;  /* 0x0000000403127825 */ /* 0x000fc800078e0208 */
[----:B-----5:R-:W-:Y:S01]  /*06b0*/  FMUL.FTZ R21, R12, R21 ;  /* 0x000000150c157220 */ /* 0x020fe20000410000 */
[----:B------:R-:W-:-:S04]  /*06c0*/  IMAD R3, R10, UR8, R3 ;  /* 0x000000080a037c24 */ /* 0x000fc8000f8e0203 */
[----:B------:R2:W-:Y:S01]  /*06d0*/  STG.E desc[UR6][R18.64], R21 ;  /* 0x0000001512007986 */ /* 0x0005e2000c101906 */
[----:B------:R-:W-:Y:S05]  /*06e0*/  @!P0 BRA `(.L_x_31) ;  /* 0xfffffffc00c88947 */ /* 0x000fea000383ffff */
[----:B------:R-:W-:Y:S05]  /*06f0*/  EXIT ;  /* 0x000000000000794d */ /* 0x000fea0003800000 */
.L_x_32:
        /* <DEDUP_REMOVED lines=16> */
.L_x_272:


//--------------------- .text._ZN2at6native46_GLOBAL__N__fbf0e309_13_WeightNorm_cu_b3893b6b31weight_norm_bwd_last_dim_kernelIddEEvPT_S4_PKS3_S6_S6_PKT0_ii --------------------------
	.section	.text._ZN2at6native46_GLOBAL__N__fbf0e309_13_WeightNorm_cu_b3893b6b31weight_norm_bwd_last_dim_kernelIddEEvPT_S4_PKS3_S6_S6_PKT0_ii,"ax",@progbits
	.align	128
.text._ZN2at6native46_GLOBAL__N__fbf0e309_13_WeightNorm_cu_b3893b6b31weight_norm_bwd_last_dim_kernelIddEEvPT_S4_PKS3_S6_S6_PKT0_ii:
        .type           _ZN2at6native46_GLOBAL__N__fbf0e309_13_WeightNorm_cu_b3893b6b31weight_norm_bwd_last_dim_kernelIddEEvPT_S4_PKS3_S6_S6_PKT0_ii,@function
        .size           _ZN2at6native46_GLOBAL__N__fbf0e309_13_WeightNorm_cu_b3893b6b31weight_norm_bwd_last_dim_kernelIddEEvPT_S4_PKS3_S6_S6_PKT0_ii,(.L_x_273 - _ZN2at6native46_GLOBAL__N__fbf0e309_13_WeightNorm_cu_b3893b6b31weight_norm_bwd_last_dim_kernelIddEEvPT_S4_PKS3_S6_S6_PKT0_ii)
        .other          _ZN2at6native46_GLOBAL__N__fbf0e309_13_WeightNorm_cu_b3893b6b31weight_norm_bwd_last_dim_kernelIddEEvPT_S4_PKS3_S6_S6_PKT0_ii,@"STO_CUDA_ENTRY STV_DEFAULT"
_ZN2at6native46_GLOBAL__N__fbf0e309_13_WeightNorm_cu_b3893b6b31weight_norm_bwd_last_dim_kernelIddEEvPT_S4_PKS3_S6_S6_PKT0_ii:
        /* <DEDUP_REMOVED lines=12> */
[----:B------:R-:W-:Y:S01]  /*00c0*/  @!P0 CS2R R2, SRZ ;  /* 0x0000000000028805 */ /* 0x000fe2000001ff00 */
[----:B------:R-:W-:Y:S06]  /*00d0*/  @!P0 BRA `(.L_x_34) ;  /* 0x00000000003c8947 */ /* 0x000fec0003800000 */
[----:B------:R-:W0:Y:S01]  /*00e0*/  LDC R8, c[0x0][0x4] ;  /* 0x00000100ff087b82 */ /* 0x000e220000000800 */
[----:B------:R-:W-:Y:S01]  /*00f0*/  IMAD.MOV.U32 R19, RZ, RZ, R5 ;  /* 0x000000ffff137224 */ /* 0x000fe200078e0005 */
[----:B------:R-:W-:Y:S01]  /*0100*/  CS2R R2, SRZ ;  /* 0x0000000000027805 */ /* 0x000fe2000001ff00 */
[----:B------:R-:W-:-:S05]  /*0110*/  IMAD.MOV.U32 R6, RZ, RZ, R0 ;  /* 0x000000ffff067224 */ /* 0x000fca00078e0000 */
[----:B------:R-:W1:Y:S08]  /*0120*/  LDC.64 R10, c[0x0][0x220] ;  /* 0x00008800ff0a7b82 */ /* 0x000e700000000a00 */
[----:B------:R-:W2:Y:S02]  /*0130*/  LDC.64 R12, c[0x0][0x228] ;  /* 0x00008a00ff0c7b82 */ /* 0x000ea40000000a00 */
.L_x_35:
[----:B-1----:R-:W-:-:S04]  /*0140*/  IMAD.WIDE R14, R19, 0x8, R10 ;  /* 0x00000008130e7825 */ /* 0x002fc800078e020a */
[----:B--2---:R-:W-:Y:S02]  /*0150*/  IMAD.WIDE R16, R19, 0x8, R12 ;  /* 0x0000000813107825 */ /* 0x004fe400078e020c */
[----:B------:R-:W2:Y:S04]  /*0160*/  LDG.E.64.CONSTANT R14, desc[UR6][R14.64] ;  /* 0x000000060e0e7981 */ /* 0x000ea8000c1e9b00 */
[----:B------:R-:W2:Y:S01]  /*0170*/  LDG.E.64.CONSTANT R16, desc[UR6][R16.64] ;  /* 0x0000000610107981 */ /* 0x000ea2000c1e9b00 */
[C---:B0-----:R-:W-:Y:S02]  /*0180*/  IMAD.IADD R6, R8.reuse, 0x1, R6 ;  /* 0x0000000108067824 */ /* 0x041fe400078e0206 */
[----:B------:R-:W-:-:S03]  /*0190*/  IMAD R19, R8, UR8, R19 ;  /* 0x0000000808137c24 */ /* 0x000fc6000f8e0213 */
[----:B------:R-:W-:Y:S01]  /*01a0*/  ISETP.GE.AND P1, PT, R6, UR9, PT ;  /* 0x0000000906007c0c */ /* 0x000fe2000bf26270 */
[----:B--2---:R-:W-:-:S12]  /*01b0*/  DFMA R2, R16, R14, R2 ;  /* 0x0000000e1002722b */ /* 0x004fd80000000002 */
[----:B------:R-:W-:Y:S05]  /*01c0*/  @!P1 BRA `(.L_x_35) ;  /* 0xfffffffc00dc9947 */ /* 0x000fea000383ffff */
.L_x_34:
[----:B------:R-:W-:Y:S05]  /*01d0*/  BSYNC B0 ;  /* 0x0000000000007941 */ /* 0x000fea0003800000 */
.L_x_33:
        /* <DEDUP_REMOVED lines=10> */
[----:B------:R0:W-:Y:S01]  /*0280*/  @P1 STS.64 [R11], R2 ;  /* 0x000000020b001388 */ /* 0x0001e20000000a00 */
[----:B------:R-:W-:Y:S06]  /*0290*/  @P1 BAR.SYNC.DEFER_BLOCKING 0x0 ;  /* 0x0000000000001b1d */ /* 0x000fec0000010000 */
[----:B------:R-:W-:Y:S05]  /*02a0*/  @!P3 BRA `(.L_x_36) ;  /* 0x00000000002cb947 */ /* 0x000fea0003800000 */
.L_x_37:
[----:B------:R-:W-:-:S04]  /*02b0*/  SHF.R.S32.HI R8, RZ, 0x1, R6 ;  /* 0x00000001ff087819 */ /* 0x000fc80000011406 */
[----:B------:R-:W-:-:S13]  /*02c0*/  ISETP.GE.AND P3, PT, R13, R8, PT ;  /* 0x000000080d00720c */ /* 0x000fda0003f66270 */
[----:B------:R-:W-:Y:S01]  /*02d0*/  @!P3 IMAD R16, R8, 0x8, R11 ;  /* 0x000000080810b824 */ /* 0x000fe200078e020b */
[----:B------:R-:W-:Y:S05]  /*02e0*/  @!P3 LDS.64 R14, [R11] ;  /* 0x000000000b0eb984 */ /* 0x000fea0000000a00 */
[----:B------:R-:W1:Y:S02]  /*02f0*/  @!P3 LDS.64 R16, [R16] ;  /* 0x000000001010b984 */ /* 0x000e640000000a00 */
[----:B-1----:R-:W-:-:S07]  /*0300*/  @!P3 DADD R14, R14, R16 ;  /* 0x000000000e0eb229 */ /* 0x002fce0000000010 */
[----:B------:R1:W-:Y:S01]  /*0310*/  @!P3 STS.64 [R11], R14 ;  /* 0x0000000e0b00b388 */ /* 0x0003e20000000a00 */
[----:B------:R-:W-:Y:S01]  /*0320*/  BAR.SYNC.DEFER_BLOCKING 0x0 ;  /* 0x0000000000007b1d */ /* 0x000fe20000010000 */
[----:B------:R-:W-:Y:S01]  /*0330*/  ISETP.GT.AND P3, PT, R6, 0xff, PT ;  /* 0x000000ff0600780c */ /* 0x000fe20003f64270 */
[----:B------:R-:W-:-:S12]  /*0340*/  IMAD.MOV.U32 R6, RZ, RZ, R8 ;  /* 0x000000ffff067224 */ /* 0x000fd800078e0008 */
[----:B-1----:R-:W-:Y:S05]  /*0350*/  @P3 BRA `(.L_x_37) ;  /* 0xfffffffc00d43947 */ /* 0x002fea000383ffff */
.L_x_36:
[----:B------:R-:W-:Y:S04]  /*0360*/  BSSY B0, `(.L_x_38) ;  /* 0x0000012000007945 */ /* 0x000fe80003800000 */
[----:B------:R-:W-:Y:S05]  /*0370*/  @P2 BRA `(.L_x_39) ;  /* 0x0000000000402947 */ /* 0x000fea0003800000 */
[----:B------:R-:W-:Y:S01]  /*0380*/  @P1 LDS.64 R14, [R11] ;  /* 0x000000000b0e1984 */ /* 0x000fe20000000a00 */
[----:B------:R-:W-:-:S03]  /*0390*/  ISETP.GT.AND P2, PT, R4, 0x10, PT ;  /* 0x000000100400780c */ /* 0x000fc60003f44270 */
[----:B------:R-:W0:Y:S02]  /*03a0*/  @P1 LDS.64 R16, [R11+0x100] ;  /* 0x000100000b101984 */ /* 0x000e240000000a00 */
[----:B0-----:R-:W-:-:S08]  /*03b0*/  @P1 DADD R2, R14, R16 ;  /* 0x000000000e021229 */ /* 0x001fd00000000010 */
[----:B------:R-:W-:Y:S05]  /*03c0*/  @P2 BRA `(.L_x_40) ;  /* 0x0000000000242947 */ /* 0x000fea0003800000 */
[----:B------:R-:W-:-:S07]  /*03d0*/  MOV R17, 0x10 ;  /* 0x0000001000117802 */ /* 0x000fce0000000f00 */
.L_x_42:
[----:B------:R-:W-:-:S03]  /*03e0*/  UMOV UR5, 0xffffffff ;  /* 0xffffffff00057882 */ /* 0x000fc60000000000 */
[----:B------:R-:W-:Y:S05]  /*03f0*/  BRA.DIV UR5, `(.L_x_41) ;  /* 0x0000000605087947 */ /* 0x000fea000b800000 */
[----:B------:R0:W1:Y:S04]  /*0400*/  SHFL.DOWN PT, R15, R3, R17, 0x1f ;  /* 0x08001f11030f7589 */ /* 0x00006800000e0000 */
[----:B------:R0:W2:Y:S02]  /*0410*/  SHFL.DOWN PT, R14, R2, R17, 0x1f ;  /* 0x08001f11020e7589 */ /* 0x0000a400000e0000 */
.L_x_49:
[----:B0-----:R-:W-:Y:S01]  /*0420*/  SHF.R.S32.HI R17, RZ, 0x1, R17 ;  /* 0x00000001ff117819 */ /* 0x001fe20000011411 */
[----:B-12---:R-:W-:-:S03]  /*0430*/  DADD R2, R14, R2 ;  /* 0x000000000e027229 */ /* 0x006fc60000000002 */
[----:B------:R-:W-:-:S13]  /*0440*/  ISETP.GE.AND P1, PT, R17, R4, PT ;  /* 0x000000041100720c */ /* 0x000fda0003f26270 */
[----:B------:R-:W-:Y:S05]  /*0450*/  @P1 BRA `(.L_x_42) ;  /* 0xfffffffc00e01947 */ /* 0x000fea000383ffff */
.L_x_40:
[----:B------:R-:W-:-:S13]  /*0460*/  ISETP.GE.AND P1, PT, R13, R4, PT ;  /* 0x000000040d00720c */ /* 0x000fda0003f26270 */
[----:B------:R1:W-:Y:S02]  /*0470*/  @!P1 STS.64 [R11], R2 ;  /* 0x000000020b009388 */ /* 0x0003e40000000a00 */
.L_x_39:
[----:B------:R-:W-:Y:S05]  /*0480*/  BSYNC B0 ;  /* 0x0000000000007941 */ /* 0x000fea0003800000 */
.L_x_38:
[----:B01----:R-:W0:Y:S02]  /*0490*/  LDC.64 R10, c[0x0][0x238] ;  /* 0x00008e00ff0a7b82 */ /* 0x003e240000000a00 */
[----:B0-----:R-:W-:-:S06]  /*04a0*/  IMAD.WIDE R10, R7, 0x8, R10 ;  /* 0x00000008070a7825 */ /* 0x001fcc00078e020a */
[----:B------:R-:W2:Y:S01]  /*04b0*/  LDG.E.64.CONSTANT R10, desc[UR6][R10.64] ;  /* 0x000000060a0a7981 */ /* 0x000ea2000c1e9b00 */
[----:B------:R-:W-:Y:S05]  /*04c0*/  WARPSYNC.ALL ;  /* 0x0000000000007948 */ /* 0x000fea0003800000 */
[----:B------:R-:W-:Y:S01]  /*04d0*/  LEA R2, R9, UR4, 0x3 ;  /* 0x0000000409027c11 */ /* 0x000fe2000f8e18ff */
[----:B------:R-:W-:Y:S01]  /*04e0*/  BAR.SYNC.DEFER_BLOCKING 0x0 ;  /* 0x0000000000007b1d */ /* 0x000fe20000010000 */
[----:B------:R-:W-:-:S05]  /*04f0*/  SHF.R.S32.HI R4, RZ, 0x1f, R7 ;  /* 0x0000001fff047819 */ /* 0x000fca0000011407 */
[----:B------:R-:W-:Y:S01]  /*0500*/  BSSY B0, `(.L_x_43) ;  /* 0x0000011000007945 */ /* 0x000fe20003800000 */
[----:B------:R-:W0:Y:S01]  /*0510*/  LDS.64 R2, [R2] ;  /* 0x0000000002027984 */ /* 0x000e220000000a00 */
[----:B--2---:R-:W1:Y:S01]  /*0520*/  MUFU.RCP64H R13, R11 ;  /* 0x0000000b000d7308 */ /* 0x004e620000001800 */
[----:B------:R-:W-:-:S05]  /*0530*/  VIADD R12, R11, 0x300402 ;  /* 0x003004020b0c7836 */ /* 0x000fca0000000000 */
[----:B------:R-:W-:Y:S01]  /*0540*/  FSETP.GEU.AND P1, PT, |R12|, 5.8789094863358348022e-39, PT ;  /* 0x004004020c00780b */ /* 0x000fe20003f2e200 */
[----:B-1----:R-:W-:-:S08]  /*0550*/  DFMA R8, -R10, R12, 1 ;  /* 0x3ff000000a08742b */ /* 0x002fd0000000010c */
[----:B------:R-:W-:-:S08]  /*0560*/  DFMA R8, R8, R8, R8 ;  /* 0x000000080808722b */ /* 0x000fd00000000008 */
[----:B------:R-:W-:-:S08]  /*0570*/  DFMA R8, R12, R8, R12 ;  /* 0x000000080c08722b */ /* 0x000fd0000000000c */
[----:B------:R-:W-:-:S08]  /*0580*/  DFMA R14, -R10, R8, 1 ;  /* 0x3ff000000a0e742b */ /* 0x000fd00000000108 */
[----:B------:R-:W-:Y:S01]  /*0590*/  DFMA R8, R8, R14, R8 ;  /* 0x0000000e0808722b */ /* 0x000fe20000000008 */
[----:B0-----:R-:W-:Y:S10]  /*05a0*/  @P1 BRA `(.L_x_44) ;  /* 0x0000000000181947 */ /* 0x001ff40003800000 */
[----:B------:R-:W-:-:S05]  /*05b0*/  LOP3.LUT R6, R11, 0x7fffffff, RZ, 0xc0, !PT ;  /* 0x7fffffff0b067812 */ /* 0x000fca00078ec0ff */
[----:B------:R-:W-:Y:S01]  /*05c0*/  VIADD R12, R6, 0xfff00000 ;  /* 0xfff00000060c7836 */ /* 0x000fe20000000000 */
[----:B------:R-:W-:-:S07]  /*05d0*/  MOV R6, 0x5f0 ;  /* 0x000005f000067802 */ /* 0x000fce0000000f00 */
[----:B------:R-:W-:Y:S05]  /*05e0*/  CALL.REL.NOINC `($__internal_0_$__cuda_sm20_dblrcp_rn_slowpath_v3) ;  /* 0x0000000000cc7944 */ /* 0x000fea0003c00000 */
[----:B------:R-:W-:Y:S02]  /*05f0*/  IMAD.MOV.U32 R8, RZ, RZ, R10 ;  /* 0x000000ffff087224 */ /* 0x000fe400078e000a */
[----:B------:R-:W-:-:S07]  /*0600*/  IMAD.MOV.U32 R9, RZ, RZ, R11 ;  /* 0x000000ffff097224 */ /* 0x000fce00078e000b */
.L_x_44:
[----:B------:R-:W-:Y:S05]  /*0610*/  BSYNC B0 ;  /* 0x0000000000007941 */ /* 0x000fea0003800000 */
.L_x_43:
[----:B------:R-:W-:-:S13]  /*0620*/  ISETP.NE.AND P1, PT, R0, RZ, PT ;  /* 0x000000ff0000720c */ /* 0x000fda0003f25270 */
[----:B------:R-:W0:Y:S01]  /*0630*/  @!P1 LDC.64 R12, c[0x0][0x218] ;  /* 0x00008600ff0c9b82 */ /* 0x000e220000000a00 */
[----:B------:R-:W-:Y:S01]  /*0640*/  @!P1 DMUL R10, R2, R8 ;  /* 0x00000008020a9228 */ /* 0x000fe20000000000 */
[----:B0-----:R-:W-:-:S04]  /*0650*/  @!P1 LEA R12, P2, R7, R12, 0x3 ;  /* 0x0000000c070c9211 */ /* 0x001fc800078418ff */
[----:B------:R-:W-:-:S05]  /*0660*/  @!P1 LEA.HI.X R13, R7, R13, R4, 0x3, P2 ;  /* 0x0000000d070d9211 */ /* 0x000fca00010f1c04 */
[----:B------:R0:W-:Y:S01]  /*0670*/  @!P1 STG.E.64 desc[UR6][R12.64], R10 ;  /* 0x0000000a0c009986 */ /* 0x0001e2000c101b06 */
[----:B------:R-:W-:Y:S05]  /*0680*/  @!P0 EXIT ;  /* 0x000000000000894d */ /* 0x000fea0003800000 */
[----:B------:R-:W-:Y:S01]  /*0690*/  ULDC.64 UR4, c[0x0][0x230] ;  /* 0x00008c0000047ab9 */ /* 0x000fe20000000a00 */
[----:B0-----:R-:W0:Y:S01]  /*06a0*/  LDC.64 R10, c[0x0][0x220] ;  /* 0x00008800ff0a7b82 */ /* 0x001e220000000a00 */
[----:B------:R-:W-:-:S04]  /*06b0*/  LEA R6, P0, R7, UR4, 0x3 ;  /* 0x0000000407067c11 */ /* 0x000fc8000f8018ff */
[----:B------:R-:W-:-:S03]  /*06c0*/  LEA.HI.X R7, R7, UR5, R4, 0x3, P0 ;  /* 0x0000000507077c11 */ /* 0x000fc600080f1c04 */
[----:B------:R-:W1:Y:S03]  /*06d0*/  LDC.64 R12, c[0x0][0x228] ;  /* 0x00008a00ff0c7b82 */ /* 0x000e660000000a00 */
[----:B------:R-:W5:Y:S01]  /*06e0*/  LDG.E.64.CONSTANT R6, desc[UR6][R6.64] ;  /* 0x0000000606067981 */ /* 0x000f62000c1e9b00 */
[----:B------:R-:W-:-:S04]  /*06f0*/  DMUL R18, R8, R8 ;  /* 0x0000000808127228 */ /* 0x000fc80000000000 */
[----:B------:R-:W2:Y:S04]  /*0700*/  LDC.64 R14, c[0x0][0x210] ;  /* 0x00008400ff0e7b82 */ /* 0x000ea80000000a00 */
[----:B------:R-:W-:-:S04]  /*0710*/  DMUL R18, R18, R8 ;  /* 0x0000000812127228 */ /* 0x000fc80000000000 */
[----:B------:R-:W3:Y:S07]  /*0720*/  LDC.64 R16, c[0x0][0x240] ;  /* 0x00009000ff107b82 */ /* 0x000eee0000000a00 */
.L_x_45:
[----:B-1----:R-:W-:-:S06]  /*0730*/  IMAD.WIDE R22, R5, 0x8, R12 ;  /* 0x0000000805167825 */ /* 0x002fcc00078e020c */
[----:B----4-:R-:W4:Y:S01]  /*0740*/  LDG.E.64.CONSTANT R22, desc[UR6][R22.64] ;  /* 0x0000000616167981 */ /* 0x010f22000c1e9b00 */
[----:B0-----:R-:W-:-:S06]  /*0750*/  IMAD.WIDE R20, R5, 0x8, R10 ;  /* 0x0000000805147825 */ /* 0x001fcc00078e020a */
[----:B------:R-:W4:Y:S01]  /*0760*/  LDG.E.64.CONSTANT R20, desc[UR6][R20.64] ;  /* 0x0000000614147981 */ /* 0x000f22000c1e9b00 */
[----:B--2---:R-:W-:Y:S01]  /*0770*/  IMAD.WIDE R26, R5, 0x8, R14 ;  /* 0x00000008051a7825 */ /* 0x004fe200078e020e */
[----:B------:R-:W-:-:S03]  /*0780*/  IADD3 R0, R0, UR8, RZ ;  /* 0x0000000800007c10 */ /* 0x000fc6000fffe0ff */
[----:B---3--:R-:W-:Y:S01]  /*0790*/  IMAD R5, R16, UR8, R5 ;  /* 0x0000000810057c24 */ /* 0x008fe2000f8e0205 */
[----:B------:R-:W-:Y:S01]  /*07a0*/  ISETP.GE.AND P0, PT, R0, R17, PT ;  /* 0x000000110000720c */ /* 0x000fe20003f06270 */
[----:B----4-:R-:W-:-:S08]  /*07b0*/  DMUL R24, R18, R22 ;  /* 0x0000001612187228 */ /* 0x010fd00000000000 */
[----:B------:R-:W-:-:S08]  /*07c0*/  DMUL R24, R2, R24 ;  /* 0x0000001802187228 */ /* 0x000fd00000000000 */
[----:B------:R-:W-:-:S08]  /*07d0*/  DFMA R24, R20, R8, -R24 ;  /* 0x000000081418722b */ /* 0x000fd00000000818 */
[----:B-----5:R-:W-:-:S07]  /*07e0*/  DMUL R24, R6, R24 ;  /* 0x0000001806187228 */ /* 0x020fce0000000000 */
[----:B------:R4:W-:Y:S01]  /*07f0*/  STG.E.64 desc[UR6][R26.64], R24 ;  /* 0x000000181a007986 */ /* 0x0009e2000c101b06 */
[----:B------:R-:W-:Y:S05]  /*0800*/  @!P0 BRA `(.L_x_45) ;  /* 0xfffffffc00c88947 */ /* 0x000fea000383ffff */
[----:B------:R-:W-:Y:S05]  /*0810*/  EXIT ;  /* 0x000000000000794d */ /* 0x000fea0003800000 */
.L_x_41:
[----:B------:R-:W-:Y:S01]  /*0820*/  BSSY B1, `(.L_x_46) ;  /* 0x0000007000017945 */ /* 0x000fe20003800000 */
[----:B------:R-:W-:Y:S02]  /*0830*/  IMAD.MOV.U32 R19, RZ, RZ, R3 ;  /* 0x000000ffff137224 */ /* 0x000fe400078e0003 */
[----:B------:R-:W-:Y:S02]  /*0840*/  IMAD.MOV.U32 R8, RZ, RZ, 0x1f ;  /* 0x0000001fff087424 */ /* 0x000fe400078e00ff */
[----:B------:R-:W-:-:S07]  /*0850*/  IMAD.MOV.U32 R6, RZ, RZ, -0x1 ;  /* 0xffffffffff067424 */ /* 0x000fce00078e00ff */
[----:B------:R-:W-:Y:S05]  /*0860*/  WARPSYNC.COLLECTIVE R6, `(.L_x_47) ;  /* 0x0000000006087348 */ /* 0x000fea0003c00000 */
[----:B------:R0:W1:Y:S02]  /*0870*/  SHFL.DOWN P1, R14, R19, R17, R8 ;  /* 0x08000011130e7389 */ /* 0x0000640000020008 */
[----:B01----:R-:W-:Y:S01]  /*0880*/  ENDCOLLECTIVE ;  /* 0x000000000000791b */ /* 0x003fe20003800000 */
.L_x_47:
[----:B------:R-:W-:Y:S05]  /*0890*/  BSYNC B1 ;  /* 0x0000000000017941 */ /* 0x000fea0003800000 */
.L_x_46:
[----:B------:R-:W-:Y:S01]  /*08a0*/  MOV R19, R2 ;  /* 0x0000000200137202 */ /* 0x000fe20000000f00 */
[----:B------:R-:W-:Y:S02]  /*08b0*/  IMAD.MOV.U32 R8, RZ, RZ, 0x1f ;  /* 0x0000001fff087424 */ /* 0x000fe400078e00ff */
[----:B------:R-:W-:Y:S02]  /*08c0*/  IMAD.MOV.U32 R6, RZ, RZ, -0x1 ;  /* 0xffffffffff067424 */ /* 0x000fe400078e00ff */
[----:B------:R-:W-:-:S07]  /*08d0*/  IMAD.MOV.U32 R15, RZ, RZ, R14 ;  /* 0x000000ffff0f7224 */ /* 0x000fce00078e000e */
[----:B------:R-:W-:Y:S05]  /*08e0*/  WARPSYNC.COLLECTIVE R6, `(.L_x_48) ;  /* 0x0000000006087348 */ /* 0x000fea0003c00000 */
[----:B------:R0:W1:Y:S02]  /*08f0*/  SHFL.DOWN P1, R14, R19, R17, R8 ;  /* 0x08000011130e7389 */ /* 0x0000640000020008 */
[----:B01----:R-:W-:Y:S01]  /*0900*/  ENDCOLLECTIVE ;  /* 0x000000000000791b */ /* 0x003fe20003800000 */
.L_x_48:
[----:B------:R-:W-:Y:S05]  /*0910*/  BRA `(.L_x_49) ;  /* 0xfffffff800c07947 */ /* 0x000fea000383ffff */
        .weak           $__internal_0_$__cuda_sm20_dblrcp_rn_slowpath_v3
        .type           $__internal_0_$__cuda_sm20_dblrcp_rn_slowpath_v3,@function
        .size           $__internal_0_$__cuda_sm20_dblrcp_rn_slowpath_v3,(.L_x_273 - $__internal_0_$__cuda_sm20_dblrcp_rn_slowpath_v3)
$__internal_0_$__cuda_sm20_dblrcp_rn_slowpath_v3:
[----:B------:R-:W-:Y:S01]  /*0920*/  IMAD.MOV.U32 R8, RZ, RZ, R10 ;  /* 0x000000ffff087224 */ /* 0x000fe200078e000a */
[----:B------:R-:W-:Y:S01]  /*0930*/  BSSY B1, `(.L_x_50) ;  /* 0x0000025000017945 */ /* 0x000fe20003800000 */
[----:B------:R-:W-:-:S06]  /*0940*/  IMAD.MOV.U32 R9, RZ, RZ, R11 ;  /* 0x000000ffff097224 */ /* 0x000fcc00078e000b */
[----:B------:R-:W-:-:S14]  /*0950*/  DSETP.GTU.AND P1, PT, |R8|, +INF , PT ;  /* 0x7ff000000800742a */ /* 0x000fdc0003f2c200 */
[----:B------:R-:W-:Y:S05]  /*0960*/  @P1 BRA `(.L_x_51) ;  /* 0x00000000007c1947 */ /* 0x000fea0003800000 */
[----:B------:R-:W-:-:S04]  /*0970*/  LOP3.LUT R13, R11, 0x7fffffff, RZ, 0xc0, !PT ;  /* 0x7fffffff0b0d7812 */ /* 0x000fc800078ec0ff */
[----:B------:R-:W-:-:S04]  /*0980*/  IADD3 R10, R13, -0x1, RZ ;  /* 0xffffffff0d0a7810 */ /* 0x000fc80007ffe0ff */
[----:B------:R-:W-:-:S13]  /*0990*/  ISETP.GE.U32.AND P1, PT, R10, 0x7fefffff, PT ;  /* 0x7fefffff0a00780c */ /* 0x000fda0003f26070 */
[----:B------:R-:W-:Y:S01]  /*09a0*/  @P1 LOP3.LUT R11, R9, 0x7ff00000, RZ, 0x3c, !PT ;  /* 0x7ff00000090b1812 */ /* 0x000fe200078e3cff */
[----:B------:R-:W-:Y:S01]  /*09b0*/  @P1 IMAD.MOV.U32 R10, RZ, RZ, RZ ;  /* 0x000000ffff0a1224 */ /* 0x000fe200078e00ff */
[----:B------:R-:W-:Y:S06]  /*09c0*/  @P1 BRA `(.L_x_52) ;  /* 0x00000000006c1947 */ /* 0x000fec0003800000 */
[----:B------:R-:W-:-:S13]  /*09d0*/  ISETP.GE.U32.AND P1, PT, R13, 0x1000001, PT ;  /* 0x010000010d00780c */ /* 0x000fda0003f26070 */
[----:B------:R-:W-:Y:S05]  /*09e0*/  @!P1 BRA `(.L_x_53) ;  /* 0x0000000000349947 */ /* 0x000fea0003800000 */
[----:B------:R-:W-:Y:S02]  /*09f0*/  VIADD R11, R9, 0xc0200000 ;  /* 0xc0200000090b7836 */ /* 0x000fe40000000000 */
[----:B------:R-:W-:Y:S02]  /*0a00*/  IMAD.MOV.U32 R10, RZ, RZ, R8 ;  /* 0x000000ffff0a7224 */ /* 0x000fe400078e0008 */
[----:B------:R-:W0:Y:S04]  /*0a10*/  MUFU.RCP64H R13, R11 ;  /* 0x0000000b000d7308 */ /* 0x000e280000001800 */
[----:B0-----:R-:W-:-:S08]  /*0a20*/  DFMA R14, -R10, R12, 1 ;  /* 0x3ff000000a0e742b */ /* 0x001fd0000000010c */
[----:B------:R-:W-:-:S08]  /*0a30*/  DFMA R14, R14, R14, R14 ;  /* 0x0000000e0e0e722b */ /* 0x000fd0000000000e */
[----:B------:R-:W-:-:S08]  /*0a40*/  DFMA R14, R12, R14, R12 ;  /* 0x0000000e0c0e722b */ /* 0x000fd0000000000c */
[----:B------:R-:W-:-:S08]  /*0a50*/  DFMA R12, -R10, R14, 1 ;  /* 0x3ff000000a0c742b */ /* 0x000fd0000000010e */
[----:B------:R-:W-:-:S08]  /*0a60*/  DFMA R12, R14, R12, R14 ;  /* 0x0000000c0e0c722b */ /* 0x000fd0000000000e */
[----:B------:R-:W-:-:S08]  /*0a70*/  DMUL R12, R12, 2.2250738585072013831e-308 ;  /* 0x001000000c0c7828 */ /* 0x000fd00000000000 */
[----:B------:R-:W-:-:S08]  /*0a80*/  DFMA R8, -R8, R12, 1 ;  /* 0x3ff000000808742b */ /* 0x000fd0000000010c */
[----:B------:R-:W-:-:S08]  /*0a90*/  DFMA R8, R8, R8, R8 ;  /* 0x000000080808722b */ /* 0x000fd00000000008 */
[----:B------:R-:W-:Y:S01]  /*0aa0*/  DFMA R10, R12, R8, R12 ;  /* 0x000000080c0a722b */ /* 0x000fe2000000000c */
[----:B------:R-:W-:Y:S10]  /*0ab0*/  BRA `(.L_x_52) ;  /* 0x0000000000307947 */ /* 0x000ff40003800000 */
.L_x_53:
[----:B------:R-:W-:Y:S01]  /*0ac0*/  DMUL R8, R8, 8.11296384146066816958e+31 ;  /* 0x4690000008087828 */ /* 0x000fe20000000000 */
[----:B------:R-:W-:-:S05]  /*0ad0*/  IMAD.MOV.U32 R10, RZ, RZ, R12 ;  /* 0x000000ffff0a7224 */ /* 0x000fca00078e000c */
[----:B------:R-:W0:Y:S02]  /*0ae0*/  MUFU.RCP64H R11, R9 ;  /* 0x00000009000b7308 */ /* 0x000e240000001800 */
[----:B0-----:R-:W-:-:S08]  /*0af0*/  DFMA R12, -R8, R10, 1 ;  /* 0x3ff00000080c742b */ /* 0x001fd0000000010a */
[----:B------:R-:W-:-:S08]  /*0b00*/  DFMA R12, R12, R12, R12 ;  /* 0x0000000c0c0c722b */ /* 0x000fd0000000000c */
[----:B------:R-:W-:-:S08]  /*0b10*/  DFMA R12, R10, R12, R10 ;  /* 0x0000000c0a0c722b */ /* 0x000fd0000000000a */
[----:B------:R-:W-:-:S08]  /*0b20*/  DFMA R10, -R8, R12, 1 ;  /* 0x3ff00000080a742b */ /* 0x000fd0000000010c */
[----:B------:R-:W-:-:S08]  /*0b30*/  DFMA R10, R12, R10, R12 ;  /* 0x0000000a0c0a722b */ /* 0x000fd0000000000c */
[----:B------:R-:W-:Y:S01]  /*0b40*/  DMUL R10, R10, 8.11296384146066816958e+31 ;  /* 0x469000000a0a7828 */ /* 0x000fe20000000000 */
[----:B------:R-:W-:Y:S10]  /*0b50*/  BRA `(.L_x_52) ;  /* 0x0000000000087947 */ /* 0x000ff40003800000 */
.L_x_51:
[----:B------:R-:W-:Y:S02]  /*0b60*/  LOP3.LUT R11, R9, 0x80000, RZ, 0xfc, !PT ;  /* 0x00080000090b7812 */ /* 0x000fe400078efcff */
[----:B------:R-:W-:-:S07]  /*0b70*/  MOV R10, R8 ;  /* 0x00000008000a7202 */ /* 0x000fce0000000f00 */
.L_x_52:
[----:B------:R-:W-:Y:S05]  /*0b80*/  BSYNC B1 ;  /* 0x0000000000017941 */ /* 0x000fea0003800000 */
.L_x_50:
[----:B------:R-:W-:Y:S02]  /*0b90*/  IMAD.MOV.U32 R8, RZ, RZ, R6 ;  /* 0x000000ffff087224 */ /* 0x000fe400078e0006 */
[----:B------:R-:W-:-:S04]  /*0ba0*/  IMAD.MOV.U32 R9, RZ, RZ, 0x0 ;  /* 0x00000000ff097424 */ /* 0x000fc800078e00ff */
[----:B------:R-:W-:Y:S05]  /*0bb0*/  RET.REL.NODEC R8 `(_ZN2at6native46_GLOBAL__N__fbf0e309_13_WeightNorm_cu_b3893b6b31weight_norm_bwd_last_dim_kernelIddEEvPT_S4_PKS3_S6_S6_PKT0_ii) ;  /* 0xfffffff408107950 */ /* 0x000fea0003c3ffff */
.L_x_54:
        /* <DEDUP_REMOVED lines=12> */
.L_x_273:


//--------------------- .text._ZN2at6native46_GLOBAL__N__fbf0e309_13_WeightNorm_cu_b3893b6b32weight_norm_bwd_first_dim_kernelIN3c104HalfEfEEvPT_S6_PKS5_S8_S8_PKT0_i --------------------------
	.section	.text._ZN2at6native46_GLOBAL__N__fbf0e309_13_WeightNorm_cu_b3893b6b32weight_norm_bwd_first_dim_kernelIN3c104HalfEfEEvPT_S6_PKS5_S8_S8_PKT0_i,"ax",@progbits
	.align	128
.text._ZN2at6native46_GLOBAL__N__fbf0e309_13_WeightNorm_cu_b3893b6b32weight_norm_bwd_first_dim_kernelIN3c104HalfEfEEvPT_S6_PKS5_S8_S8_PKT0_i:
        .type           _ZN2at6native46_GLOBAL__N__fbf0e309_13_WeightNorm_cu_b3893b6b32weight_norm_bwd_first_dim_kernelIN3c104HalfEfEEvPT_S6_PKS5_S8_S8_PKT0_i,@function
        .size           _ZN2at6native46_GLOBAL__N__fbf0e309_13_WeightNorm_cu_b3893b6b32weight_norm_bwd_first_dim_kernelIN3c104HalfEfEEvPT_S6_PKS5_S8_S8_PKT0_i,(.L_x_275 - _ZN2at6native46_GLOBAL__N__fbf0e309_13_WeightNorm_cu_b3893b6b32weight_norm_bwd_first_dim_kernelIN3c104HalfEfEEvPT_S6_PKS5_S8_S8_PKT0_i)
        .other          _ZN2at6native46_GLOBAL__N__fbf0e309_13_WeightNorm_cu_b3893b6b32weight_norm_bwd_first_dim_kernelIN3c104HalfEfEEvPT_S6_PKS5_S8_S8_PKT0_i,@"STO_CUDA_ENTRY STV_DEFAULT"
_ZN2at6native46_GLOBAL__N__fbf0e309_13_WeightNorm_cu_b3893b6b32weight_norm_bwd_first_dim_kernelIN3c104HalfEfEEvPT_S6_PKS5_S8_S8_PKT0_i:
[----:B------:R-:W-:Y:S01]  /*0000*/  LDC R1, c[0x0][0x28] ;  /* 0x00000a00ff017b82 */ /* 0x000fe20000000800 */
[----:B------:R-:W0:Y:S01]  /*0010*/  S2R R0, SR_TID.X ;  /* 0x0000000000007919 */ /* 0x000e220000002100 */
[----:B------:R-:W-:-:S06]  /*0020*/  ULDC UR8, c[0x0][0x0] ;  /* 0x0000000000087ab9 */ /* 0x000fcc0000000800 */
[----:B------:R-:W1:Y:S01]  /*0030*/  LDC R16, c[0x0][0x4] ;  /* 0x00000100ff107b82 */ /* 0x000e620000000800 */
[----:B------:R-:W-:Y:S01]  /*0040*/  ULDC UR4, c[0x0][0x240] ;  /* 0x0000900000047ab9 */ /* 0x000fe20000000800 */
[----:B------:R-:W2:Y:S01]  /*0050*/  S2R R15, SR_TID.Y ;  /* 0x00000000000f7919 */ /* 0x000ea20000002200 */
[----:B------:R-:W-:Y:S01]  /*0060*/  ULDC.64 UR6, c[0x0][0x208] ;  /* 0x0000820000067ab9 */ /* 0x000fe20000000a00 */
[----:B------:R-:W-:Y:S01]  /*0070*/  BSSY B0, `(.L_x_55) ;  /* 0x0000014000007945 */ /* 0x000fe20003800000 */
[----:B------:R-:W-:Y:S01]  /*0080*/  HFMA2.MMA R2, -RZ, RZ, 0, 0 ;  /* 0x00000000ff027435 */ /* 0x000fe200000001ff */
[----:B------:R-:W3:Y:S01]  /*0090*/  S2R R3, SR_CTAID.X ;  /* 0x0000000000037919 */ /* 0x000ee20000002500 */
[----:B0-----:R-:W-:-:S13]  /*00a0*/  ISETP.GE.AND P0, PT, R0, UR4, PT ;  /* 0x0000000400007c0c */ /* 0x001fda000bf06270 */
[----:B--23--:R-:W-:Y:S05]  /*00b0*/  @P0 BRA `(.L_x_56) ;  /* 0x00000000003c0947 */ /* 0x00cfea0003800000 */
[----:B------:R-:W0:Y:S01]  /*00c0*/  LDC.64 R4, c[0x0][0x220] ;  /* 0x00008800ff047b82 */ /* 0x000e220000000a00 */
[----:B------:R-:W-:Y:S02]  /*00d0*/  MOV R2, RZ ;  /* 0x000000ff00027202 */ /* 0x000fe40000000f00 */
[----:B------:R-:W-:-:S05]  /*00e0*/  MOV R12, R0 ;  /* 0x00000000000c7202 */ /* 0x000fca0000000f00 */
[----:B------:R-:W2:Y:S02]  /*00f0*/  LDC.64 R6, c[0x0][0x228] ;  /* 0x00008a00ff067b82 */ /* 0x000ea40000000a00 */
.L_x_57:
[----:B------:R-:W-:-:S04]  /*0100*/  IMAD R11, R3, UR4, R12 ;  /* 0x00000004030b7c24 */ /* 0x000fc8000f8e020c */
[----:B0-----:R-:W-:-:S04]  /*0110*/  IMAD.WIDE R8, R11, 0x2, R4 ;  /* 0x000000020b087825 */ /* 0x001fc800078e0204 */
[----:B--2---:R-:W-:Y:S02]  /*0120*/  IMAD.WIDE R10, R11, 0x2, R6 ;  /* 0x000000020b0a7825 */ /* 0x004fe400078e0206 */
[----:B------:R-:W2:Y:S04]  /*0130*/  LDG.E.U16.CONSTANT R8, desc[UR6][R8.64] ;  /* 0x0000000608087981 */ /* 0x000ea8000c1e9500 */
[----:B------:R-:W3:Y:S01]  /*0140*/  LDG.E.U16.CONSTANT R10, desc[UR6][R10.64] ;  /* 0x000000060a0a7981 */ /* 0x000ee2000c1e9500 */
[----:B------:R-:W-:-:S04]  /*0150*/  IADD3 R12, R12, UR8, RZ ;  /* 0x000000080c0c7c10 */ /* 0x000fc8000fffe0ff */
[----:B------:R-:W-:Y:S01]  /*0160*/  ISETP.GE.AND P1, PT, R12, UR4, PT ;  /* 0x000000040c007c0c */ /* 0x000fe2000bf26270 */
[----:B--2---:R-:W-:Y:S02]  /*0170*/  HADD2.F32 R13, -RZ, R8.H0_H0 ;  /* 0x20000008ff0d7230 */ /* 0x004fe40000004100 */
[----:B---3--:R-:W-:-:S05]  /*0180*/  HADD2.F32 R14, -RZ, R10.H0_H0 ;  /* 0x2000000aff0e7230 */ /* 0x008fca0000004100 */
[----:B------:R-:W-:-:S05]  /*0190*/  FFMA.FTZ R2, R13, R14, R2 ;  /* 0x0000000e0d027223 */ /* 0x000fca0000010002 */
[----:B------:R-:W-:Y:S05]  /*01a0*/  @!P1 BRA `(.L_x_57) ;  /* 0xfffffffc00d49947 */ /* 0x000fea000383ffff */
.L_x_56:
[----:B------:R-:W-:Y:S05]  /*01b0*/  BSYNC B0 ;  /* 0x0000000000007941 */ /* 0x000fea0003800000 */
.L_x_55:
[----:B------:R-:W0:Y:S01]  /*01c0*/  S2UR UR5, SR_CgaCtaId ;  /* 0x00000000000579c3 */ /* 0x000e220000008800 */
[----:B-1----:R-:W-:Y:S01]  /*01d0*/  IMAD R4, R16, UR8, RZ ;  /* 0x0000000810047c24 */ /* 0x002fe2000f8e02ff */
[----:B------:R-:W-:Y:S01]  /*01e0*/  UMOV UR4, 0x400 ;  /* 0x0000040000047882 */ /* 0x000fe20000000000 */
[----:B------:R-:W-:-:S03]  /*01f0*/  IMAD R15, R15, UR8, R0 ;  /* 0x000000080f0f7c24 */ /* 0x000fc6000f8e0200 */
        /* <DEDUP_REMOVED lines=8> */
.L_x_59:
        /* <DEDUP_REMOVED lines=11> */
.L_x_58:
[----:B------:R-:W-:Y:S05]  /*0330*/  @P2 BRA `(.L_x_60) ;  /* 0x0000000000442947 */ /* 0x000fea0003800000 */
[----:B------:R-:W-:Y:S01]  /*0340*/  @P1 LDS R4, [R8] ;  /* 0x0000000008041984 */ /* 0x000fe20000000800 */
[----:B------:R-:W-:-:S03]  /*0350*/  UMOV UR4, 0xffffffff ;  /* 0xffffffff00047882 */ /* 0x000fc60000000000 */
[----:B------:R-:W0:Y:S02]  /*0360*/  @P1 LDS R5, [R8+0x80] ;  /* 0x0000800008051984 */ /* 0x000e240000000800 */
[----:B0-----:R-:W-:Y:S01]  /*0370*/  @P1 FADD.FTZ R2, R4, R5 ;  /* 0x0000000504021221 */ /* 0x001fe20000010000 */
[----:B------:R-:W-:Y:S06]  /*0380*/  BRA.DIV UR4, `(.L_x_61) ;  /* 0x0000000204f07947 */ /* 0x000fec000b800000 */
[----:B------:R-:W0:Y:S02]  /*0390*/  SHFL.DOWN PT, R5, R2, 0x10, 0x1f ;  /* 0x0a001f0002057f89 */ /* 0x000e2400000e0000 */
[----:B0-----:R-:W-:-:S05]  /*03a0*/  FADD.FTZ R5, R5, R2 ;  /* 0x0000000205057221 */ /* 0x001fca0000010000 */
[----:B------:R-:W0:Y:S02]  /*03b0*/  SHFL.DOWN PT, R4, R5, 0x8, 0x1f ;  /* 0x09001f0005047f89 */ /* 0x000e2400000e0000 */
[----:B0-----:R-:W-:-:S05]  /*03c0*/  FADD.FTZ R4, R5, R4 ;  /* 0x0000000405047221 */ /* 0x001fca0000010000 */
[----:B------:R-:W0:Y:S02]  /*03d0*/  SHFL.DOWN PT, R7, R4, 0x4, 0x1f ;  /* 0x08801f0004077f89 */ /* 0x000e2400000e0000 */
[----:B0-----:R-:W-:-:S05]  /*03e0*/  FADD.FTZ R7, R4, R7 ;  /* 0x0000000704077221 */ /* 0x001fca0000010000 */
[----:B------:R-:W0:Y:S02]  /*03f0*/  SHFL.DOWN PT, R6, R7, 0x2, 0x1f ;  /* 0x08401f0007067f89 */ /* 0x000e2400000e0000 */
[----:B0-----:R-:W-:-:S05]  /*0400*/  FADD.FTZ R6, R7, R6 ;  /* 0x0000000607067221 */ /* 0x001fca0000010000 */
[----:B------:R0:W1:Y:S02]  /*0410*/  SHFL.DOWN PT, R9, R6, 0x1, 0x1f ;  /* 0x08201f0006097f89 */ /* 0x00006400000e0000 */
.L_x_68:
[----:B------:R-:W-:Y:S01]  /*0420*/  ISETP.GT.AND P1, PT, R15, RZ, PT ;  /* 0x000000ff0f00720c */ /* 0x000fe20003f24270 */
[----:B-1----:R-:W-:-:S12]  /*0430*/  FADD.FTZ R9, R6, R9 ;  /* 0x0000000906097221 */ /* 0x002fd80000010000 */
[----:B------:R1:W-:Y:S02]  /*0440*/  @!P1 STS [R8], R9 ;  /* 0x0000000908009388 */ /* 0x0003e40000000800 */
.L_x_60:
[----:B------:R-:W-:Y:S05]  /*0450*/  WARPSYNC.ALL ;  /* 0x0000000000007948 */ /* 0x000fea0003800000 */
[----:B------:R-:W2:Y:S08]  /*0460*/  LDC.64 R4, c[0x0][0x238] ;  /* 0x00008e00ff047b82 */ /* 0x000eb00000000a00 */
[----:B------:R-:W3:Y:S01]  /*0470*/  S2UR UR5, SR_CgaCtaId ;  /* 0x00000000000579c3 */ /* 0x000ee20000008800 */
[----:B------:R-:W-:-:S07]  /*0480*/  UMOV UR4, 0x400 ;  /* 0x0000040000047882 */ /* 0x000fce0000000000 */
[----:B------:R-:W-:Y:S01]  /*0490*/  BAR.SYNC.DEFER_BLOCKING 0x0 ;  /* 0x0000000000007b1d */ /* 0x000fe20000010000 */
[----:B------:R-:W-:-:S07]  /*04a0*/  ISETP.NE.AND P1, PT, R0, RZ, PT ;  /* 0x000000ff0000720c */ /* 0x000fce0003f25270 */
[----:B------:R-:W4:Y:S01]  /*04b0*/  LDC.64 R12, c[0x0][0x230] ;  /* 0x00008c00ff0c7b82 */ /* 0x000f220000000a00 */
[----:B--2---:R-:W-:-:S07]  /*04c0*/  IMAD.WIDE R4, R3, 0x4, R4 ;  /* 0x0000000403047825 */ /* 0x004fce00078e0204 */
[----:B------:R-:W2:Y:S01]  /*04d0*/  @!P1 LDC.64 R14, c[0x0][0x218] ;  /* 0x00008600ff0e9b82 */ /* 0x000ea20000000a00 */
[----:B------:R2:W5:Y:S01]  /*04e0*/  LDG.E.CONSTANT R11, desc[UR6][R4.64] ;  /* 0x00000006040b7981 */ /* 0x000562000c1e9900 */
[----:B01----:R-:W-:Y:S01]  /*04f0*/  SHF.R.S32.HI R8, RZ, 0x1f, R3 ;  /* 0x0000001fff087819 */ /* 0x003fe20000011403 */
[----:B---3--:R-:W-:Y:S01]  /*0500*/  ULEA UR4, UR5, UR4, 0x18 ;  /* 0x0000000405047291 */ /* 0x008fe2000f8ec03f */
[----:B----4-:R-:W-:-:S08]  /*0510*/  LEA R12, P3, R3, R12, 0x1 ;  /* 0x0000000c030c7211 */ /* 0x010fd000078608ff */
[----:B------:R-:W0:Y:S01]  /*0520*/  LDS R2, [UR4] ;  /* 0x00000004ff027984 */ /* 0x000e220008000800 */
[C---:B------:R-:W-:Y:S02]  /*0530*/  LEA.HI.X R13, R3.reuse, R13, R8, 0x1, P3 ;  /* 0x0000000d030d7211 */ /* 0x040fe400018f0c08 */
[----:B--2---:R-:W-:-:S04]  /*0540*/  @!P1 LEA R4, P2, R3, R14, 0x1 ;  /* 0x0000000e03049211 */ /* 0x004fc800078408ff */
[----:B------:R-:W-:Y:S01]  /*0550*/  @!P1 LEA.HI.X R5, R3, R15, R8, 0x1, P2 ;  /* 0x0000000f03059211 */ /* 0x000fe200010f0c08 */
[----:B-----5:R-:W0:Y:S02]  /*0560*/  MUFU.RCP R11, R11 ;  /* 0x0000000b000b7308 */ /* 0x020e240000001000 */
[----:B0-----:R-:W-:-:S05]  /*0570*/  @!P1 FMUL.FTZ R6, R2, R11 ;  /* 0x0000000b02069220 */ /* 0x001fca0000410000 */
[----:B------:R-:W-:-:S05]  /*0580*/  @!P1 F2FP.F16.F32.PACK_AB R6, RZ, R6 ;  /* 0x00000006ff06923e */ /* 0x000fca00000000ff */
[----:B------:R0:W-:Y:S01]  /*0590*/  @!P1 STG.E.U16 desc[UR6][R4.64], R6 ;  /* 0x0000000604009986 */ /* 0x0001e2000c101506 */
[----:B------:R-:W-:Y:S05]  /*05a0*/  @P0 EXIT ;  /* 0x000000000000094d */ /* 0x000fea0003800000 */
[----:B------:R-:W2:Y:S01]  /*05b0*/  LDG.E.U16.CONSTANT R12, desc[UR6][R12.64] ;  /* 0x000000060c0c7981 */ /* 0x000ea2000c1e9500 */
[----:B0-----:R-:W0:Y:S01]  /*05c0*/  LDC.64 R4, c[0x0][0x220] ;  /* 0x00008800ff047b82 */ /* 0x001e220000000a00 */
[----:B------:R-:W-:Y:S01]  /*05d0*/  FMUL.FTZ R10, R11, R11 ;  /* 0x0000000b0b0a7220 */ /* 0x000fe20000410000 */
[----:B------:R-:W-:-:S03]  /*05e0*/  ULDC UR4, c[0x0][0x240] ;  /* 0x0000900000047ab9 */ /* 0x000fc60000000800 */
[----:B------:R-:W-:-:S03]  /*05f0*/  FMUL.FTZ R10, R11, R10 ;  /* 0x0000000a0b0a7220 */ /* 0x000fc60000410000 */
[----:B------:R-:W1:Y:S08]  /*0600*/  LDC.64 R6, c[0x0][0x228] ;  /* 0x00008a00ff067b82 */ /* 0x000e700000000a00 */
[----:B------:R-:W3:Y:S02]  /*0610*/  LDC.64 R8, c[0x0][0x210] ;  /* 0x00008400ff087b82 */ /* 0x000ee40000000a00 */
[----:B0123--:R-:W-:-:S07]  /*0620*/  HADD2.F32 R18, -RZ, R12.H0_H0 ;  /* 0x2000000cff127230 */ /* 0x00ffce0000004100 */
.L_x_62:
[----:B0-----:R-:W-:-:S04]  /*0630*/  IMAD R17, R3, UR4, R0 ;  /* 0x0000000403117c24 */ /* 0x001fc8000f8e0200 */
[----:B------:R-:W-:-:S04]  /*0640*/  IMAD.WIDE R14, R17, 0x2, R6 ;  /* 0x00000002110e7825 */ /* 0x000fc800078e0206 */
[----:B------:R-:W-:Y:S02]  /*0650*/  IMAD.WIDE R12, R17, 0x2, R4 ;  /* 0x00000002110c7825 */ /* 0x000fe400078e0204 */
[----:B------:R-:W2:Y:S04]  /*0660*/  LDG.E.U16.CONSTANT R14, desc[UR6][R14.64] ;  /* 0x000000060e0e7981 */ /* 0x000ea8000c1e9500 */
[----:B------:R-:W3:Y:S01]  /*0670*/  LDG.E.U16.CONSTANT R12, desc[UR6][R12.64] ;  /* 0x000000060c0c7981 */ /* 0x000ee2000c1e9500 */
[----:B------:R-:W-:-:S05]  /*0680*/  VIADD R0, R0, UR8 ;  /* 0x0000000800007c36 */ /* 0x000fca0008000000 */
[----:B------:R-:W-:Y:S01]  /*0690*/  ISETP.GE.AND P0, PT, R0, UR4, PT ;  /* 0x0000000400007c0c */ /* 0x000fe2000bf06270 */
[----:B--2---:R-:W-:Y:S02]  /*06a0*/  HADD2.F32 R19, -RZ, R14.H0_H0 ;  /* 0x2000000eff137230 */ /* 0x004fe40000004100 */
[----:B---3--:R-:W-:-:S03]  /*06b0*/  HADD2.F32 R16, -RZ, R12.H0_H0 ;  /* 0x2000000cff107230 */ /* 0x008fc60000004100 */
[----:B------:R-:W-:-:S04]  /*06c0*/  FMUL.FTZ R19, R10, R19 ;  /* 0x000000130a137220 */ /* 0x000fc80000410000 */
[----:B------:R-:W-:-:S04]  /*06d0*/  FMUL.FTZ R20, R2, R19 ;  /* 0x0000001302147220 */ /* 0x000fc80000410000 */
[----:B------:R-:W-:Y:S01]  /*06e0*/  FFMA.FTZ R19, R11, R16, -R20 ;  /* 0x000000100b137223 */ /* 0x000fe20000010814 */
[----:B------:R-:W-:-:S04]  /*06f0*/  IMAD.WIDE R16, R17, 0x2, R8 ;  /* 0x0000000211107825 */ /* 0x000fc800078e0208 */
[----:B------:R-:W-:-:S05]  /*0700*/  FMUL.FTZ R19, R18, R19 ;  /* 0x0000001312137220 */ /* 0x000fca0000410000 */
[----:B------:R-:W-:-:S05]  /*0710*/  F2FP.F16.F32.PACK_AB R19, RZ, R19 ;  /* 0x00000013ff13723e */ /* 0x000fca00000000ff */
[----:B------:R0:W-:Y:S01]  /*0720*/  STG.E.U16 desc[UR6][R16.64], R19 ;  /* 0x0000001310007986 */ /* 0x0001e2000c101506 */
[----:B------:R-:W-:Y:S05]  /*0730*/  @!P0 BRA `(.L_x_62) ;  /* 0xfffffffc00bc8947 */ /* 0x000fea000383ffff */
[----:B------:R-:W-:Y:S05]  /*0740*/  EXIT ;  /* 0x000000000000794d */ /* 0x000fea0003800000 */
.L_x_61:
[----:B------:R-:W-:Y:S01]  /*0750*/  HFMA2.MMA R11, -RZ, RZ, 0, 9.5367431640625e-07 ;  /* 0x00000010ff0b7435 */ /* 0x000fe200000001ff */
[----:B------:R-:W-:Y:S02]  /*0760*/  MOV R13, 0x1f ;  /* 0x0000001f000d7802 */ /* 0x000fe40000000f00 */
[----:B------:R-:W-:-:S08]  /*0770*/  MOV R10, 0xffffffff ;  /* 0xffffffff000a7802 */ /* 0x000fd00000000f00 */
[----:B------:R-:W-:Y:S05]  /*0780*/  WARPSYNC.COLLECTIVE R10, `(.L_x_63) ;  /* 0x000000000a087348 */ /* 0x000fea0003c00000 */
[----:B------:R0:W1:Y:S02]  /*0790*/  SHFL.DOWN P1, R9, R2, R11, R13 ;  /* 0x0800000b02097389 */ /* 0x000064000002000d */
[----:B01----:R-:W-:Y:S01]  /*07a0*/  ENDCOLLECTIVE ;  /* 0x000000000000791b */ /* 0x003fe20003800000 */
.L_x_63:
[----:B------:R-:W-:Y:S01]  /*07b0*/  HFMA2.MMA R11, -RZ, RZ, 0, 4.76837158203125e-07 ;  /* 0x00000008ff0b7435 */ /* 0x000fe200000001ff */
[----:B------:R-:W-:-:S05]  /*07c0*/  MOV R5, R9 ;  /* 0x0000000900057202 */ /* 0x000fca0000000f00 */
[----:B------:R-:W-:-:S04]  /*07d0*/  FADD.FTZ R5, R5, R2 ;  /* 0x0000000205057221 */ /* 0x000fc80000010000 */
[----:B------:R-:W-:-:S07]  /*07e0*/  IMAD.MOV.U32 R2, RZ, RZ, R5 ;  /* 0x000000ffff027224 */ /* 0x000fce00078e0005 */
[----:B------:R-:W-:Y:S05]  /*07f0*/  WARPSYNC.COLLECTIVE R10, `(.L_x_64) ;  /* 0x000000000a087348 */ /* 0x000fea0003c00000 */
[----:B------:R0:W1:Y:S02]  /*0800*/  SHFL.DOWN P1, R9, R2, R11, R13 ;  /* 0x0800000b02097389 */ /* 0x000064000002000d */
[----:B01----:R-:W-:Y:S01]  /*0810*/  ENDCOLLECTIVE ;  /* 0x000000000000791b */ /* 0x003fe20003800000 */
.L_x_64:
[----:B------:R-:W-:Y:S01]  /*0820*/  HFMA2.MMA R11, -RZ, RZ, 0, 2.384185791015625e-07 ;  /* 0x00000004ff0b7435 */ /* 0x000fe200000001ff */
[----:B------:R-:W-:-:S05]  /*0830*/  MOV R4, R9 ;  /* 0x0000000900047202 */ /* 0x000fca0000000f00 */
[----:B------:R-:W-:-:S05]  /*0840*/  FADD.FTZ R4, R5, R4 ;  /* 0x0000000405047221 */ /* 0x000fca0000010000 */
[----:B------:R-:W-:-:S07]  /*0850*/  MOV R2, R4 ;  /* 0x0000000400027202 */ /* 0x000fce0000000f00 */
[----:B------:R-:W-:Y:S05]  /*0860*/  WARPSYNC.COLLECTIVE R10, `(.L_x_65) ;  /* 0x000000000a087348 */ /* 0x000fea0003c00000 */
[----:B------:R0:W1:Y:S02]  /*0870*/  SHFL.DOWN P1, R9, R2, R11, R13 ;  /* 0x0800000b02097389 */ /* 0x000064000002000d */
[----:B01----:R-:W-:Y:S01]  /*0880*/  ENDCOLLECTIVE ;  /* 0x000000000000791b */ /* 0x003fe20003800000 */
.L_x_65:
[----:B------:R-:W-:Y:S01]  /*0890*/  HFMA2.MMA R11, -RZ, RZ, 0, 1.1920928955078125e-07 ;  /* 0x00000002ff0b7435 */ /* 0x000fe200000001ff */
[----:B------:R-:W-:-:S04]  /*08a0*/  IMAD.MOV.U32 R7, RZ, RZ, R9 ;  /* 0x000000ffff077224 */ /* 0x000fc800078e0009 */
[----:B------:R-:W-:-:S05]  /*08b0*/  FADD.FTZ R7, R4, R7 ;  /* 0x0000000704077221 */ /* 0x000fca0000010000 */
[----:B------:R-:W-:-:S07]  /*08c0*/  MOV R2, R7 ;  /* 0x0000000700027202 */ /* 0x000fce0000000f00 */
[----:B------:R-:W-:Y:S05]  /*08d0*/  WARPSYNC.COLLECTIVE R10, `(.L_x_66) ;  /* 0x000000000a087348 */ /* 0x000fea0003c00000 */
[----:B------:R0:W1:Y:S02]  /*08e0*/  SHFL.DOWN P1, R9, R2, R11, R13 ;  /* 0x0800000b02097389 */ /* 0x000064000002000d */
[----:B01----:R-:W-:Y:S01]  /*08f0*/  ENDCOLLECTIVE ;  /* 0x000000000000791b */ /* 0x003fe20003800000 */
.L_x_66:
[----:B------:R-:W-:Y:S01]  /*0900*/  HFMA2.MMA R11, -RZ, RZ, 0, 5.9604644775390625e-08 ;  /* 0x00000001ff0b7435 */ /* 0x000fe200000001ff */
[----:B------:R-:W-:-:S05]  /*0910*/  MOV R6, R9 ;  /* 0x0000000900067202 */ /* 0x000fca0000000f00 */
[----:B------:R-:W-:-:S05]  /*0920*/  FADD.FTZ R6, R7, R6 ;  /* 0x0000000607067221 */ /* 0x000fca0000010000 */
[----:B------:R-:W-:-:S07]  /*0930*/  MOV R2, R6 ;  /* 0x0000000600027202 */ /* 0x000fce0000000f00 */
[----:B------:R-:W-:Y:S05]  /*0940*/  WARPSYNC.COLLECTIVE R10, `(.L_x_67) ;  /* 0x000000000a087348 */ /* 0x000fea0003c00000 */
[----:B------:R0:W1:Y:S02]  /*0950*/  SHFL.DOWN P1, R9, R2, R11, R13 ;  /* 0x0800000b02097389 */ /* 0x000064000002000d */
[----:B01----:R-:W-:Y:S01]  /*0960*/  ENDCOLLECTIVE ;  /* 0x000000000000791b */ /* 0x003fe20003800000 */
.L_x_67:
[----:B------:R-:W-:Y:S05]  /*0970*/  BRA `(.L_x_68) ;  /* 0xfffffff800a87947 */ /* 0x000fea000383ffff */
.L_x_69:
        /* <DEDUP_REMOVED lines=16> */
.L_x_275:


//--------------------- .text._ZN2at6native46_GLOBAL__N__fbf0e309_13_WeightNorm_cu_b3893b6b32weight_norm_bwd_first_dim_kernelIN3c108BFloat16EfEEvPT_S6_PKS5_S8_S8_PKT0_i --------------------------
	.section	.text._ZN2at6native46_GLOBAL__N__fbf0e309_13_WeightNorm_cu_b3893b6b32weight_norm_bwd_first_dim_kernelIN3c108BFloat16EfEEvPT_S6_PKS5_S8_S8_PKT0_i,"ax",@progbits
	.align	128
.text._ZN2at6native46_GLOBAL__N__fbf0e309_13_WeightNorm_cu_b3893b6b32weight_norm_bwd_first_dim_kernelIN3c108BFloat16EfEEvPT_S6_PKS5_S8_S8_PKT0_i:
        .type           _ZN2at6native46_GLOBAL__N__fbf0e309_13_WeightNorm_cu_b3893b6b32weight_norm_bwd_first_dim_kernelIN3c108BFloat16EfEEvPT_S6_PKS5_S8_S8_PKT0_i,@function
        .size           _ZN2at6native46_GLOBAL__N__fbf0e309_13_WeightNorm_cu_b3893b6b32weight_norm_bwd_first_dim_kernelIN3c108BFloat16EfEEvPT_S6_PKS5_S8_S8_PKT0_i,(.L_x_276 - _ZN2at6native46_GLOBAL__N__fbf0e309_13_WeightNorm_cu_b3893b6b32weight_norm_bwd_first_dim_kernelIN3c108BFloat16EfEEvPT_S6_PKS5_S8_S8_PKT0_i)
        .other          _ZN2at6native46_GLOBAL__N__fbf0e309_13_WeightNorm_cu_b3893b6b32weight_norm_bwd_first_dim_kernelIN3c108BFloat16EfEEvPT_S6_PKS5_S8_S8_PKT0_i,@"STO_CUDA_ENTRY STV_DEFAULT"
_ZN2at6native46_GLOBAL__N__fbf0e309_13_WeightNorm_cu_b3893b6b32weight_norm_bwd_first_dim_kernelIN3c108BFloat16EfEEvPT_S6_PKS5_S8_S8_PKT0_i:
        /* <DEDUP_REMOVED lines=13> */
[----:B------:R-:W-:Y:S01]  /*00d0*/  MOV R2, RZ ;  /* 0x000000ff00027202 */ /* 0x000fe20000000f00 */
[----:B------:R-:W-:-:S06]  /*00e0*/  IMAD.MOV.U32 R12, RZ, RZ, R0 ;  /* 0x000000ffff0c7224 */ /* 0x000fcc00078e0000 */
[----:B------:R-:W2:Y:S02]  /*00f0*/  LDC.64 R6, c[0x0][0x228] ;  /* 0x00008a00ff067b82 */ /* 0x000ea40000000a00 */
.L_x_72:
[----:B------:R-:W-:-:S04]  /*0100*/  IMAD R11, R3, UR4, R12 ;  /* 0x00000004030b7c24 */ /* 0x000fc8000f8e020c */
[----:B0-----:R-:W-:-:S04]  /*0110*/  IMAD.WIDE R8, R11, 0x2, R4 ;  /* 0x000000020b087825 */ /* 0x001fc800078e0204 */
[----:B--2---:R-:W-:Y:S02]  /*0120*/  IMAD.WIDE R10, R11, 0x2, R6 ;  /* 0x000000020b0a7825 */ /* 0x004fe400078e0206 */
[----:B------:R-:W2:Y:S04]  /*0130*/  LDG.E.U16.CONSTANT R8, desc[UR6][R8.64] ;  /* 0x0000000608087981 */ /* 0x000ea8000c1e9500 */
[----:B------:R-:W3:Y:S01]  /*0140*/  LDG.E.U16.CONSTANT R10, desc[UR6][R10.64] ;  /* 0x000000060a0a7981 */ /* 0x000ee2000c1e9500 */
[----:B------:R-:W-:-:S04]  /*0150*/  IADD3 R12, R12, UR8, RZ ;  /* 0x000000080c0c7c10 */ /* 0x000fc8000fffe0ff */
[----:B------:R-:W-:Y:S02]  /*0160*/  ISETP.GE.AND P1, PT, R12, UR4, PT ;  /* 0x000000040c007c0c */ /* 0x000fe4000bf26270 */
[----:B--2---:R-:W-:Y:S01]  /*0170*/  SHF.L.U32 R13, R8, 0x10, RZ ;  /* 0x00000010080d7819 */ /* 0x004fe200000006ff */
[----:B---3--:R-:W-:-:S04]  /*0180*/  IMAD.U32 R14, R10, 0x10000, RZ ;  /* 0x000100000a0e7824 */ /* 0x008fc800078e00ff */
[----:B------:R-:W-:-:S06]  /*0190*/  FFMA.FTZ R2, R13, R14, R2 ;  /* 0x0000000e0d027223 */ /* 0x000fcc0000010002 */
[----:B------:R-:W-:Y:S05]  /*01a0*/  @!P1 BRA `(.L_x_72) ;  /* 0xfffffffc00d49947 */ /* 0x000fea000383ffff */
.L_x_71:
[----:B------:R-:W-:Y:S05]  /*01b0*/  BSYNC B0 ;  /* 0x0000000000007941 */ /* 0x000fea0003800000 */
.L_x_70:
        /* <DEDUP_REMOVED lines=12> */
.L_x_74:
        /* <DEDUP_REMOVED lines=11> */
.L_x_73:
        /* <DEDUP_REMOVED lines=15> */
.L_x_83:
[----:B------:R-:W-:Y:S01]  /*0420*/  ISETP.GT.AND P1, PT, R15, RZ, PT ;  /* 0x000000ff0f00720c */ /* 0x000fe20003f24270 */
[----:B-1----:R-:W-:-:S12]  /*0430*/  FADD.FTZ R9, R6, R9 ;  /* 0x0000000906097221 */ /* 0x002fd80000010000 */
[----:B------:R1:W-:Y:S02]  /*0440*/  @!P1 STS [R8], R9 ;  /* 0x0000000908009388 */ /* 0x0003e40000000800 */
.L_x_75:
        /* <DEDUP_REMOVED lines=19> */
[----:B------:R-:W-:-:S05]  /*0580*/  @!P1 F2FP.BF16.F32.PACK_AB R6, RZ, R6 ;  /* 0x00000006ff06923e */ /* 0x000fca00000010ff */
        /* <DEDUP_REMOVED lines=9> */
[----:B0123--:R-:W-:-:S07]  /*0620*/  IMAD.U32 R18, R12, 0x10000, RZ ;  /* 0x000100000c127824 */ /* 0x00ffce00078e00ff */
.L_x_77:
[----:B0-----:R-:W-:-:S04]  /*0630*/  IMAD R17, R3, UR4, R0 ;  /* 0x0000000403117c24 */ /* 0x001fc8000f8e0200 */
[----:B------:R-:W-:-:S04]  /*0640*/  IMAD.WIDE R14, R17, 0x2, R6 ;  /* 0x00000002110e7825 */ /* 0x000fc800078e0206 */
[----:B------:R-:W-:Y:S02]  /*0650*/  IMAD.WIDE R12, R17, 0x2, R4 ;  /* 0x00000002110c7825 */ /* 0x000fe400078e0204 */
[----:B------:R-:W2:Y:S04]  /*0660*/  LDG.E.U16.CONSTANT R14, desc[UR6][R14.64] ;  /* 0x000000060e0e7981 */ /* 0x000ea8000c1e9500 */
[----:B------:R-:W3:Y:S01]  /*0670*/  LDG.E.U16.CONSTANT R12, desc[UR6][R12.64] ;  /* 0x000000060c0c7981 */ /* 0x000ee2000c1e9500 */
[----:B------:R-:W-:-:S05]  /*0680*/  VIADD R0, R0, UR8 ;  /* 0x0000000800007c36 */ /* 0x000fca0008000000 */
[----:B------:R-:W-:Y:S02]  /*0690*/  ISETP.GE.AND P0, PT, R0, UR4, PT ;  /* 0x0000000400007c0c */ /* 0x000fe4000bf06270 */
[----:B--2---:R-:W-:Y:S02]  /*06a0*/  SHF.L.U32 R19, R14, 0x10, RZ ;  /* 0x000000100e137819 */ /* 0x004fe400000006ff */
[----:B---3--:R-:W-:-:S03]  /*06b0*/  SHF.L.U32 R16, R12, 0x10, RZ ;  /* 0x000000100c107819 */ /* 0x008fc600000006ff */
[----:B------:R-:W-:-:S04]  /*06c0*/  FMUL.FTZ R19, R10, R19 ;  /* 0x000000130a137220 */ /* 0x000fc80000410000 */
[----:B------:R-:W-:-:S04]  /*06d0*/  FMUL.FTZ R20, R2, R19 ;  /* 0x0000001302147220 */ /* 0x000fc80000410000 */
[----:B------:R-:W-:Y:S01]  /*06e0*/  FFMA.FTZ R19, R11, R16, -R20 ;  /* 0x000000100b137223 */ /* 0x000fe20000010814 */
[----:B------:R-:W-:-:S04]  /*06f0*/  IMAD.WIDE R16, R17, 0x2, R8 ;  /* 0x0000000211107825 */ /* 0x000fc800078e0208 */
[----:B------:R-:W-:-:S05]  /*0700*/  FMUL.FTZ R19, R18, R19 ;  /* 0x0000001312137220 */ /* 0x000fca0000410000 */
[----:B------:R-:W-:-:S05]  /*0710*/  F2FP.BF16.F32.PACK_AB R19, RZ, R19 ;  /* 0x00000013ff13723e */ /* 0x000fca00000010ff */
[----:B------:R0:W-:Y:S01]  /*0720*/  STG.E.U16 desc[UR6][R16.64], R19 ;  /* 0x0000001310007986 */ /* 0x0001e2000c101506 */
[----:B------:R-:W-:Y:S05]  /*0730*/  @!P0 BRA `(.L_x_77) ;  /* 0xfffffffc00bc8947 */ /* 0x000fea000383ffff */
[----:B------:R-:W-:Y:S05]  /*0740*/  EXIT ;  /* 0x000000000000794d */ /* 0x000fea0003800000 */
.L_x_76:
[----:B------:R-:W-:Y:S01]  /*0750*/  HFMA2.MMA R11, -RZ, RZ, 0, 9.5367431640625e-07 ;  /* 0x00000010ff0b7435 */ /* 0x000fe200000001ff */
[----:B------:R-:W-:Y:S01]  /*0760*/  MOV R13, 0x1f ;  /* 0x0000001f000d7802 */ /* 0x000fe20000000f00 */
[----:B------:R-:W-:-:S09]  /*0770*/  IMAD.MOV.U32 R10, RZ, RZ, -0x1 ;  /* 0xffffffffff0a7424 */ /* 0x000fd200078e00ff */
[----:B------:R-:W-:Y:S05]  /*0780*/  WARPSYNC.COLLECTIVE R10, `(.L_x_78) ;  /* 0x000000000a087348 */ /* 0x000fea0003c00000 */
[----:B------:R0:W1:Y:S02]  /*0790*/  SHFL.DOWN P1, R9, R2, R11, R13 ;  /* 0x0800000b02097389 */ /* 0x000064000002000d */
[----:B01----:R-:W-:Y:S01]  /*07a0*/  ENDCOLLECTIVE ;  /* 0x000000000000791b */ /* 0x003fe20003800000 */
.L_x_78:
[----:B------:R-:W-:Y:S01]  /*07b0*/  IMAD.MOV.U32 R11, RZ, RZ, 0x8 ;  /* 0x00000008ff0b7424 */ /* 0x000fe200078e00ff */
[----:B------:R-:W-:-:S05]  /*07c0*/  MOV R5, R9 ;  /* 0x0000000900057202 */ /* 0x000fca0000000f00 */
[----:B------:R-:W-:-:S05]  /*07d0*/  FADD.FTZ R5, R5, R2 ;  /* 0x0000000205057221 */ /* 0x000fca0000010000 */
[----:B------:R-:W-:-:S07]  /*07e0*/  MOV R2, R5 ;  /* 0x0000000500027202 */ /* 0x000fce0000000f00 */
[----:B------:R-:W-:Y:S05]  /*07f0*/  WARPSYNC.COLLECTIVE R10, `(.L_x_79) ;  /* 0x000000000a087348 */ /* 0x000fea0003c00000 */
[----:B------:R0:W1:Y:S02]  /*0800*/  SHFL.DOWN P1, R9, R2, R11, R13 ;  /* 0x0800000b02097389 */ /* 0x000064000002000d */
[----:B01----:R-:W-:Y:S01]  /*0810*/  ENDCOLLECTIVE ;  /* 0x000000000000791b */ /* 0x003fe20003800000 */
.L_x_79:
[----:B------:R-:W-:Y:S01]  /*0820*/  IMAD.MOV.U32 R11, RZ, RZ, 0x4 ;  /* 0x00000004ff0b7424 */ /* 0x000fe200078e00ff */
[----:B------:R-:W-:-:S05]  /*0830*/  MOV R4, R9 ;  /* 0x0000000900047202 */ /* 0x000fca0000000f00 */
[----:B------:R-:W-:-:S05]  /*0840*/  FADD.FTZ R4, R5, R4 ;  /* 0x0000000405047221 */ /* 0x000fca0000010000 */
[----:B------:R-:W-:-:S07]  /*0850*/  MOV R2, R4 ;  /* 0x0000000400027202 */ /* 0x000fce0000000f00 */
[----:B------:R-:W-:Y:S05]  /*0860*/  WARPSYNC.COLLECTIVE R10, `(.L_x_80) ;  /* 0x000000000a087348 */ /* 0x000fea0003c00000 */
[----:B------:R0:W1:Y:S02]  /*0870*/  SHFL.DOWN P1, R9, R2, R11, R13 ;  /* 0x0800000b02097389 */ /* 0x000064000002000d */
[----:B01----:R-:W-:Y:S01]  /*0880*/  ENDCOLLECTIVE ;  /* 0x000000000000791b */ /* 0x003fe20003800000 */
.L_x_80:
[----:B------:R-:W-:Y:S01]  /*0890*/  IMAD.MOV.U32 R11, RZ, RZ, 0x2 ;  /* 0x00000002ff0b7424 */ /* 0x000fe200078e00ff */
[----:B------:R-:W-:-:S05]  /*08a0*/  MOV R7, R9 ;  /* 0x0000000900077202 */ /* 0x000fca0000000f00 */
[----:B------:R-:W-:-:S05]  /*08b0*/  FADD.FTZ R7, R4, R7 ;  /* 0x0000000704077221 */ /* 0x000fca0000010000 */
[----:B------:R-:W-:-:S07]  /*08c0*/  MOV R2, R7 ;  /* 0x0000000700027202 */ /* 0x000fce0000000f00 */
[----:B------:R-:W-:Y:S05]  /*08d0*/  WARPSYNC.COLLECTIVE R10, `(.L_x_81) ;  /* 0x000000000a087348 */ /* 0x000fea0003c00000 */
[----:B------:R0:W1:Y:S02]  /*08e0*/  SHFL.DOWN P1, R9, R2, R11, R13 ;  /* 0x0800000b02097389 */ /* 0x000064000002000d */
[----:B01----:R-:W-:Y:S01]  /*08f0*/  ENDCOLLECTIVE ;  /* 0x000000000000791b */ /* 0x003fe20003800000 */
.L_x_81:
[----:B------:R-:W-:Y:S01]  /*0900*/  HFMA2.MMA R11, -RZ, RZ, 0, 5.9604644775390625e-08 ;  /* 0x00000001ff0b7435 */ /* 0x000fe200000001ff */
[----:B------:R-:W-:-:S05]  /*0910*/  MOV R6, R9 ;  /* 0x0000000900067202 */ /* 0x000fca0000000f00 */
[----:B------:R-:W-:-:S05]  /*0920*/  FADD.FTZ R6, R7, R6 ;  /* 0x0000000607067221 */ /* 0x000fca0000010000 */
[----:B------:R-:W-:-:S07]  /*0930*/  MOV R2, R6 ;  /* 0x0000000600027202 */ /* 0x000fce0000000f00 */
[----:B------:R-:W-:Y:S05]  /*0940*/  WARPSYNC.COLLECTIVE R10, `(.L_x_82) ;  /* 0x000000000a087348 */ /* 0x000fea0003c00000 */
[----:B------:R0:W1:Y:S02]  /*0950*/  SHFL.DOWN P1, R9, R2, R11, R13 ;  /* 0x0800000b02097389 */ /* 0x000064000002000d */
[----:B01----:R-:W-:Y:S01]  /*0960*/  ENDCOLLECTIVE ;  /* 0x000000000000791b */ /* 0x003fe20003800000 */
.L_x_82:
[----:B------:R-:W-:Y:S05]  /*0970*/  BRA `(.L_x_83) ;  /* 0xfffffff800a87947 */ /* 0x000fea000383ffff */
.L_x_84:
        /* <DEDUP_REMOVED lines=16> */
.L_x_276:


//--------------------- .text._ZN2at6native46_GLOBAL__N__fbf0e309_13_WeightNorm_cu_b3893b6b32weight_norm_bwd_first_dim_kernelIffEEvPT_S4_PKS3_S6_S6_PKT0_i --------------------------
	.section	.text._ZN2at6native46_GLOBAL__N__fbf0e309_13_WeightNorm_cu_b3893b6b32weight_norm_bwd_first_dim_kernelIffEEvPT_S4_PKS3_S6_S6_PKT0_i,"ax",@progbits
	.align	128
.text._ZN2at6native46_GLOBAL__N__fbf0e309_13_WeightNorm_cu_b3893b6b32weight_norm_bwd_first_dim_kernelIffEEvPT_S4_PKS3_S6_S6_PKT0_i:
        .type           _ZN2at6native46_GLOBAL__N__fbf0e309_13_WeightNorm_cu_b3893b6b32weight_norm_bwd_first_dim_kernelIffEEvPT_S4_PKS3_S6_S6_PKT0_i,@function
        .size           _ZN2at6native46_GLOBAL__N__fbf0e309_13_WeightNorm_cu_b3893b6b32weight_norm_bwd_first_dim_kernelIffEEvPT_S4_PKS3_S6_S6_PKT0_i,(.L_x_277 - _ZN2at6native46_GLOBAL__N__fbf0e309_13_WeightNorm_cu_b3893b6b32weight_norm_bwd_first_dim_kernelIffEEvPT_S4_PKS3_S6_S6_PKT0_i)
        .other          _ZN2at6native46_GLOBAL__N__fbf0e309_13_WeightNorm_cu_b3893b6b32weight_norm_bwd_first_dim_kernelIffEEvPT_S4_PKS3_S6_S6_PKT0_i,@"STO_CUDA_ENTRY STV_DEFAULT"
_ZN2at6native46_GLOBAL__N__fbf0e309_13_WeightNorm_cu_b3893b6b32weight_norm_bwd_first_dim_kernelIffEEvPT_S4_PKS3_S6_S6_PKT0_i:
[----:B------:R-:W-:Y:S01]  /*0000*/  LDC R1, c[0x0][0x28] ;  /* 0x00000a00ff017b82 */ /* 0x000fe20000000800 */
[----:B------:R-:W0:Y:S07]  /*0010*/  S2R R27, SR_TID.X ;  /* 0x00000000001b7919 */ /* 0x000e2e0000002100 */
[----:B------:R-:W1:Y:S01]  /*0020*/  LDC R23, c[0x0][RZ] ;  /* 0x00000000ff177b82 */ /* 0x000e620000000800 */
[----:B------:R-:W-:Y:S01]  /*0030*/  ULDC UR4, c[0x0][0x240] ;  /* 0x0000900000047ab9 */ /* 0x000fe20000000800 */
[----:B------:R-:W-:Y:S01]  /*0040*/  ULDC.64 UR6, c[0x0][0x208] ;  /* 0x0000820000067ab9 */ /* 0x000fe20000000a00 */
[----:B------:R-:W2:Y:S01]  /*0050*/  S2R R0, SR_CTAID.X ;  /* 0x0000000000007919 */ /* 0x000ea20000002500 */
[----:B------:R-:W-:Y:S01]  /*0060*/  BSSY B0, `(.L_x_85) ;  /* 0x000004c000007945 */ /* 0x000fe20003800000 */
[----:B------:R-:W-:Y:S01]  /*0070*/  HFMA2.MMA R2, -RZ, RZ, 0, 0 ;  /* 0x00000000ff027435 */ /* 0x000fe200000001ff */
[----:B0-----:R-:W-:-:S13]  /*0080*/  ISETP.GE.AND P0, PT, R27, UR4, PT ;  /* 0x000000041b007c0c */ /* 0x001fda000bf06270 */
[----:B--2---:R-:W-:Y:S05]  /*0090*/  @P0 BRA `(.L_x_86) ;  /* 0x0000000400200947 */ /* 0x004fea0003800000 */
[----:B-1----:R-:W0:Y:S01]  /*00a0*/  I2F.U32.RP R5, R23 ;  /* 0x0000001700057306 */ /* 0x002e220000209000 */
[----:B------:R-:W-:Y:S01]  /*00b0*/  ISETP.NE.U32.AND P3, PT, R23, RZ, PT ;  /* 0x000000ff1700720c */ /* 0x000fe20003f65070 */
[----:B------:R-:W-:Y:S06]  /*00c0*/  BSSY B1, `(.L_x_87) ;  /* 0x0000029000017945 */ /* 0x000fec0003800000 */
[----:B0-----:R-:W0:Y:S02]  /*00d0*/  MUFU.RCP R5, R5 ;  /* 0x0000000500057308 */ /* 0x001e240000001000 */
[----:B0-----:R-:W-:-:S06]  /*00e0*/  IADD3 R2, R5, 0xffffffe, RZ ;  /* 0x0ffffffe05027810 */ /* 0x001fcc0007ffe0ff */
[----:B------:R0:W1:Y:S02]  /*00f0*/  F2I.FTZ.U32.TRUNC.NTZ R3, R2 ;  /* 0x0000000200037305 */ /* 0x000064000021f000 */
[----:B0-----:R-:W-:Y:S02]  /*0100*/  MOV R2, RZ ;  /* 0x000000ff00027202 */ /* 0x001fe40000000f00 */
[----:B-1----:R-:W-:-:S05]  /*0110*/  IADD3 R4, RZ, -R3, RZ ;  /* 0x80000003ff047210 */ /* 0x002fca0007ffe0ff */
[----:B------:R-:W-:Y:S01]  /*0120*/  IMAD R7, R4, R23, RZ ;  /* 0x0000001704077224 */ /* 0x000fe200078e02ff */
[----:B------:R-:W-:-:S03]  /*0130*/  LOP3.LUT R4, RZ, R27, RZ, 0x33, !PT ;  /* 0x0000001bff047212 */ /* 0x000fc600078e33ff */
[----:B------:R-:W-:Y:S01]  /*0140*/  IMAD.HI.U32 R3, R3, R7, R2 ;  /* 0x0000000703037227 */ /* 0x000fe200078e0002 */
[----:B------:R-:W-:-:S05]  /*0150*/  IADD3 R4, R4, UR4, RZ ;  /* 0x0000000404047c10 */ /* 0x000fca000fffe0ff */
[----:B------:R-:W-:-:S05]  /*0160*/  IMAD.HI.U32 R3, R3, R4, RZ ;  /* 0x0000000403037227 */ /* 0x000fca00078e00ff */
[----:B------:R-:W-:-:S05]  /*0170*/  IADD3 R5, -R3, RZ, RZ ;  /* 0x000000ff03057210 */ /* 0x000fca0007ffe1ff */
[----:B------:R-:W-:-:S05]  /*0180*/  IMAD R4, R23, R5, R4 ;  /* 0x0000000517047224 */ /* 0x000fca00078e0204 */
[----:B------:R-:W-:-:S13]  /*0190*/  ISETP.GE.U32.AND P1, PT, R4, R23, PT ;  /* 0x000000170400720c */ /* 0x000fda0003f26070 */
[-C--:B------:R-:W-:Y:S02]  /*01a0*/  @P1 IADD3 R4, R4, -R23.reuse, RZ ;  /* 0x8000001704041210 */ /* 0x080fe40007ffe0ff */
[----:B------:R-:W-:Y:S02]  /*01b0*/  @P1 IADD3 R3, R3, 0x1, RZ ;  /* 0x0000000103031810 */ /* 0x000fe40007ffe0ff */
[----:B------:R-:W-:Y:S02]  /*01c0*/  ISETP.GE.U32.AND P2, PT, R4, R23, PT ;  /* 0x000000170400720c */ /* 0x000fe40003f46070 */
[----:B------:R-:W-:-:S11]  /*01d0*/  MOV R4, R27 ;  /* 0x0000001b00047202 */ /* 0x000fd60000000f00 */
[----:B------:R-:W-:Y:S02]  /*01e0*/  @P2 IADD3 R3, R3, 0x1, RZ ;  /* 0x0000000103032810 */ /* 0x000fe40007ffe0ff */
[----:B------:R-:W-:-:S04]  /*01f0*/  @!P3 LOP3.LUT R3, RZ, R23, RZ, 0x33, !PT ;  /* 0x00000017ff03b212 */ /* 0x000fc800078e33ff */
[C---:B------:R-:W-:Y:S02]  /*0200*/  IADD3 R2, R3.reuse, 0x1, RZ ;  /* 0x0000000103027810 */ /* 0x040fe40007ffe0ff */
[----:B------:R-:W-:Y:S02]  /*0210*/  ISETP.GE.U32.AND P2, PT, R3, 0x3, PT ;  /* 0x000000030300780c */ /* 0x000fe40003f46070 */
[----:B------:R-:W-:Y:S02]  /*0220*/  LOP3.LUT P1, R5, R2, 0x3, RZ, 0xc0, !PT ;  /* 0x0000000302057812 */ /* 0x000fe4000782c0ff */
[----:B------:R-:W-:-:S11]  /*0230*/  MOV R2, RZ ;  /* 0x000000ff00027202 */ /* 0x000fd60000000f00 */
[----:B------:R-:W-:Y:S05]  /*0240*/  @!P1 BRA `(.L_x_88) ;  /* 0x0000000000409947 */ /* 0x000fea0003800000 */
[----:B------:R-:W0:Y:S01]  /*0250*/  LDC.64 R6, c[0x0][0x228] ;  /* 0x00008a00ff067b82 */ /* 0x000e220000000a00 */
[----:B------:R-:W-:Y:S01]  /*0260*/  IMAD R3, R0, UR4, R27 ;  /* 0x0000000400037c24 */ /* 0x000fe2000f8e021b */
[----:B------:R-:W-:Y:S02]  /*0270*/  MOV R2, RZ ;  /* 0x000000ff00027202 */ /* 0x000fe40000000f00 */
[----:B------:R-:W-:-:S04]  /*0280*/  MOV R4, R27 ;  /* 0x0000001b00047202 */ /* 0x000fc80000000f00 */
[----:B------:R-:W1:Y:S01]  /*0290*/  LDC.64 R8, c[0x0][0x220] ;  /* 0x00008800ff087b82 */ /* 0x000e620000000a00 */
[----:B0-----:R-:W-:-:S04]  /*02a0*/  IMAD.WIDE R6, R3, 0x4, R6 ;  /* 0x0000000403067825 */ /* 0x001fc800078e0206 */
[----:B-1----:R-:W-:-:S07]  /*02b0*/  IMAD.WIDE R8, R3, 0x4, R8 ;  /* 0x0000000403087825 */ /* 0x002fce00078e0208 */
.L_x_89:
[----:B------:R0:W2:Y:S04]  /*02c0*/  LDG.E.CONSTANT R3, desc[UR6][R6.64] ;  /* 0x0000000606037981 */ /* 0x0000a8000c1e9900 */
[----:B------:R1:W2:Y:S01]  /*02d0*/  LDG.E.CONSTANT R10, desc[UR6][R8.64] ;  /* 0x00000006080a7981 */ /* 0x0002a2000c1e9900 */
[----:B------:R-:W-:Y:S02]  /*02e0*/  IADD3 R5, R5, -0x1, RZ ;  /* 0xffffffff05057810 */ /* 0x000fe40007ffe0ff */
[----:B------:R-:W-:Y:S02]  /*02f0*/  IADD3 R4, R23, R4, RZ ;  /* 0x0000000417047210 */ /* 0x000fe40007ffe0ff */
[----:B------:R-:W-:Y:S01]  /*0300*/  ISETP.NE.AND P1, PT, R5, RZ, PT ;  /* 0x000000ff0500720c */ /* 0x000fe20003f25270 */
[----:B0-----:R-:W-:-:S04]  /*0310*/  IMAD.WIDE R6, R23, 0x4, R6 ;  /* 0x0000000417067825 */ /* 0x001fc800078e0206 */
[----:B-1----:R-:W-:-:S04]  /*0320*/  IMAD.WIDE R8, R23, 0x4, R8 ;  /* 0x0000000417087825 */ /* 0x002fc800078e0208 */
[----:B--2---:R-:W-:-:S04]  /*0330*/  FFMA.FTZ R2, R3, R10, R2 ;  /* 0x0000000a03027223 */ /* 0x004fc80000010002 */
[----:B------:R-:W-:Y:S05]  /*0340*/  @P1 BRA `(.L_x_89) ;  /* 0xfffffffc00dc1947 */ /* 0x000fea000383ffff */
.L_x_88:
[----:B------:R-:W-:Y:S05]  /*0350*/  BSYNC B1 ;  /* 0x0000000000017941 */ /* 0x000fea0003800000 */
.L_x_87:
[----:B------:R-:W-:Y:S05]  /*0360*/  @!P2 BRA `(.L_x_86) ;  /* 0x00000000006ca947 */ /* 0x000fea0003800000 */
.L_x_90:
[----:B------:R-:W0:Y:S01]  /*0370*/  LDC.64 R10, c[0x0][0x220] ;  /* 0x00008800ff0a7b82 */ /* 0x000e220000000a00 */
[----:B------:R-:W-:-:S07]  /*0380*/  IMAD R3, R0, UR4, R4 ;  /* 0x0000000400037c24 */ /* 0x000fce000f8e0204 */
[----:B------:R-:W1:Y:S01]  /*0390*/  LDC.64 R12, c[0x0][0x228] ;  /* 0x00008a00ff0c7b82 */ /* 0x000e620000000a00 */
[----:B0-----:R-:W-:-:S04]  /*03a0*/  IMAD.WIDE R10, R3, 0x4, R10 ;  /* 0x00000004030a7825 */ /* 0x001fc800078e020a */
[----:B------:R-:W-:Y:S02]  /*03b0*/  IMAD.WIDE R14, R23, 0x4, R10 ;  /* 0x00000004170e7825 */ /* 0x000fe400078e020a */
[----:B------:R-:W2:Y:S02]  /*03c0*/  LDG.E.CONSTANT R10, desc[UR6][R10.64] ;  /* 0x000000060a0a7981 */ /* 0x000ea4000c1e9900 */
[----:B-1----:R-:W-:-:S04]  /*03d0*/  IMAD.WIDE R12, R3, 0x4, R12 ;  /* 0x00000004030c7825 */ /* 0x002fc800078e020c */
[C---:B------:R-:W-:Y:S02]  /*03e0*/  IMAD.WIDE R16, R23.reuse, 0x4, R12 ;  /* 0x0000000417107825 */ /* 0x040fe400078e020c */
[----:B------:R-:W2:Y:S02]  /*03f0*/  LDG.E.CONSTANT R13, desc[UR6][R12.64] ;  /* 0x000000060c0d7981 */ /* 0x000ea4000c1e9900 */
[C---:B------:R-:W-:Y:S02]  /*0400*/  IMAD.WIDE R18, R23.reuse, 0x4, R14 ;  /* 0x0000000417127825 */ /* 0x040fe400078e020e */
[----:B------:R-:W3:Y:S02]  /*0410*/  LDG.E.CONSTANT R14, desc[UR6][R14.64] ;  /* 0x000000060e0e7981 */ /* 0x000ee4000c1e9900 */
[C---:B------:R-:W-:Y:S02]  /*0420*/  IMAD.WIDE R6, R23.reuse, 0x4, R16 ;  /* 0x0000000417067825 */ /* 0x040fe400078e0210 */
[----:B------:R-:W3:Y:S02]  /*0430*/  LDG.E.CONSTANT R17, desc[UR6][R16.64] ;  /* 0x0000000610117981 */ /* 0x000ee4000c1e9900 */
[----:B------:R-:W-:-:S02]  /*0440*/  IMAD.WIDE R20, R23, 0x4, R18 ;  /* 0x0000000417147825 */ /* 0x000fc400078e0212 */
[----:B------:R-:W4:Y:S02]  /*0450*/  LDG.E.CONSTANT R3, desc[UR6][R18.64] ;  /* 0x0000000612037981 */ /* 0x000f24000c1e9900 */
[C---:B------:R-:W-:Y:S02]  /*0460*/  IMAD.WIDE R8, R23.reuse, 0x4, R6 ;  /* 0x0000000417087825 */ /* 0x040fe400078e0206 */
[----:B------:R-:W4:Y:S04]  /*0470*/  LDG.E.CONSTANT R7, desc[UR6][R6.64] ;  /* 0x0000000606077981 */ /* 0x000f28000c1e9900 */
[----:B------:R-:W5:Y:S04]  /*0480*/  LDG.E.CONSTANT R20, desc[UR6][R20.64] ;  /* 0x0000000614147981 */ /* 0x000f68000c1e9900 */
[----:B------:R-:W5:Y:S01]  /*0490*/  LDG.E.CONSTANT R8, desc[UR6][R8.64] ;  /* 0x0000000608087981 */ /* 0x000f62000c1e9900 */
[----:B------:R-:W-:-:S04]  /*04a0*/  IADD3 R4, R23, R4, R23 ;  /* 0x0000000417047210 */ /* 0x000fc80007ffe017 */
[----:B------:R-:W-:-:S04]  /*04b0*/  IADD3 R4, R23, R4, R23 ;  /* 0x0000000417047210 */ /* 0x000fc80007ffe017 */
[----:B------:R-:W-:Y:S01]  /*04c0*/  ISETP.GE.AND P1, PT, R4, UR4, PT ;  /* 0x0000000404007c0c */ /* 0x000fe2000bf26270 */
[----:B--2---:R-:W-:-:S04]  /*04d0*/  FFMA.FTZ R10, R13, R10, R2 ;  /* 0x0000000a0d0a7223 */ /* 0x004fc80000010002 */
[----:B---3--:R-:W-:-:S04]  /*04e0*/  FFMA.FTZ R10, R17, R14, R10 ;  /* 0x0000000e110a7223 */ /* 0x008fc8000001000a */
[----:B----4-:R-:W-:-:S04]  /*04f0*/  FFMA.FTZ R3, R7, R3, R10 ;  /* 0x0000000307037223 */ /* 0x010fc8000001000a */
[----:B-----5:R-:W-:Y:S01]  /*0500*/  FFMA.FTZ R2, R8, R20, R3 ;  /* 0x0000001408027223 */ /* 0x020fe20000010003 */
[----:B------:R-:W-:Y:S06]  /*0510*/  @!P1 BRA `(.L_x_90) ;  /* 0xfffffffc00949947 */ /* 0x000fec000383ffff */
.L_x_86:
[----:B------:R-:W-:Y:S05]  /*0520*/  BSYNC B0 ;  /* 0x0000000000007941 */ /* 0x000fea0003800000 */
.L_x_85:
[----:B------:R-:W0:Y:S01]  /*0530*/  S2R R4, SR_TID.Y ;  /* 0x0000000000047919 */ /* 0x000e220000002200 */
[----:B------:R-:W2:Y:S01]  /*0540*/  S2UR UR5, SR_CgaCtaId ;  /* 0x00000000000579c3 */ /* 0x000ea20000008800 */
[----:B------:R-:W-:Y:S02]  /*0550*/  ULDC UR4, c[0x0][0x4] ;  /* 0x0000010000047ab9 */ /* 0x000fe40000000800 */
[----:B-1----:R-:W-:Y:S01]  /*0560*/  IMAD R3, R23, UR4, RZ ;  /* 0x0000000417037c24 */ /* 0x002fe2000f8e02ff */
[----:B------:R-:W-:-:S04]  /*0570*/  UMOV UR4, 0x400 ;  /* 0x0000040000047882 */ /* 0x000fc80000000000 */
[C---:B------:R-:W-:Y:S02]  /*0580*/  ISETP.GE.AND P1, PT, R3.reuse, 0x40, PT ;  /* 0x000000400300780c */ /* 0x040fe40003f26270 */
[----:B------:R-:W-:Y:S01]  /*0590*/  ISETP.GE.AND P3, PT, R3, 0x80, PT ;  /* 0x000000800300780c */ /* 0x000fe20003f66270 */
[----:B--2---:R-:W-:Y:S01]  /*05a0*/  ULEA UR4, UR5, UR4, 0x18 ;  /* 0x0000000405047291 */ /* 0x004fe2000f8ec03f */
[----:B0-----:R-:W-:-:S05]  /*05b0*/  IMAD R8, R23, R4, R27 ;  /* 0x0000000417087224 */ /* 0x001fca00078e021b */
[C---:B------:R-:W-:Y:S02]  /*05c0*/  LEA R9, R8.reuse, UR4, 0x2 ;  /* 0x0000000408097c11 */ /* 0x040fe4000f8e10ff */
[----:B------:R-:W-:-:S03]  /*05d0*/  ISETP.GT.AND P2, PT, R8, 0x1f, PT ;  /* 0x0000001f0800780c */ /* 0x000fc60003f44270 */
[----:B------:R0:W-:Y:S01]  /*05e0*/  @P1 STS [R9], R2 ;  /* 0x0000000209001388 */ /* 0x0001e20000000800 */
[----:B------:R-:W-:Y:S06]  /*05f0*/  @P1 BAR.SYNC.DEFER_BLOCKING 0x0 ;  /* 0x0000000000001b1d */ /* 0x000fec0000010000 */
[----:B------:R-:W-:Y:S05]  /*0600*/  @!P3 BRA `(.L_x_91) ;  /* 0x00000000002cb947 */ /* 0x000fea0003800000 */
.L_x_92:
        /* <DEDUP_REMOVED lines=11> */
.L_x_91:
        /* <DEDUP_REMOVED lines=15> */
.L_x_104:
[----:B------:R-:W-:Y:S01]  /*07b0*/  ISETP.GT.AND P1, PT, R8, RZ, PT ;  /* 0x000000ff0800720c */ /* 0x000fe20003f24270 */
[----:B01----:R-:W-:-:S12]  /*07c0*/  FADD.FTZ R6, R6, R7 ;  /* 0x0000000706067221 */ /* 0x003fd80000010000 */
[----:B------:R1:W-:Y:S02]  /*07d0*/  @!P1 STS [R9], R6 ;  /* 0x0000000609009388 */ /* 0x0003e40000000800 */
.L_x_93:
[----:B------:R-:W-:Y:S05]  /*07e0*/  WARPSYNC.ALL ;  /* 0x0000000000007948 */ /* 0x000fea0003800000 */
[----:B0-----:R-:W0:Y:S08]  /*07f0*/  LDC.64 R2, c[0x0][0x238] ;  /* 0x00008e00ff027b82 */ /* 0x001e300000000a00 */
[----:B------:R-:W2:Y:S01]  /*0800*/  S2UR UR5, SR_CgaCtaId ;  /* 0x00000000000579c3 */ /* 0x000ea20000008800 */
[----:B------:R-:W-:-:S07]  /*0810*/  UMOV UR4, 0x400 ;  /* 0x0000040000047882 */ /* 0x000fce0000000000 */
[----:B------:R-:W-:Y:S01]  /*0820*/  BAR.SYNC.DEFER_BLOCKING 0x0 ;  /* 0x0000000000007b1d */ /* 0x000fe20000010000 */
[----:B------:R-:W-:-:S07]  /*0830*/  ISETP.NE.AND P1, PT, R27, RZ, PT ;  /* 0x000000ff1b00720c */ /* 0x000fce0003f25270 */
[----:B------:R-:W3:Y:S01]  /*0840*/  LDC.64 R4, c[0x0][0x230] ;  /* 0x00008c00ff047b82 */ /* 0x000ee20000000a00 */
[----:B0-----:R-:W-:-:S07]  /*0850*/  IMAD.WIDE R2, R0, 0x4, R2 ;  /* 0x0000000400027825 */ /* 0x001fce00078e0202 */
[----:B-1----:R-:W0:Y:S01]  /*0860*/  @!P1 LDC.64 R8, c[0x0][0x218] ;  /* 0x00008600ff089b82 */ /* 0x002e220000000a00 */
[----:B------:R0:W4:Y:S01]  /*0870*/  LDG.E.CONSTANT R25, desc[UR6][R2.64] ;  /* 0x0000000602197981 */ /* 0x000122000c1e9900 */
[----:B------:R-:W-:Y:S01]  /*0880*/  SHF.R.S32.HI R6, RZ, 0x1f, R0 ;  /* 0x0000001fff067819 */ /* 0x000fe20000011400 */
[----:B--2---:R-:W-:Y:S01]  /*0890*/  ULEA UR4, UR5, UR4, 0x18 ;  /* 0x0000000405047291 */ /* 0x004fe2000f8ec03f */
[----:B---3--:R-:W-:-:S08]  /*08a0*/  LEA R4, P3, R0, R4, 0x2 ;  /* 0x0000000400047211 */ /* 0x008fd000078610ff */
[----:B------:R-:W1:Y:S01]  /*08b0*/  LDS R22, [UR4] ;  /* 0x00000004ff167984 */ /* 0x000e620008000800 */
[C---:B------:R-:W-:Y:S02]  /*08c0*/  LEA.HI.X R5, R0.reuse, R5, R6, 0x2, P3 ;  /* 0x0000000500057211 */ /* 0x040fe400018f1406 */
[----:B0-----:R-:W-:-:S04]  /*08d0*/  @!P1 LEA R2, P2, R0, R8, 0x2 ;  /* 0x0000000800029211 */ /* 0x001fc800078410ff */
[----:B------:R-:W-:Y:S01]  /*08e0*/  @!P1 LEA.HI.X R3, R0, R9, R6, 0x2, P2 ;  /* 0x0000000900039211 */ /* 0x000fe200010f1406 */
[----:B----4-:R-:W1:Y:S02]  /*08f0*/  MUFU.RCP R25, R25 ;  /* 0x0000001900197308 */ /* 0x010e640000001000 */
[----:B-1----:R-:W-:-:S05]  /*0900*/  @!P1 FMUL.FTZ R7, R22, R25 ;  /* 0x0000001916079220 */ /* 0x002fca0000410000 */
[----:B------:R0:W-:Y:S01]  /*0910*/  @!P1 STG.E desc[UR6][R2.64], R7 ;  /* 0x0000000702009986 */ /* 0x0001e2000c101906 */
[----:B------:R-:W-:Y:S05]  /*0920*/  @P0 EXIT ;  /* 0x000000000000094d */ /* 0x000fea0003800000 */
[----:B0-----:R-:W0:Y:S01]  /*0930*/  I2F.U32.RP R7, R23 ;  /* 0x0000001700077306 */ /* 0x001e220000209000 */
[----:B------:R-:W-:Y:S01]  /*0940*/  ULDC UR4, c[0x0][0x240] ;  /* 0x0000900000047ab9 */ /* 0x000fe20000000800 */
[----:B------:R1:W5:Y:S01]  /*0950*/  LDG.E.CONSTANT R24, desc[UR6][R4.64] ;  /* 0x0000000604187981 */ /* 0x000362000c1e9900 */
[----:B------:R-:W-:Y:S01]  /*0960*/  ISETP.NE.U32.AND P2, PT, R23, RZ, PT ;  /* 0x000000ff1700720c */ /* 0x000fe20003f45070 */
[C---:B------:R-:W-:Y:S01]  /*0970*/  FMUL.FTZ R26, R25.reuse, R25 ;  /* 0x00000019191a7220 */ /* 0x040fe20000410000 */
[----:B------:R-:W-:Y:S03]  /*0980*/  BSSY B0, `(.L_x_95) ;  /* 0x000002d000007945 */ /* 0x000fe60003800000 */
[----:B------:R-:W-:Y:S01]  /*0990*/  FMUL.FTZ R26, R25, R26 ;  /* 0x0000001a191a7220 */ /* 0x000fe20000410000 */
[----:B0-----:R-:W0:Y:S02]  /*09a0*/  MUFU.RCP R7, R7 ;  /* 0x0000000700077308 */ /* 0x001e240000001000 */
[----:B0-----:R-:W-:-:S06]  /*09b0*/  IADD3 R2, R7, 0xffffffe, RZ ;  /* 0x0ffffffe07027810 */ /* 0x001fcc0007ffe0ff */
[----:B------:R0:W2:Y:S02]  /*09c0*/  F2I.FTZ.U32.TRUNC.NTZ R3, R2 ;  /* 0x0000000200037305 */ /* 0x0000a4000021f000 */
[----:B0-----:R-:W-:Y:S01]  /*09d0*/  HFMA2.MMA R2, -RZ, RZ, 0, 0 ;  /* 0x00000000ff027435 */ /* 0x001fe200000001ff */
[----:B--2---:R-:W-:-:S05]  /*09e0*/  IADD3 R6, RZ, -R3, RZ ;  /* 0x80000003ff067210 */ /* 0x004fca0007ffe0ff */
[----:B------:R-:W-:Y:S01]  /*09f0*/  IMAD R9, R6, R23, RZ ;  /* 0x0000001706097224 */ /* 0x000fe200078e02ff */
[----:B------:R-:W-:-:S03]  /*0a00*/  LOP3.LUT R6, RZ, R27, RZ, 0x33, !PT ;  /* 0x0000001bff067212 */ /* 0x000fc600078e33ff */
[----:B------:R-:W-:Y:S01]  /*0a10*/  IMAD.HI.U32 R9, R3, R9, R2 ;  /* 0x0000000903097227 */ /* 0x000fe200078e0002 */
[----:B------:R-:W-:-:S05]  /*0a20*/  IADD3 R6, R6, UR4, RZ ;  /* 0x0000000406067c10 */ /* 0x000fca000fffe0ff */
[----:B------:R-:W-:-:S05]  /*0a30*/  IMAD.HI.U32 R10, R9, R6, RZ ;  /* 0x00000006090a7227 */ /* 0x000fca00078e00ff */
[----:B------:R-:W-:-:S05]  /*0a40*/  IADD3 R3, -R10, RZ, RZ ;  /* 0x000000ff0a037210 */ /* 0x000fca0007ffe1ff */
[----:B------:R-:W-:Y:S02]  /*0a50*/  IMAD R6, R23, R3, R6 ;  /* 0x0000000317067224 */ /* 0x000fe400078e0206 */
[----:B------:R-:W0:Y:S03]  /*0a60*/  LDC.64 R2, c[0x0][0x220] ;  /* 0x00008800ff027b82 */ /* 0x000e260000000a00 */
[----:B------:R-:W-:-:S13]  /*0a70*/  ISETP.GE.U32.AND P0, PT, R6, R23, PT ;  /* 0x000000170600720c */ /* 0x000fda0003f06070 */
[-C--:B------:R-:W-:Y:S02]  /*0a80*/  @P0 IADD3 R6, R6, -R23.reuse, RZ ;  /* 0x8000001706060210 */ /* 0x080fe40007ffe0ff */
[----:B------:R-:W-:Y:S02]  /*0a90*/  @P0 IADD3 R10, R10, 0x1, RZ ;  /* 0x000000010a0a0810 */ /* 0x000fe40007ffe0ff */
[----:B------:R-:W-:-:S13]  /*0aa0*/  ISETP.GE.U32.AND P1, PT, R6, R23, PT ;  /* 0x000000170600720c */ /* 0x000fda0003f26070 */
[----:B------:R-:W-:Y:S02]  /*0ab0*/  @P1 IADD3 R10, R10, 0x1, RZ ;  /* 0x000000010a0a1810 */ /* 0x000fe40007ffe0ff */
[----:B------:R-:W-:-:S04]  /*0ac0*/  @!P2 LOP3.LUT R10, RZ, R23, RZ, 0x33, !PT ;  /* 0x00000017ff0aa212 */ /* 0x000fc800078e33ff */
[----:B-1----:R-:W-:-:S04]  /*0ad0*/  IADD3 R4, R10, 0x1, RZ ;  /* 0x000000010a047810 */ /* 0x002fc80007ffe0ff */
[----:B------:R-:W-:-:S13]  /*0ae0*/  LOP3.LUT P0, R11, R4, 0x3, RZ, 0xc0, !PT ;  /* 0x00000003040b7812 */ /* 0x000fda000780c0ff */
[----:B0-----:R-:W-:Y:S05]  /*0af0*/  @!P0 BRA `(.L_x_96) ;  /* 0x0000000000548947 */ /* 0x001fea0003800000 */
[----:B------:R-:W0:Y:S01]  /*0b00*/  LDC.64 R4, c[0x0][0x210] ;  /* 0x00008400ff047b82 */ /* 0x000e220000000a00 */
[----:B------:R-:W-:-:S07]  /*0b10*/  IMAD R13, R0, UR4, R27 ;  /* 0x00000004000d7c24 */ /* 0x000fce000f8e021b */
[----:B------:R-:W1:Y:S08]  /*0b20*/  LDC.64 R8, c[0x0][0x228] ;  /* 0x00008a00ff087b82 */ /* 0x000e700000000a00 */
[----:B------:R-:W2:Y:S01]  /*0b30*/  LDC.64 R6, c[0x0][0x220] ;  /* 0x00008800ff067b82 */ /* 0x000ea20000000a00 */
[----:B0-----:R-:W-:-:S04]  /*0b40*/  IMAD.WIDE R4, R13, 0x4, R4 ;  /* 0x000000040d047825 */ /* 0x001fc800078e0204 */
[----:B-1----:R-:W-:-:S04]  /*0b50*/  IMAD.WIDE R8, R13, 0x4, R8 ;  /* 0x000000040d087825 */ /* 0x002fc800078e0208 */
[----:B--2---:R-:W-:-:S07]  /*0b60*/  IMAD.WIDE R6, R13, 0x4, R6 ;  /* 0x000000040d067825 */ /* 0x004fce00078e0206 */
.L_x_97:
[----:B------:R0:W2:Y:S04]  /*0b70*/  LDG.E.CONSTANT R13, desc[UR6][R8.64] ;  /* 0x00000006080d7981 */ /* 0x0000a8000c1e9900 */
[----:B------:R1:W3:Y:S01]  /*0b80*/  LDG.E.CONSTANT R12, desc[UR6][R6.64] ;  /* 0x00000006060c7981 */ /* 0x0002e2000c1e9900 */
[----:B------:R-:W-:Y:S02]  /*0b90*/  IADD3 R11, R11, -0x1, RZ ;  /* 0xffffffff0b0b7810 */ /* 0x000fe40007ffe0ff */
[----:B------:R-:W-:Y:S02]  /*0ba0*/  IADD3 R27, R23, R27, RZ ;  /* 0x0000001b171b7210 */ /* 0x000fe40007ffe0ff */
[----:B------:R-:W-:Y:S01]  /*0bb0*/  ISETP.NE.AND P0, PT, R11, RZ, PT ;  /* 0x000000ff0b00720c */ /* 0x000fe20003f05270 */
[----:B0-----:R-:W-:-:S04]  /*0bc0*/  IMAD.WIDE R8, R23, 0x4, R8 ;  /* 0x0000000417087825 */ /* 0x001fc800078e0208 */
[----:B-1----:R-:W-:-:S04]  /*0bd0*/  IMAD.WIDE R6, R23, 0x4, R6 ;  /* 0x0000000417067825 */ /* 0x002fc800078e0206 */
[----:B--2---:R-:W-:-:S04]  /*0be0*/  FMUL.FTZ R13, R26, R13 ;  /* 0x0000000d1a0d7220 */ /* 0x004fc80000410000 */
[----:B------:R-:W-:-:S04]  /*0bf0*/  FMUL.FTZ R14, R22, R13 ;  /* 0x0000000d160e7220 */ /* 0x000fc80000410000 */
[----:B---3--:R-:W-:-:S04]  /*0c00*/  FFMA.FTZ R13, R25, R12, -R14 ;  /* 0x0000000c190d7223 */ /* 0x008fc8000001080e */
[----:B-----5:R-:W-:-:S05]  /*0c10*/  FMUL.FTZ R13, R24, R13 ;  /* 0x0000000d180d7220 */ /* 0x020fca0000410000 */
[----:B------:R0:W-:Y:S02]  /*0c20*/  STG.E desc[UR6][R4.64], R13 ;  /* 0x0000000d04007986 */ /* 0x0001e4000c101906 */
[----:B0-----:R-:W-:Y:S01]  /*0c30*/  IMAD.WIDE R4, R23, 0x4, R4 ;  /* 0x0000000417047825 */ /* 0x001fe200078e0204 */
[----:B------:R-:W-:Y:S06]  /*0c40*/  @P0 BRA `(.L_x_97) ;  /* 0xfffffffc00c80947 */ /* 0x000fec000383ffff */
.L_x_96:
[----:B------:R-:W-:Y:S05]  /*0c50*/  BSYNC B0 ;  /* 0x0000000000007941 */ /* 0x000fea0003800000 */
.L_x_95:
[----:B------:R-:W0:Y:S01]  /*0c60*/  LDC.64 R4, c[0x0][0x228] ;  /* 0x00008a00ff047b82 */ /* 0x000e220000000a00 */
[----:B------:R-:W-:-:S07]  /*0c70*/  ISETP.GE.U32.AND P0, PT, R10, 0x3, PT ;  /* 0x000000030a00780c */ /* 0x000fce0003f06070 */
[----:B------:R-:W1:Y:S06]  /*0c80*/  LDC.64 R6, c[0x0][0x210] ;  /* 0x00008400ff067b82 */ /* 0x000e6c0000000a00 */
[----:B------:R-:W-:Y:S05]  /*0c90*/  @!P0 EXIT ;  /* 0x000000000000894d */ /* 0x000fea0003800000 */
.L_x_98:
[----:B------:R-:W-:-:S04]  /*0ca0*/  IMAD R29, R0, UR4, R27 ;  /* 0x00000004001d7c24 */ /* 0x000fc8000f8e021b */
[----:B0-----:R-:W-:-:S04]  /*0cb0*/  IMAD.WIDE R18, R29, 0x4, R4 ;  /* 0x000000041d127825 */ /* 0x001fc800078e0204 */
[----:B------:R-:W-:Y:S01]  /*0cc0*/  IMAD.WIDE R14, R29, 0x4, R2 ;  /* 0x000000041d0e7825 */ /* 0x000fe200078e0202 */
[----:B------:R0:W2:Y:S03]  /*0cd0*/  LDG.E.CONSTANT R28, desc[UR6][R18.64] ;  /* 0x00000006121c7981 */ /* 0x0000a6000c1e9900 */
[----:B------:R-:W-:-:S04]  /*0ce0*/  IMAD.WIDE R12, R23, 0x4, R18 ;  /* 0x00000004170c7825 */ /* 0x000fc800078e0212 */
[C---:B------:R-:W-:Y:S02]  /*0cf0*/  IMAD.WIDE R8, R23.reuse, 0x4, R14 ;  /* 0x0000000417087825 */ /* 0x040fe400078e020e */
[----:B------:R3:W4:Y:S02]  /*0d00*/  LDG.E.CONSTANT R14, desc[UR6][R14.64] ;  /* 0x000000060e0e7981 */ /* 0x000724000c1e9900 */
[C---:B------:R-:W-:Y:S02]  /*0d10*/  IMAD.WIDE R10, R23.reuse, 0x4, R12 ;  /* 0x00000004170a7825 */ /* 0x040fe400078e020c */
[----:B------:R-:W4:Y:S02]  /*0d20*/  LDG.E.CONSTANT R13, desc[UR6][R12.64] ;  /* 0x000000060c0d7981 */ /* 0x000f24000c1e9900 */
[C---:B0-----:R-:W-:Y:S02]  /*0d30*/  IMAD.WIDE R18, R23.reuse, 0x4, R8 ;  /* 0x0000000417127825 */ /* 0x041fe400078e0208 */
[----:B------:R0:W4:Y:S02]  /*0d40*/  LDG.E.CONSTANT R8, desc[UR6][R8.64] ;  /* 0x0000000608087981 */ /* 0x000124000c1e9900 */
[----:B------:R-:W-:-:S02]  /*0d50*/  IMAD.WIDE R16, R23, 0x4, R10 ;  /* 0x0000000417107825 */ /* 0x000fc400078e020a */
[----:B------:R-:W4:Y:S02]  /*0d60*/  LDG.E.CONSTANT R11, desc[UR6][R10.64] ;  /* 0x000000060a0b7981 */ /* 0x000f24000c1e9900 */
[----:B------:R-:W-:Y:S02]  /*0d70*/  IMAD.WIDE R20, R23, 0x4, R18 ;  /* 0x0000000417147825 */ /* 0x000fe400078e0212 */
[----:B------:R-:W4:Y:S04]  /*0d80*/  LDG.E.CONSTANT R17, desc[UR6][R16.64] ;  /* 0x0000000610117981 */ /* 0x000f28000c1e9900 */
[----:B------:R-:W4:Y:S04]  /*0d90*/  LDG.E.CONSTANT R18, desc[UR6][R18.64] ;  /* 0x0000000612127981 */ /* 0x000f28000c1e9900 */
[----:B------:R-:W4:Y:S01]  /*0da0*/  LDG.E.CONSTANT R20, desc[UR6][R20.64] ;  /* 0x0000000614147981 */ /* 0x000f22000c1e9900 */
[----:B--2---:R-:W-:-:S04]  /*0db0*/  FMUL.FTZ R28, R26, R28 ;  /* 0x0000001c1a1c7220 */ /* 0x004fc80000410000 */
[----:B---3--:R-:W-:Y:S01]  /*0dc0*/  FMUL.FTZ R15, R22, R28 ;  /* 0x0000001c160f7220 */ /* 0x008fe20000410000 */
[----:B-1----:R-:W-:-:S04]  /*0dd0*/  IMAD.WIDE R28, R29, 0x4, R6 ;  /* 0x000000041d1c7825 */ /* 0x002fc800078e0206 */
[----:B----4-:R-:W-:Y:S01]  /*0de0*/  FFMA.FTZ R15, R25, R14, -R15 ;  /* 0x0000000e190f7223 */ /* 0x010fe2000001080f */
[----:B------:R-:W-:-:S04]  /*0df0*/  FMUL.FTZ R13, R26, R13 ;  /* 0x0000000d1a0d7220 */ /* 0x000fc80000410000 */
[----:B------:R-:W-:Y:S01]  /*0e00*/  FMUL.FTZ R12, R22, R13 ;  /* 0x0000000d160c7220 */ /* 0x000fe20000410000 */
[----:B------:R-:W-:Y:S01]  /*0e10*/  FMUL.FTZ R14, R26, R11 ;  /* 0x0000000b1a0e7220 */ /* 0x000fe20000410000 */
[----:B------:R-:W-:-:S04]  /*0e20*/  IMAD.WIDE R10, R23, 0x4, R28 ;  /* 0x00000004170a7825 */ /* 0x000fc800078e021c */
[----:B------:R-:W-:Y:S01]  /*0e30*/  FMUL.FTZ R17, R26, R17 ;  /* 0x000000111a117220 */ /* 0x000fe20000410000 */
[C---:B0-----:R-:W-:Y:S01]  /*0e40*/  FMUL.FTZ R9, R22.reuse, R14 ;  /* 0x0000000e16097220 */ /* 0x041fe20000410000 */
[C---:B------:R-:W-:Y:S02]  /*0e50*/  FFMA.FTZ R13, R25.reuse, R8, -R12 ;  /* 0x00000008190d7223 */ /* 0x040fe4000001080c */
[----:B------:R-:W-:Y:S01]  /*0e60*/  FMUL.FTZ R17, R22, R17 ;  /* 0x0000001116117220 */ /* 0x000fe20000410000 */
[----:B------:R-:W-:Y:S01]  /*0e70*/  FFMA.FTZ R19, R25, R18, -R9 ;  /* 0x0000001219137223 */ /* 0x000fe20000010809 */
[----:B------:R-:W-:-:S04]  /*0e80*/  IMAD.WIDE R8, R23, 0x4, R10 ;  /* 0x0000000417087825 */ /* 0x000fc800078e020a */
[C---:B-----5:R-:W-:Y:S01]  /*0e90*/  FMUL.FTZ R15, R24.reuse, R15 ;  /* 0x0000000f180f7220 */ /* 0x060fe20000410000 */
[----:B------:R-:W-:Y:S01]  /*0ea0*/  FFMA.FTZ R21, R25, R20, -R17 ;  /* 0x0000001419157223 */ /* 0x000fe20000010811 */
[C---:B------:R-:W-:Y:S01]  /*0eb0*/  FMUL.FTZ R17, R24.reuse, R13 ;  /* 0x0000000d18117220 */ /* 0x040fe20000410000 */
[C---:B------:R-:W-:Y:S02]  /*0ec0*/  FMUL.FTZ R19, R24.reuse, R19 ;  /* 0x0000001318137220 */ /* 0x040fe40000410000 */
[----:B------:R-:W-:Y:S01]  /*0ed0*/  FMUL.FTZ R21, R24, R21 ;  /* 0x0000001518157220 */ /* 0x000fe20000410000 */
[C---:B------:R-:W-:Y:S01]  /*0ee0*/  IMAD.WIDE R12, R23.reuse, 0x4, R8 ;  /* 0x00000004170c7825 */ /* 0x040fe200078e0208 */
[----:B------:R2:W-:Y:S01]  /*0ef0*/  STG.E desc[UR6][R28.64], R15 ;  /* 0x0000000f1c007986 */ /* 0x0005e2000c101906 */
[----:B------:R-:W-:-:S03]  /*0f00*/  IADD3 R14, R23, R27, R23 ;  /* 0x0000001b170e7210 */ /* 0x000fc60007ffe017 */
[----:B------:R2:W-:Y:S01]  /*0f10*/  STG.E desc[UR6][R10.64], R17 ;  /* 0x000000110a007986 */ /* 0x0005e2000c101906 */
[----:B------:R-:W-:-:S03]  /*0f20*/  IADD3 R27, R23, R14, R23 ;  /* 0x0000000e171b7210 */ /* 0x000fc60007ffe017 */
[----:B------:R2:W-:Y:S04]  /*0f30*/  STG.E desc[UR6][R8.64], R19 ;  /* 0x0000001308007986 */ /* 0x0005e8000c101906 */
[----:B------:R2:W-:Y:S01]  /*0f40*/  STG.E desc[UR6][R12.64], R21 ;  /* 0x000000150c007986 */ /* 0x0005e2000c101906 */
[----:B------:R-:W-:-:S13]  /*0f50*/  ISETP.GE.AND P0, PT, R27, UR4, PT ;  /* 0x000000041b007c0c */ /* 0x000fda000bf06270 */
[----:B--2---:R-:W-:Y:S05]  /*0f60*/  @!P0 BRA `(.L_x_98) ;  /* 0xfffffffc004c8947 */ /* 0x004fea000383ffff */
[----:B------:R-:W-:Y:S05]  /*0f70*/  EXIT ;  /* 0x000000000000794d */ /* 0x000fea0003800000 */
.L_x_94:
[----:B------:R-:W-:Y:S01]  /*0f80*/  HFMA2.MMA R13, -RZ, RZ, 0, 1.847743988037109375e-06 ;  /* 0x0000001fff0d7435 */ /* 0x000fe200000001ff */
[----:B------:R-:W-:Y:S02]  /*0f90*/  MOV R11, 0x10 ;  /* 0x00000010000b7802 */ /* 0x000fe40000000f00 */
[----:B------:R-:W-:-:S08]  /*0fa0*/  MOV R10, 0xffffffff ;  /* 0xffffffff000a7802 */ /* 0x000fd00000000f00 */
[----:B------:R-:W-:Y:S05]  /*0fb0*/  WARPSYNC.COLLECTIVE R10, `(.L_x_99) ;  /* 0x000000000a087348 */ /* 0x000fea0003c00000 */
[----:B------:R0:W1:Y:S02]  /*0fc0*/  SHFL.DOWN P1, R7, R2, R11, R13 ;  /* 0x0800000b02077389 */ /* 0x000064000002000d */
[----:B01----:R-:W-:Y:S01]  /*0fd0*/  ENDCOLLECTIVE ;  /* 0x000000000000791b */ /* 0x003fe20003800000 */
.L_x_99:
[----:B------:R-:W-:Y:S01]  /*0fe0*/  HFMA2.MMA R11, -RZ, RZ, 0, 4.76837158203125e-07 ;  /* 0x00000008ff0b7435 */ /* 0x000fe200000001ff */
[----:B------:R-:W-:-:S05]  /*0ff0*/  MOV R3, R7 ;  /* 0x0000000700037202 */ /* 0x000fca0000000f00 */
[----:B------:R-:W-:-:S05]  /*1000*/  FADD.FTZ R3, R3, R2 ;  /* 0x0000000203037221 */ /* 0x000fca0000010000 */
[----:B------:R-:W-:-:S07]  /*1010*/  MOV R2, R3 ;  /* 0x0000000300027202 */ /* 0x000fce0000000f00 */
[----:B------:R-:W-:Y:S05]  /*1020*/  WARPSYNC.COLLECTIVE R10, `(.L_x_100) ;  /* 0x000000000a087348 */ /* 0x000fea0003c00000 */
[----:B------:R0:W1:Y:S02]  /*1030*/  SHFL.DOWN P1, R7, R2, R11, R13 ;  /* 0x0800000b02077389 */ /* 0x000064000002000d */
[----:B01----:R-:W-:Y:S01]  /*1040*/  ENDCOLLECTIVE ;  /* 0x000000000000791b */ /* 0x003fe20003800000 */
.L_x_100:
[----:B------:R-:W-:Y:S01]  /*1050*/  HFMA2.MMA R11, -RZ, RZ, 0, 2.384185791015625e-07 ;  /* 0x00000004ff0b7435 */ /* 0x000fe200000001ff */
[----:B------:R-:W-:-:S05]  /*1060*/  MOV R4, R7 ;  /* 0x0000000700047202 */ /* 0x000fca0000000f00 */
[----:B------:R-:W-:-:S05]  /*1070*/  FADD.FTZ R4, R3, R4 ;  /* 0x0000000403047221 */ /* 0x000fca0000010000 */
[----:B------:R-:W-:-:S07]  /*1080*/  MOV R2, R4 ;  /* 0x0000000400027202 */ /* 0x000fce0000000f00 */
[----:B------:R-:W-:Y:S05]  /*1090*/  WARPSYNC.COLLECTIVE R10, `(.L_x_101) ;  /* 0x000000000a087348 */ /* 0x000fea0003c00000 */
[----:B------:R0:W1:Y:S02]  /*10a0*/  SHFL.DOWN P1, R7, R2, R11, R13 ;  /* 0x0800000b02077389 */ /* 0x000064000002000d */
[----:B01----:R-:W-:Y:S01]  /*10b0*/  ENDCOLLECTIVE ;  /* 0x000000000000791b */ /* 0x003fe20003800000 */
.L_x_101:
[----:B------:R-:W-:Y:S01]  /*10c0*/  HFMA2.MMA R11, -RZ, RZ, 0, 1.1920928955078125e-07 ;  /* 0x00000002ff0b7435 */ /* 0x000fe200000001ff */
[----:B------:R-:W-:-:S05]  /*10d0*/  MOV R5, R7 ;  /* 0x0000000700057202 */ /* 0x000fca0000000f00 */
[----:B------:R-:W-:-:S05]  /*10e0*/  FADD.FTZ R5, R4, R5 ;  /* 0x0000000504057221 */ /* 0x000fca0000010000 */
[----:B------:R-:W-:-:S07]  /*10f0*/  MOV R2, R5 ;  /* 0x0000000500027202 */ /* 0x000fce0000000f00 */
[----:B------:R-:W-:Y:S05]  /*1100*/  WARPSYNC.COLLECTIVE R10, `(.L_x_102) ;  /* 0x000000000a087348 */ /* 0x000fea0003c00000 */
[----:B------:R0:W1:Y:S02]  /*1110*/  SHFL.DOWN P1, R7, R2, R11, R13 ;  /* 0x0800000b02077389 */ /* 0x000064000002000d */
[----:B01----:R-:W-:Y:S01]  /*1120*/  ENDCOLLECTIVE ;  /* 0x000000000000791b */ /* 0x003fe20003800000 */
.L_x_102:
[----:B------:R-:W-:Y:S01]  /*1130*/  HFMA2.MMA R11, -RZ, RZ, 0, 5.9604644775390625e-08 ;  /* 0x00000001ff0b7435 */ /* 0x000fe200000001ff */
[----:B------:R-:W-:-:S05]  /*1140*/  MOV R6, R7 ;  /* 0x0000000700067202 */ /* 0x000fca0000000f00 */
[----:B------:R-:W-:-:S05]  /*1150*/  FADD.FTZ R6, R5, R6 ;  /* 0x0000000605067221 */ /* 0x000fca0000010000 */
[----:B------:R-:W-:-:S07]  /*1160*/  MOV R2, R6 ;  /* 0x0000000600027202 */ /* 0x000fce0000000f00 */
[----:B------:R-:W-:Y:S05]  /*1170*/  WARPSYNC.COLLECTIVE R10, `(.L_x_103) ;  /* 0x000000000a087348 */ /* 0x000fea0003c00000 */
[----:B------:R0:W1:Y:S02]  /*1180*/  SHFL.DOWN P1, R7, R2, R11, R13 ;  /* 0x0800000b02077389 */ /* 0x000064000002000d */
[----:B01----:R-:W-:Y:S01]  /*1190*/  ENDCOLLECTIVE ;  /* 0x000000000000791b */ /* 0x003fe20003800000 */
.L_x_103:
[----:B------:R-:W-:Y:S05]  /*11a0*/  BRA `(.L_x_104) ;  /* 0xfffffff400807947 */ /* 0x000fea000383ffff */
.L_x_105:
        /* <DEDUP_REMOVED lines=13> */
.L_x_277:


//--------------------- .text._ZN2at6native46_GLOBAL__N__fbf0e309_13_WeightNorm_cu_b3893b6b32weight_norm_bwd_first_dim_kernelIddEEvPT_S4_PKS3_S6_S6_PKT0_i --------------------------
	.section	.text._ZN2at6native46_GLOBAL__N__fbf0e309_13_WeightNorm_cu_b3893b6b32weight_norm_bwd_first_dim_kernelIddEEvPT_S4_PKS3_S6_S6_PKT0_i,"ax",@progbits
	.align	128
.text._ZN2at6native46_GLOBAL__N__fbf0e309_13_WeightNorm_cu_b3893b6b32weight_norm_bwd_first_dim_kernelIddEEvPT_S4_PKS3_S6_S6_PKT0_i:
        .type           _ZN2at6native46_GLOBAL__N__fbf0e309_13_WeightNorm_cu_b3893b6b32weight_norm_bwd_first_dim_kernelIddEEvPT_S4_PKS3_S6_S6_PKT0_i,@function
        .size           _ZN2at6native46_GLOBAL__N__fbf0e309_13_WeightNorm_cu_b3893b6b32weight_norm_bwd_first_dim_kernelIddEEvPT_S4_PKS3_S6_S6_PKT0_i,(.L_x_278 - _ZN2at6native46_GLOBAL__N__fbf0e309_13_WeightNorm_cu_b3893b6b32weight_norm_bwd_first_dim_kernelIddEEvPT_S4_PKS3_S6_S6_PKT0_i)
        .other          _ZN2at6native46_GLOBAL__N__fbf0e309_13_WeightNorm_cu_b3893b6b32weight_norm_bwd_first_dim_kernelIddEEvPT_S4_PKS3_S6_S6_PKT0_i,@"STO_CUDA_ENTRY STV_DEFAULT"
_ZN2at6native46_GLOBAL__N__fbf0e309_13_WeightNorm_cu_b3893b6b32weight_norm_bwd_first_dim_kernelIddEEvPT_S4_PKS3_S6_S6_PKT0_i:
[----:B------:R-:W-:Y:S01]  /*0000*/  LDC R1, c[0x0][0x28] ;  /* 0x00000a00ff017b82 */ /* 0x000fe20000000800 */
[----:B------:R-:W0:Y:S07]  /*0010*/  S2R R3, SR_TID.X ;  /* 0x0000000000037919 */ /* 0x000e2e0000002100 */
[----:B------:R-:W1:Y:S01]  /*0020*/  LDC R2, c[0x0][RZ] ;  /* 0x00000000ff027b82 */ /* 0x000e620000000800 */
[----:B------:R-:W-:Y:S01]  /*0030*/  ULDC UR4, c[0x0][0x240] ;  /* 0x0000900000047ab9 */ /* 0x000fe20000000800 */
[----:B------:R-:W-:Y:S01]  /*0040*/  ULDC.64 UR6, c[0x0][0x208] ;  /* 0x0000820000067ab9 */ /* 0x000fe20000000a00 */
[----:B------:R-:W2:Y:S01]  /*0050*/  S2R R0, SR_CTAID.X ;  /* 0x0000000000007919 */ /* 0x000ea20000002500 */
[----:B------:R-:W-:Y:S01]  /*0060*/  BSSY B0, `(.L_x_106) ;  /* 0x000004c000007945 */ /* 0x000fe20003800000 */
[----:B------:R-:W-:-:S02]  /*0070*/  CS2R R4, SRZ ;  /* 0x0000000000047805 */ /* 0x000fc4000001ff00 */
[----:B0-----:R-:W-:-:S13]  /*0080*/  ISETP.GE.AND P0, PT, R3, UR4, PT ;  /* 0x0000000403007c0c */ /* 0x001fda000bf06270 */
[----:B--2---:R-:W-:Y:S05]  /*0090*/  @P0 BRA `(.L_x_107) ;  /* 0x0000000400200947 */ /* 0x004fea0003800000 */
[----:B-1----:R-:W0:Y:S01]  /*00a0*/  I2F.U32.RP R7, R2 ;  /* 0x0000000200077306 */ /* 0x002e220000209000 */
[----:B------:R-:W-:Y:S01]  /*00b0*/  LOP3.LUT R6, RZ, R3, RZ, 0x33, !PT ;  /* 0x00000003ff067212 */ /* 0x000fe200078e33ff */
[----:B------:R-:W-:Y:S01]  /*00c0*/  BSSY B1, `(.L_x_108) ;  /* 0x0000029000017945 */ /* 0x000fe20003800000 */
[----:B------:R-:W-:-:S05]  /*00d0*/  ISETP.NE.U32.AND P3, PT, R2, RZ, PT ;  /* 0x000000ff0200720c */ /* 0x000fca0003f65070 */
[----:B0-----:R-:W0:Y:S02]  /*00e0*/  MUFU.RCP R7, R7 ;  /* 0x0000000700077308 */ /* 0x001e240000001000 */
[----:B0-----:R-:W-:Y:S02]  /*00f0*/  VIADD R4, R7, 0xffffffe ;  /* 0x0ffffffe07047836 */ /* 0x001fe40000000000 */
[----:B------:R-:W-:-:S04]  /*0100*/  IMAD.MOV.U32 R7, RZ, RZ, R3 ;  /* 0x000000ffff077224 */ /* 0x000fc800078e0003 */
[----:B------:R0:W1:Y:S02]  /*0110*/  F2I.FTZ.U32.TRUNC.NTZ R5, R4 ;  /* 0x0000000400057305 */ /* 0x000064000021f000 */
[----:B0-----:R-:W-:Y:S01]  /*0120*/  HFMA2.MMA R4, -RZ, RZ, 0, 0 ;  /* 0x00000000ff047435 */ /* 0x001fe200000001ff */
[----:B-1----:R-:W-:-:S04]  /*0130*/  IMAD.MOV R9, RZ, RZ, -R5 ;  /* 0x000000ffff097224 */ /* 0x002fc800078e0a05 */
[----:B------:R-:W-:-:S05]  /*0140*/  IMAD R9, R9, R2, RZ ;  /* 0x0000000209097224 */ /* 0x000fca00078e02ff */
[----:B------:R-:W-:-:S04]  /*0150*/  IMAD.HI.U32 R8, R5, R9, R4 ;  /* 0x0000000905087227 */ /* 0x000fc800078e0004 */
[----:B------:R-:W-:-:S04]  /*0160*/  VIADD R5, R6, UR4 ;  /* 0x0000000406057c36 */ /* 0x000fc80008000000 */
[----:B------:R-:W-:-:S05]  /*0170*/  IMAD.HI.U32 R8, R8, R5, RZ ;  /* 0x0000000508087227 */ /* 0x000fca00078e00ff */
[----:B------:R-:W-:-:S05]  /*0180*/  IADD3 R6, -R8, RZ, RZ ;  /* 0x000000ff08067210 */ /* 0x000fca0007ffe1ff */
[----:B------:R-:W-:-:S05]  /*0190*/  IMAD R5, R2, R6, R5 ;  /* 0x0000000602057224 */ /* 0x000fca00078e0205 */
[----:B------:R-:W-:-:S13]  /*01a0*/  ISETP.GE.U32.AND P1, PT, R5, R2, PT ;  /* 0x000000020500720c */ /* 0x000fda0003f26070 */
[----:B------:R-:W-:Y:S01]  /*01b0*/  @P1 IMAD.IADD R5, R5, 0x1, -R2 ;  /* 0x0000000105051824 */ /* 0x000fe200078e0a02 */
[----:B------:R-:W-:-:S04]  /*01c0*/  @P1 IADD3 R8, R8, 0x1, RZ ;  /* 0x0000000108081810 */ /* 0x000fc80007ffe0ff */
[----:B------:R-:W-:-:S13]  /*01d0*/  ISETP.GE.U32.AND P2, PT, R5, R2, PT ;  /* 0x000000020500720c */ /* 0x000fda0003f46070 */
[----:B------:R-:W-:Y:S01]  /*01e0*/  @P2 VIADD R8, R8, 0x1 ;  /* 0x0000000108082836 */ /* 0x000fe20000000000 */
[----:B------:R-:W-:-:S04]  /*01f0*/  @!P3 LOP3.LUT R8, RZ, R2, RZ, 0x33, !PT ;  /* 0x00000002ff08b212 */ /* 0x000fc800078e33ff */
[C---:B------:R-:W-:Y:S02]  /*0200*/  IADD3 R4, R8.reuse, 0x1, RZ ;  /* 0x0000000108047810 */ /* 0x040fe40007ffe0ff */
[----:B------:R-:W-:Y:S02]  /*0210*/  ISETP.GE.U32.AND P2, PT, R8, 0x3, PT ;  /* 0x000000030800780c */ /* 0x000fe40003f46070 */
[----:B------:R-:W-:Y:S02]  /*0220*/  LOP3.LUT P1, R6, R4, 0x3, RZ, 0xc0, !PT ;  /* 0x0000000304067812 */ /* 0x000fe4000782c0ff */
[----:B------:R-:W-:-:S11]  /*0230*/  CS2R R4, SRZ ;  /* 0x0000000000047805 */ /* 0x000fd6000001ff00 */
[----:B------:R-:W-:Y:S05]  /*0240*/  @!P1 BRA `(.L_x_109) ;  /* 0x0000000000409947 */ /* 0x000fea0003800000 */
[----:B------:R-:W0:Y:S01]  /*0250*/  LDC.64 R8, c[0x0][0x228] ;  /* 0x00008a00ff087b82 */ /* 0x000e220000000a00 */
[----:B------:R-:W-:Y:S01]  /*0260*/  IMAD R5, R0, UR4, R3 ;  /* 0x0000000400057c24 */ /* 0x000fe2000f8e0203 */
[----:B------:R-:W-:-:S06]  /*0270*/  MOV R7, R3 ;  /* 0x0000000300077202 */ /* 0x000fcc0000000f00 */
[----:B------:R-:W1:Y:S01]  /*0280*/  LDC.64 R10, c[0x0][0x220] ;  /* 0x00008800ff0a7b82 */ /* 0x000e620000000a00 */
[----:B0-----:R-:W-:-:S04]  /*0290*/  IMAD.WIDE R8, R5, 0x8, R8 ;  /* 0x0000000805087825 */ /* 0x001fc800078e0208 */
[----:B-1----:R-:W-:Y:S01]  /*02a0*/  IMAD.WIDE R10, R5, 0x8, R10 ;  /* 0x00000008050a7825 */ /* 0x002fe200078e020a */
[----:B------:R-:W-:-:S07]  /*02b0*/  CS2R R4, SRZ ;  /* 0x0000000000047805 */ /* 0x000fce000001ff00 */
.L_x_110:
[----:B------:R0:W2:Y:S04]  /*02c0*/  LDG.E.64.CONSTANT R12, desc[UR6][R8.64] ;  /* 0x00000006080c7981 */ /* 0x0000a8000c1e9b00 */
[----:B------:R1:W2:Y:S01]  /*02d0*/  LDG.E.64.CONSTANT R14, desc[UR6][R10.64] ;  /* 0x000000060a0e7981 */ /* 0x0002a2000c1e9b00 */
[----:B------:R-:W-:Y:S01]  /*02e0*/  VIADD R6, R6, 0xffffffff ;  /* 0xffffffff06067836 */ /* 0x000fe20000000000 */
[----:B------:R-:W-:-:S04]  /*02f0*/  IADD3 R7, R2, R7, RZ ;  /* 0x0000000702077210 */ /* 0x000fc80007ffe0ff */
[----:B------:R-:W-:Y:S01]  /*0300*/  ISETP.NE.AND P1, PT, R6, RZ, PT ;  /* 0x000000ff0600720c */ /* 0x000fe20003f25270 */
[----:B0-----:R-:W-:-:S04]  /*0310*/  IMAD.WIDE R8, R2, 0x8, R8 ;  /* 0x0000000802087825 */ /* 0x001fc800078e0208 */
[----:B-1----:R-:W-:Y:S01]  /*0320*/  IMAD.WIDE R10, R2, 0x8, R10 ;  /* 0x00000008020a7825 */ /* 0x002fe200078e020a */
[----:B--2---:R-:W-:-:S07]  /*0330*/  DFMA R4, R12, R14, R4 ;  /* 0x0000000e0c04722b */ /* 0x004fce0000000004 */
[----:B------:R-:W-:Y:S05]  /*0340*/  @P1 BRA `(.L_x_110) ;  /* 0xfffffffc00dc1947 */ /* 0x000fea000383ffff */
.L_x_109:
[----:B------:R-:W-:Y:S05]  /*0350*/  BSYNC B1 ;  /* 0x0000000000017941 */ /* 0x000fea0003800000 */
.L_x_108:
[----:B------:R-:W-:Y:S05]  /*0360*/  @!P2 BRA `(.L_x_107) ;  /* 0x00000000006ca947 */ /* 0x000fea0003800000 */
.L_x_111:
[----:B------:R-:W0:Y:S01]  /*0370*/  LDC.64 R16, c[0x0][0x220] ;  /* 0x00008800ff107b82 */ /* 0x000e220000000a00 */
[----:B------:R-:W-:-:S07]  /*0380*/  IMAD R9, R0, UR4, R7 ;  /* 0x0000000400097c24 */ /* 0x000fce000f8e0207 */
[----:B------:R-:W1:Y:S01]  /*0390*/  LDC.64 R18, c[0x0][0x228] ;  /* 0x00008a00ff127b82 */ /* 0x000e620000000a00 */
[----:B0-----:R-:W-:-:S04]  /*03a0*/  IMAD.WIDE R16, R9, 0x8, R16 ;  /* 0x0000000809107825 */ /* 0x001fc800078e0210 */
[----:B-1----:R-:W-:Y:S02]  /*03b0*/  IMAD.WIDE R18, R9, 0x8, R18 ;  /* 0x0000000809127825 */ /* 0x002fe400078e0212 */
[----:B------:R-:W2:Y:S04]  /*03c0*/  LDG.E.64.CONSTANT R8, desc[UR6][R16.64] ;  /* 0x0000000610087981 */ /* 0x000ea8000c1e9b00 */
[----:B------:R-:W2:Y:S01]  /*03d0*/  LDG.E.64.CONSTANT R10, desc[UR6][R18.64] ;  /* 0x00000006120a7981 */ /* 0x000ea2000c1e9b00 */
[----:B------:R-:W-:-:S04]  /*03e0*/  IMAD.WIDE R24, R2, 0x8, R16 ;  /* 0x0000000802187825 */ /* 0x000fc800078e0210 */
[C---:B------:R-:W-:Y:S01]  /*03f0*/  IMAD.WIDE R26, R2.reuse, 0x8, R18 ;  /* 0x00000008021a7825 */ /* 0x040fe200078e0212 */
[----:B------:R-:W3:Y:S04]  /*0400*/  LDG.E.64.CONSTANT R12, desc[UR6][R24.64] ;  /* 0x00000006180c7981 */ /* 0x000ee8000c1e9b00 */
[----:B------:R0:W3:Y:S01]  /*0410*/  LDG.E.64.CONSTANT R14, desc[UR6][R26.64] ;  /* 0x000000061a0e7981 */ /* 0x0000e2000c1e9b00 */
[----:B------:R-:W-:-:S05]  /*0420*/  IMAD.WIDE R28, R2, 0x8, R24 ;  /* 0x00000008021c7825 */ /* 0x000fca00078e0218 */
[----:B------:R-:W4:Y:S01]  /*0430*/  LDG.E.64.CONSTANT R22, desc[UR6][R28.64] ;  /* 0x000000061c167981 */ /* 0x000f22000c1e9b00 */
[----:B0-----:R-:W-:-:S05]  /*0440*/  IMAD.WIDE R26, R2, 0x8, R26 ;  /* 0x00000008021a7825 */ /* 0x001fca00078e021a */
[----:B------:R-:W4:Y:S01]  /*0450*/  LDG.E.64.CONSTANT R20, desc[UR6][R26.64] ;  /* 0x000000061a147981 */ /* 0x000f22000c1e9b00 */
[----:B------:R-:W-:-:S04]  /*0460*/  IMAD.WIDE R18, R2, 0x8, R28 ;  /* 0x0000000802127825 */ /* 0x000fc800078e021c */
[C---:B------:R-:W-:Y:S02]  /*0470*/  IMAD.WIDE R16, R2.reuse, 0x8, R26 ;  /* 0x0000000802107825 */ /* 0x040fe400078e021a */
[----:B------:R-:W5:Y:S04]  /*0480*/  LDG.E.64.CONSTANT R18, desc[UR6][R18.64] ;  /* 0x0000000612127981 */ /* 0x000f68000c1e9b00 */
[----:B------:R-:W5:Y:S01]  /*0490*/  LDG.E.64.CONSTANT R16, desc[UR6][R16.64] ;  /* 0x0000000610107981 */ /* 0x000f62000c1e9b00 */
[----:B------:R-:W-:-:S04]  /*04a0*/  IADD3 R7, R2, R7, R2 ;  /* 0x0000000702077210 */ /* 0x000fc80007ffe002 */
[----:B------:R-:W-:-:S04]  /*04b0*/  IADD3 R7, R2, R7, R2 ;  /* 0x0000000702077210 */ /* 0x000fc80007ffe002 */
[----:B------:R-:W-:Y:S01]  /*04c0*/  ISETP.GE.AND P1, PT, R7, UR4, PT ;  /* 0x0000000407007c0c */ /* 0x000fe2000bf26270 */
[----:B--2---:R-:W-:-:S08]  /*04d0*/  DFMA R8, R10, R8, R4 ;  /* 0x000000080a08722b */ /* 0x004fd00000000004 */
[----:B---3--:R-:W-:-:S08]  /*04e0*/  DFMA R8, R14, R12, R8 ;  /* 0x0000000c0e08722b */ /* 0x008fd00000000008 */
[----:B----4-:R-:W-:-:S08]  /*04f0*/  DFMA R8, R20, R22, R8 ;  /* 0x000000161408722b */ /* 0x010fd00000000008 */
[----:B-----5:R-:W-:Y:S01]  /*0500*/  DFMA R4, R16, R18, R8 ;  /* 0x000000121004722b */ /* 0x020fe20000000008 */
[----:B------:R-:W-:Y:S10]  /*0510*/  @!P1 BRA `(.L_x_111) ;  /* 0xfffffffc00949947 */ /* 0x000ff4000383ffff */
.L_x_107:
[----:B------:R-:W-:Y:S05]  /*0520*/  BSYNC B0 ;  /* 0x0000000000007941 */ /* 0x000fea0003800000 */
.L_x_106:
        /* <DEDUP_REMOVED lines=11> */
[----:B------:R0:W-:Y:S01]  /*05e0*/  @P1 STS.64 [R7], R4 ;  /* 0x0000000407001388 */ /* 0x0001e20000000a00 */
[----:B------:R-:W-:Y:S06]  /*05f0*/  @P1 BAR.SYNC.DEFER_BLOCKING 0x0 ;  /* 0x0000000000001b1d */ /* 0x000fec0000010000 */
[----:B------:R-:W-:Y:S05]  /*0600*/  @!P3 BRA `(.L_x_112) ;  /* 0x00000000002cb947 */ /* 0x000fea0003800000 */
.L_x_113:
        /* <DEDUP_REMOVED lines=8> */
[----:B------:R-:W-:Y:S02]  /*0690*/  ISETP.GT.AND P3, PT, R12, 0xff, PT ;  /* 0x000000ff0c00780c */ /* 0x000fe40003f64270 */
[----:B------:R-:W-:-:S11]  /*06a0*/  MOV R12, R13 ;  /* 0x0000000d000c7202 */ /* 0x000fd60000000f00 */
[----:B-1----:R-:W-:Y:S05]  /*06b0*/  @P3 BRA `(.L_x_113) ;  /* 0xfffffffc00d43947 */ /* 0x002fea000383ffff */
.L_x_112:
[----:B------:R-:W-:Y:S05]  /*06c0*/  @P2 BRA `(.L_x_114) ;  /* 0x0000000000582947 */ /* 0x000fea0003800000 */
[----:B------:R-:W-:Y:S01]  /*06d0*/  @P1 LDS.64 R8, [R7] ;  /* 0x0000000007081984 */ /* 0x000fe20000000a00 */
[----:B------:R-:W-:-:S03]  /*06e0*/  UMOV UR4, 0xffffffff ;  /* 0xffffffff00047882 */ /* 0x000fc60000000000 */
[----:B------:R-:W0:Y:S02]  /*06f0*/  @P1 LDS.64 R10, [R7+0x100] ;  /* 0x00010000070a1984 */ /* 0x000e240000000a00 */
[----:B0-----:R-:W-:Y:S01]  /*0700*/  @P1 DADD R4, R8, R10 ;  /* 0x0000000008041229 */ /* 0x001fe2000000000a */
[----:B------:R-:W-:Y:S10]  /*0710*/  BRA.DIV UR4, `(.L_x_115) ;  /* 0x0000000a045c7947 */ /* 0x000ff4000b800000 */
[----:B------:R-:W-:Y:S04]  /*0720*/  SHFL.DOWN PT, R9, R5, 0x10, 0x1f ;  /* 0x0a001f0005097f89 */ /* 0x000fe800000e0000 */
[----:B------:R-:W0:Y:S02]  /*0730*/  SHFL.DOWN PT, R8, R4, 0x10, 0x1f ;  /* 0x0a001f0004087f89 */ /* 0x000e2400000e0000 */
[----:B0-----:R-:W-:-:S07]  /*0740*/  DADD R8, R8, R4 ;  /* 0x0000000008087229 */ /* 0x001fce0000000004 */
        /* <DEDUP_REMOVED lines=9> */
[----:B------:R0:W1:Y:S04]  /*07e0*/  SHFL.DOWN PT, R9, R5, 0x1, 0x1f ;  /* 0x08201f0005097f89 */ /* 0x00006800000e0000 */
[----:B------:R0:W2:Y:S02]  /*07f0*/  SHFL.DOWN PT, R8, R4, 0x1, 0x1f ;  /* 0x08201f0004087f89 */ /* 0x0000a400000e0000 */
.L_x_131:
[----:B------:R-:W-:Y:S01]  /*0800*/  ISETP.GT.AND P1, PT, R6, RZ, PT ;  /* 0x000000ff0600720c */ /* 0x000fe20003f24270 */
[----:B-12---:R-:W-:-:S12]  /*0810*/  DADD R8, R4, R8 ;  /* 0x0000000004087229 */ /* 0x006fd80000000008 */
[----:B------:R1:W-:Y:S02]  /*0820*/  @!P1 STS.64 [R7], R8 ;  /* 0x0000000807009388 */ /* 0x0003e40000000a00 */
.L_x_114:
[----:B------:R-:W-:Y:S05]  /*0830*/  WARPSYNC.ALL ;  /* 0x0000000000007948 */ /* 0x000fea0003800000 */
[----:B------:R-:W2:Y:S02]  /*0840*/  LDC.64 R12, c[0x0][0x238] ;  /* 0x00008e00ff0c7b82 */ /* 0x000ea40000000a00 */
[----:B--2---:R-:W-:-:S06]  /*0850*/  IMAD.WIDE R12, R0, 0x8, R12 ;  /* 0x00000008000c7825 */ /* 0x004fcc00078e020c */
[----:B------:R-:W1:Y:S01]  /*0860*/  LDG.E.64.CONSTANT R12, desc[UR6][R12.64] ;  /* 0x000000060c0c7981 */ /* 0x000e62000c1e9b00 */
[----:B------:R-:W2:Y:S01]  /*0870*/  S2UR UR5, SR_CgaCtaId ;  /* 0x00000000000579c3 */ /* 0x000ea20000008800 */
[----:B------:R-:W-:Y:S02]  /*0880*/  UMOV UR4, 0x400 ;  /* 0x0000040000047882 */ /* 0x000fe40000000000 */
[----:B--2---:R-:W-:-:S05]  /*0890*/  ULEA UR4, UR5, UR4, 0x18 ;  /* 0x0000000405047291 */ /* 0x004fca000f8ec03f */
[----:B------:R-:W-:Y:S06]  /*08a0*/  BAR.SYNC.DEFER_BLOCKING 0x0 ;  /* 0x0000000000007b1d */ /* 0x000fec0000010000 */
[----:B0-----:R-:W0:Y:S01]  /*08b0*/  LDS.64 R4, [UR4] ;  /* 0x00000004ff047984 */ /* 0x001e220008000a00 */
[----:B-1----:R-:W1:Y:S01]  /*08c0*/  MUFU.RCP64H R7, R13 ;  /* 0x0000000d00077308 */ /* 0x002e620000001800 */
[----:B------:R-:W-:-:S05]  /*08d0*/  VIADD R6, R13, 0x300402 ;  /* 0x003004020d067836 */ /* 0x000fca0000000000 */
[----:B------:R-:W-:Y:S01]  /*08e0*/  FSETP.GEU.AND P1, PT, |R6|, 5.8789094863358348022e-39, PT ;  /* 0x004004020600780b */ /* 0x000fe20003f2e200 */
[----:B-1----:R-:W-:-:S08]  /*08f0*/  DFMA R8, -R12, R6, 1 ;  /* 0x3ff000000c08742b */ /* 0x002fd00000000106 */
[----:B------:R-:W-:-:S08]  /*0900*/  DFMA R8, R8, R8, R8 ;  /* 0x000000080808722b */ /* 0x000fd00000000008 */
[----:B------:R-:W-:-:S08]  /*0910*/  DFMA R8, R6, R8, R6 ;  /* 0x000000080608722b */ /* 0x000fd00000000006 */
[----:B------:R-:W-:-:S08]  /*0920*/  DFMA R10, -R12, R8, 1 ;  /* 0x3ff000000c0a742b */ /* 0x000fd00000000108 */
[----:B------:R-:W-:Y:S01]  /*0930*/  DFMA R6, R8, R10, R8 ;  /* 0x0000000a0806722b */ /* 0x000fe20000000008 */
[----:B------:R-:W-:Y:S01]  /*0940*/  SHF.R.S32.HI R8, RZ, 0x1f, R0 ;  /* 0x0000001fff087819 */ /* 0x000fe20000011400 */
[----:B0-----:R-:W-:Y:S09]  /*0950*/  @P1 BRA `(.L_x_116) ;  /* 0x0000000000101947 */ /* 0x001ff20003800000 */
[----:B------:R-:W-:Y:S02]  /*0960*/  LOP3.LUT R6, R13, 0x7fffffff, RZ, 0xc0, !PT ;  /* 0x7fffffff0d067812 */ /* 0x000fe400078ec0ff */
[----:B------:R-:W-:Y:S02]  /*0970*/  MOV R10, 0x9a0 ;  /* 0x000009a0000a7802 */ /* 0x000fe40000000f00 */
[----:B------:R-:W-:-:S07]  /*0980*/  IADD3 R14, R6, -0x100000, RZ ;  /* 0xfff00000060e7810 */ /* 0x000fce0007ffe0ff */
[----:B------:R-:W-:Y:S05]  /*0990*/  CALL.REL.NOINC `($__internal_1_$__cuda_sm20_dblrcp_rn_slowpath_v3) ;  /* 0x0000000800b47944 */ /* 0x000fea0003c00000 */
.L_x_116:
[----:B------:R-:W-:Y:S01]  /*09a0*/  ISETP.NE.AND P1, PT, R3, RZ, PT ;  /* 0x000000ff0300720c */ /* 0x000fe20003f25270 */
[----:B------:R-:W0:-:S12]  /*09b0*/  LDC.64 R14, c[0x0][0x230] ;  /* 0x00008c00ff0e7b82 */ /* 0x000e180000000a00 */
[----:B------:R-:W1:Y:S01]  /*09c0*/  @!P1 LDC.64 R12, c[0x0][0x218] ;  /* 0x00008600ff0c9b82 */ /* 0x000e620000000a00 */
[----:B------:R-:W-:Y:S01]  /*09d0*/  @!P1 DMUL R10, R4, R6 ;  /* 0x00000006040a9228 */ /* 0x000fe20000000000 */
[----:B0-----:R-:W-:-:S04]  /*09e0*/  LEA R14, P3, R0, R14, 0x3 ;  /* 0x0000000e000e7211 */ /* 0x001fc800078618ff */
[C---:B------:R-:W-:Y:S02]  /*09f0*/  LEA.HI.X R15, R0.reuse, R15, R8, 0x3, P3 ;  /* 0x0000000f000f7211 */ /* 0x040fe400018f1c08 */
[----:B-1----:R-:W-:-:S04]  /*0a00*/  @!P1 LEA R12, P2, R0, R12, 0x3 ;  /* 0x0000000c000c9211 */ /* 0x002fc800078418ff */
[----:B------:R-:W-:-:S05]  /*0a10*/  @!P1 LEA.HI.X R13, R0, R13, R8, 0x3, P2 ;  /* 0x0000000d000d9211 */ /* 0x000fca00010f1c08 */
[----:B------:R0:W-:Y:S01]  /*0a20*/  @!P1 STG.E.64 desc[UR6][R12.64], R10 ;  /* 0x0000000a0c009986 */ /* 0x0001e2000c101b06 */
[----:B------:R-:W-:Y:S05]  /*0a30*/  @P0 EXIT ;  /* 0x000000000000094d */ /* 0x000fea0003800000 */
[----:B------:R1:W5:Y:S01]  /*0a40*/  LDG.E.64.CONSTANT R8, desc[UR6][R14.64] ;  /* 0x000000060e087981 */ /* 0x000362000c1e9b00 */
[----:B0-----:R-:W0:Y:S01]  /*0a50*/  I2F.U32.RP R13, R2 ;  /* 0x00000002000d7306 */ /* 0x001e220000209000 */
[----:B------:R-:W-:Y:S01]  /*0a60*/  LOP3.LUT R12, RZ, R3, RZ, 0x33, !PT ;  /* 0x00000003ff0c7212 */ /* 0x000fe200078e33ff */
[----:B------:R-:W-:Y:S01]  /*0a70*/  ULDC UR4, c[0x0][0x240] ;  /* 0x0000900000047ab9 */ /* 0x000fe20000000800 */
[----:B------:R-:W-:Y:S01]  /*0a80*/  ISETP.NE.U32.AND P2, PT, R2, RZ, PT ;  /* 0x000000ff0200720c */ /* 0x000fe20003f45070 */
[----:B------:R-:W-:Y:S04]  /*0a90*/  BSSY B0, `(.L_x_117) ;  /* 0x000002c000007945 */ /* 0x000fe80003800000 */
[----:B0-----:R-:W0:Y:S02]  /*0aa0*/  MUFU.RCP R13, R13 ;  /* 0x0000000d000d7308 */ /* 0x001e240000001000 */
[----:B0-----:R-:W-:-:S06]  /*0ab0*/  VIADD R10, R13, 0xffffffe ;  /* 0x0ffffffe0d0a7836 */ /* 0x001fcc0000000000 */
[----:B------:R0:W2:Y:S02]  /*0ac0*/  F2I.FTZ.U32.TRUNC.NTZ R11, R10 ;  /* 0x0000000a000b7305 */ /* 0x0000a4000021f000 */
[----:B0-----:R-:W-:Y:S01]  /*0ad0*/  IMAD.MOV.U32 R10, RZ, RZ, RZ ;  /* 0x000000ffff0a7224 */ /* 0x001fe200078e00ff */
[----:B--2---:R-:W-:-:S05]  /*0ae0*/  IADD3 R17, RZ, -R11, RZ ;  /* 0x8000000bff117210 */ /* 0x004fca0007ffe0ff */
[----:B------:R-:W-:-:S04]  /*0af0*/  IMAD R17, R17, R2, RZ ;  /* 0x0000000211117224 */ /* 0x000fc800078e02ff */
[----:B------:R-:W-:Y:S01]  /*0b00*/  IMAD.HI.U32 R16, R11, R17, R10 ;  /* 0x000000110b107227 */ /* 0x000fe200078e000a */
[----:B------:R-:W-:-:S05]  /*0b10*/  IADD3 R11, R12, UR4, RZ ;  /* 0x000000040c0b7c10 */ /* 0x000fca000fffe0ff */
[----:B------:R-:W-:-:S04]  /*0b20*/  IMAD.HI.U32 R16, R16, R11, RZ ;  /* 0x0000000b10107227 */ /* 0x000fc800078e00ff */
[----:B------:R-:W-:-:S04]  /*0b30*/  IMAD.MOV R12, RZ, RZ, -R16 ;  /* 0x000000ffff0c7224 */ /* 0x000fc800078e0a10 */
[----:B------:R-:W-:-:S05]  /*0b40*/  IMAD R11, R2, R12, R11 ;  /* 0x0000000c020b7224 */ /* 0x000fca00078e020b */
[----:B------:R-:W-:-:S13]  /*0b50*/  ISETP.GE.U32.AND P0, PT, R11, R2, PT ;  /* 0x000000020b00720c */ /* 0x000fda0003f06070 */
[----:B------:R-:W-:Y:S01]  /*0b60*/  @P0 IADD3 R11, R11, -R2, RZ ;  /* 0x800000020b0b0210 */ /* 0x000fe20007ffe0ff */
[----:B------:R-:W-:-:S03]  /*0b70*/  @P0 VIADD R16, R16, 0x1 ;  /* 0x0000000110100836 */ /* 0x000fc60000000000 */
[----:B------:R-:W-:Y:S01]  /*0b80*/  ISETP.GE.U32.AND P1, PT, R11, R2, PT ;  /* 0x000000020b00720c */ /* 0x000fe20003f26070 */
[----:B------:R-:W-:-:S08]  /*0b90*/  DMUL R10, R6, R6 ;  /* 0x00000006060a7228 */ /* 0x000fd00000000000 */
[----:B------:R-:W-:-:S04]  /*0ba0*/  DMUL R10, R10, R6 ;  /* 0x000000060a0a7228 */ /* 0x000fc80000000000 */
[----:B------:R-:W-:Y:S02]  /*0bb0*/  @P1 IADD3 R16, R16, 0x1, RZ ;  /* 0x0000000110101810 */ /* 0x000fe40007ffe0ff */
[----:B------:R-:W-:-:S05]  /*0bc0*/  @!P2 LOP3.LUT R16, RZ, R2, RZ, 0x33, !PT ;  /* 0x00000002ff10a212 */ /* 0x000fca00078e33ff */
[----:B------:R-:W-:-:S05]  /*0bd0*/  VIADD R12, R16, 0x1 ;  /* 0x00000001100c7836 */ /* 0x000fca0000000000 */
[----:B------:R-:W-:-:S13]  /*0be0*/  LOP3.LUT P0, R17, R12, 0x3, RZ, 0xc0, !PT ;  /* 0x000000030c117812 */ /* 0x000fda000780c0ff */
[----:B-1----:R-:W-:Y:S05]  /*0bf0*/  @!P0 BRA `(.L_x_118) ;  /* 0x0000000000548947 */ /* 0x002fea0003800000 */
[----:B------:R-:W0:Y:S01]  /*0c00*/  LDC.64 R14, c[0x0][0x210] ;  /* 0x00008400ff0e7b82 */ /* 0x000e220000000a00 */
[----:B------:R-:W-:-:S07]  /*0c10*/  IMAD R21, R0, UR4, R3 ;  /* 0x0000000400157c24 */ /* 0x000fce000f8e0203 */
[----:B------:R-:W1:Y:S08]  /*0c20*/  LDC.64 R12, c[0x0][0x228] ;  /* 0x00008a00ff0c7b82 */ /* 0x000e700000000a00 */
[----:B------:R-:W2:Y:S01]  /*0c30*/  LDC.64 R18, c[0x0][0x220] ;  /* 0x00008800ff127b82 */ /* 0x000ea20000000a00 */
[----:B0-----:R-:W-:-:S04]  /*0c40*/  IMAD.WIDE R14, R21, 0x8, R14 ;  /* 0x00000008150e7825 */ /* 0x001fc800078e020e */
[----:B-1----:R-:W-:-:S04]  /*0c50*/  IMAD.WIDE R12, R21, 0x8, R12 ;  /* 0x00000008150c7825 */ /* 0x002fc800078e020c */
[----:B--2---:R-:W-:-:S07]  /*0c60*/  IMAD.WIDE R18, R21, 0x8, R18 ;  /* 0x0000000815127825 */ /* 0x004fce00078e0212 */
.L_x_119:
[----:B------:R0:W2:Y:S04]  /*0c70*/  LDG.E.64.CONSTANT R22, desc[UR6][R12.64] ;  /* 0x000000060c167981 */ /* 0x0000a8000c1e9b00 */
[----:B------:R1:W3:Y:S01]  /*0c80*/  LDG.E.64.CONSTANT R20, desc[UR6][R18.64] ;  /* 0x0000000612147981 */ /* 0x0002e2000c1e9b00 */
[----:B------:R-:W-:Y:S01]  /*0c90*/  IADD3 R17, R17, -0x1, RZ ;  /* 0xffffffff11117810 */ /* 0x000fe20007ffe0ff */
[----:B------:R-:W-:-:S03]  /*0ca0*/  IMAD.IADD R3, R2, 0x1, R3 ;  /* 0x0000000102037824 */ /* 0x000fc600078e0203 */
[----:B------:R-:W-:Y:S01]  /*0cb0*/  ISETP.NE.AND P0, PT, R17, RZ, PT ;  /* 0x000000ff1100720c */ /* 0x000fe20003f05270 */
[----:B0-----:R-:W-:-:S04]  /*0cc0*/  IMAD.WIDE R12, R2, 0x8, R12 ;  /* 0x00000008020c7825 */ /* 0x001fc800078e020c */
[----:B-1----:R-:W-:Y:S01]  /*0cd0*/  IMAD.WIDE R18, R2, 0x8, R18 ;  /* 0x0000000802127825 */ /* 0x002fe200078e0212 */
[----:B--2---:R-:W-:-:S08]  /*0ce0*/  DMUL R22, R10, R22 ;  /* 0x000000160a167228 */ /* 0x004fd00000000000 */
[----:B------:R-:W-:-:S08]  /*0cf0*/  DMUL R22, R4, R22 ;  /* 0x0000001604167228 */ /* 0x000fd00000000000 */
[----:B---3--:R-:W-:-:S08]  /*0d00*/  DFMA R20, R20, R6, -R22 ;  /* 0x000000061414722b */ /* 0x008fd00000000816 */
[----:B-----5:R-:W-:-:S07]  /*0d10*/  DMUL R20, R8, R20 ;  /* 0x0000001408147228 */ /* 0x020fce0000000000 */
[----:B------:R0:W-:Y:S02]  /*0d20*/  STG.E.64 desc[UR6][R14.64], R20 ;  /* 0x000000140e007986 */ /* 0x0001e4000c101b06 */
[----:B0-----:R-:W-:Y:S01]  /*0d30*/  IMAD.WIDE R14, R2, 0x8, R14 ;  /* 0x00000008020e7825 */ /* 0x001fe200078e020e */
[----:B------:R-:W-:Y:S06]  /*0d40*/  @P0 BRA `(.L_x_119) ;  /* 0xfffffffc00c80947 */ /* 0x000fec000383ffff */
.L_x_118:
[----:B------:R-:W-:Y:S05]  /*0d50*/  BSYNC B0 ;  /* 0x0000000000007941 */ /* 0x000fea0003800000 */
.L_x_117:
[----:B------:R-:W0:Y:S01]  /*0d60*/  LDC.64 R12, c[0x0][0x220] ;  /* 0x00008800ff0c7b82 */ /* 0x000e220000000a00 */
[----:B------:R-:W-:-:S07]  /*0d70*/  ISETP.GE.U32.AND P0, PT, R16, 0x3, PT ;  /* 0x000000031000780c */ /* 0x000fce0003f06070 */
[----:B------:R-:W1:Y:S06]  /*0d80*/  LDC.64 R14, c[0x0][0x228] ;  /* 0x00008a00ff0e7b82 */ /* 0x000e6c0000000a00 */
[----:B------:R-:W-:Y:S05]  /*0d90*/  @!P0 EXIT ;  /* 0x000000000000894d */ /* 0x000fea0003800000 */
.L_x_120:
[----:B------:R-:W-:-:S04]  /*0da0*/  IMAD R29, R0, UR4, R3 ;  /* 0x00000004001d7c24 */ /* 0x000fc8000f8e0203 */
[----:B-12---:R-:W-:-:S05]  /*0db0*/  IMAD.WIDE R16, R29, 0x8, R14 ;  /* 0x000000081d107825 */ /* 0x006fca00078e020e */
[----:B------:R1:W2:Y:S01]  /*0dc0*/  LDG.E.64.CONSTANT R24, desc[UR6][R16.64] ;  /* 0x0000000610187981 */ /* 0x0002a2000c1e9b00 */
[----:B0-----:R-:W-:-:S05]  /*0dd0*/  IMAD.WIDE R20, R29, 0x8, R12 ;  /* 0x000000081d147825 */ /* 0x001fca00078e020c */
[----:B------:R0:W3:Y:S01]  /*0de0*/  LDG.E.64.CONSTANT R26, desc[UR6][R20.64] ;  /* 0x00000006141a7981 */ /* 0x0000e2000c1e9b00 */
[----:B-1----:R-:W-:-:S05]  /*0df0*/  IMAD.WIDE R16, R2, 0x8, R16 ;  /* 0x0000000802107825 */ /* 0x002fca00078e0210 */
[----:B------:R1:W4:Y:S01]  /*0e00*/  LDG.E.64.CONSTANT R18, desc[UR6][R16.64] ;  /* 0x0000000610127981 */ /* 0x000322000c1e9b00 */
[----:B0-----:R-:W-:-:S05]  /*0e10*/  IMAD.WIDE R20, R2, 0x8, R20 ;  /* 0x0000000802147825 */ /* 0x001fca00078e0214 */
[----:B------:R0:W3:Y:S01]  /*0e20*/  LDG.E.64.CONSTANT R22, desc[UR6][R20.64] ;  /* 0x0000000614167981 */ /* 0x0000e2000c1e9b00 */
[----:B-1----:R-:W-:-:S04]  /*0e30*/  IMAD.WIDE R16, R2, 0x8, R16 ;  /* 0x0000000802107825 */ /* 0x002fc800078e0210 */
[----:B0-----:R-:W-:Y:S01]  /*0e40*/  IMAD.WIDE R20, R2, 0x8, R20 ;  /* 0x0000000802147825 */ /* 0x001fe200078e0214 */
[----:B--2---:R-:W-:-:S08]  /*0e50*/  DMUL R24, R10, R24 ;  /* 0x000000180a187228 */ /* 0x004fd00000000000 */
[----:B------:R-:W-:Y:S02]  /*0e60*/  DMUL R24, R4, R24 ;  /* 0x0000001804187228 */ /* 0x000fe40000000000 */
[----:B----4-:R-:W-:-:S06]  /*0e70*/  DMUL R18, R10, R18 ;  /* 0x000000120a127228 */ /* 0x010fcc0000000000 */
[----:B---3--:R-:W-:Y:S01]  /*0e80*/  DFMA R24, R26, R6, -R24 ;  /* 0x000000061a18722b */ /* 0x008fe20000000818 */
[----:B------:R-:W0:Y:S01]  /*0e90*/  LDC.64 R26, c[0x0][0x210] ;  /* 0x00008400ff1a7b82 */ /* 0x000e220000000a00 */
[----:B------:R-:W-:-:S06]  /*0ea0*/  DMUL R18, R4, R18 ;  /* 0x0000001204127228 */ /* 0x000fcc0000000000 */
[----:B-----5:R-:W-:Y:S02]  /*0eb0*/  DMUL R24, R8, R24 ;  /* 0x0000001808187228 */ /* 0x020fe40000000000 */
[----:B------:R-:W-:Y:S01]  /*0ec0*/  DFMA R18, R22, R6, -R18 ;  /* 0x000000061612722b */ /* 0x000fe20000000812 */
[----:B------:R-:W-:Y:S02]  /*0ed0*/  IMAD.WIDE R22, R2, 0x8, R16 ;  /* 0x0000000802167825 */ /* 0x000fe400078e0210 */
[----:B------:R-:W2:Y:S04]  /*0ee0*/  LDG.E.64.CONSTANT R16, desc[UR6][R16.64] ;  /* 0x0000000610107981 */ /* 0x000ea8000c1e9b00 */
[----:B------:R-:W3:Y:S01]  /*0ef0*/  LDG.E.64.CONSTANT R22, desc[UR6][R22.64] ;  /* 0x0000000616167981 */ /* 0x000ee2000c1e9b00 */
[----:B0-----:R-:W-:-:S05]  /*0f00*/  IMAD.WIDE R26, R29, 0x8, R26 ;  /* 0x000000081d1a7825 */ /* 0x001fca00078e021a */
[----:B------:R0:W-:Y:S02]  /*0f10*/  STG.E.64 desc[UR6][R26.64], R24 ;  /* 0x000000181a007986 */ /* 0x0001e4000c101b06 */
[C---:B0-----:R-:W-:Y:S02]  /*0f20*/  IMAD.WIDE R24, R2.reuse, 0x8, R20 ;  /* 0x0000000802187825 */ /* 0x041fe400078e0214 */
[----:B------:R-:W4:Y:S04]  /*0f30*/  LDG.E.64.CONSTANT R20, desc[UR6][R20.64] ;  /* 0x0000000614147981 */ /* 0x000f28000c1e9b00 */
[----:B------:R-:W4:Y:S01]  /*0f40*/  LDG.E.64.CONSTANT R24, desc[UR6][R24.64] ;  /* 0x0000000618187981 */ /* 0x000f22000c1e9b00 */
[C---:B------:R-:W-:Y:S01]  /*0f50*/  IMAD.WIDE R28, R2.reuse, 0x8, R26 ;  /* 0x00000008021c7825 */ /* 0x040fe200078e021a */
[----:B------:R-:W-:Y:S01]  /*0f60*/  DMUL R18, R8, R18 ;  /* 0x0000001208127228 */ /* 0x000fe20000000000 */
[----:B------:R-:W-:-:S06]  /*0f70*/  IADD3 R3, R2, R3, R2 ;  /* 0x0000000302037210 */ /* 0x000fcc0007ffe002 */
[----:B------:R0:W-:Y:S01]  /*0f80*/  STG.E.64 desc[UR6][R28.64], R18 ;  /* 0x000000121c007986 */ /* 0x0001e2000c101b06 */
[----:B------:R-:W-:-:S04]  /*0f90*/  IADD3 R3, R2, R3, R2 ;  /* 0x0000000302037210 */ /* 0x000fc80007ffe002 */
[----:B------:R-:W-:Y:S01]  /*0fa0*/  ISETP.GE.AND P0, PT, R3, UR4, PT ;  /* 0x0000000403007c0c */ /* 0x000fe2000bf06270 */
[C---:B--2---:R-:W-:Y:S02]  /*0fb0*/  DMUL R26, R10.reuse, R16 ;  /* 0x000000100a1a7228 */ /* 0x044fe40000000000 */
[----:B---3--:R-:W-:-:S06]  /*0fc0*/  DMUL R22, R10, R22 ;  /* 0x000000160a167228 */ /* 0x008fcc0000000000 */
[C---:B------:R-:W-:Y:S02]  /*0fd0*/  DMUL R26, R4.reuse, R26 ;  /* 0x0000001a041a7228 */ /* 0x040fe40000000000 */
[----:B------:R-:W-:Y:S01]  /*0fe0*/  DMUL R22, R4, R22 ;  /* 0x0000001604167228 */ /* 0x000fe20000000000 */
[----:B------:R-:W-:-:S05]  /*0ff0*/  IMAD.WIDE R16, R2, 0x8, R28 ;  /* 0x0000000802107825 */ /* 0x000fca00078e021c */
[-C--:B----4-:R-:W-:Y:S02]  /*1000*/  DFMA R26, R20, R6.reuse, -R26 ;  /* 0x00000006141a722b */ /* 0x090fe4000000081a */
[----:B------:R-:W-:Y:S01]  /*1010*/  DFMA R22, R24, R6, -R22 ;  /* 0x000000061816722b */ /* 0x000fe20000000816 */
[----:B0-----:R-:W-:-:S05]  /*1020*/  IMAD.WIDE R18, R2, 0x8, R16 ;  /* 0x0000000802127825 */ /* 0x001fca00078e0210 */
[C---:B------:R-:W-:Y:S02]  /*1030*/  DMUL R26, R8.reuse, R26 ;  /* 0x0000001a081a7228 */ /* 0x040fe40000000000 */
[----:B------:R-:W-:-:S05]  /*1040*/  DMUL R22, R8, R22 ;  /* 0x0000001608167228 */ /* 0x000fca0000000000 */
[----:B------:R2:W-:Y:S04]  /*1050*/  STG.E.64 desc[UR6][R16.64], R26 ;  /* 0x0000001a10007986 */ /* 0x0005e8000c101b06 */
[----:B------:R2:W-:Y:S01]  /*1060*/  STG.E.64 desc[UR6][R18.64], R22 ;  /* 0x0000001612007986 */ /* 0x0005e2000c101b06 */
[----:B------:R-:W-:Y:S05]  /*1070*/  @!P0 BRA `(.L_x_120) ;  /* 0xfffffffc00488947 */ /* 0x000fea000383ffff */
[----:B------:R-:W-:Y:S05]  /*1080*/  EXIT ;  /* 0x000000000000794d */ /* 0x000fea0003800000 */
.L_x_115:
[----:B------:R-:W-:Y:S01]  /*1090*/  MOV R17, R5 ;  /* 0x0000000500117202 */ /* 0x000fe20000000f00 */
[----:B------:R-:W-:Y:S01]  /*10a0*/  IMAD.MOV.U32 R16, RZ, RZ, 0x10 ;  /* 0x00000010ff107424 */ /* 0x000fe200078e00ff */
[----:B------:R-:W-:Y:S01]  /*10b0*/  MOV R19, 0x1f ;  /* 0x0000001f00137802 */ /* 0x000fe20000000f00 */
[----:B------:R-:W-:-:S07]  /*10c0*/  IMAD.MOV.U32 R14, RZ, RZ, -0x1 ;  /* 0xffffffffff0e7424 */ /* 0x000fce00078e00ff */
[----:B------:R-:W-:Y:S05]  /*10d0*/  WARPSYNC.COLLECTIVE R14, `(.L_x_121) ;  /* 0x000000000e087348 */ /* 0x000fea0003c00000 */
[----:B------:R0:W1:Y:S02]  /*10e0*/  SHFL.DOWN P1, R15, R17, R16, R19 ;  /* 0x08000010110f7389 */ /* 0x0000640000020013 */
[----:B01----:R-:W-:Y:S01]  /*10f0*/  ENDCOLLECTIVE ;  /* 0x000000000000791b */ /* 0x003fe20003800000 */
.L_x_121:
[----:B------:R-:W-:Y:S01]  /*1100*/  IMAD.MOV.U32 R17, RZ, RZ, R4 ;  /* 0x000000ffff117224 */ /* 0x000fe200078e0004 */
[----:B------:R-:W-:-:S07]  /*1110*/  MOV R9, R15 ;  /* 0x0000000f00097202 */ /* 0x000fce0000000f00 */
[----:B------:R-:W-:Y:S05]  /*1120*/  WARPSYNC.COLLECTIVE R14, `(.L_x_122) ;  /* 0x000000000e087348 */ /* 0x000fea0003c00000 */
[----:B------:R0:W1:Y:S02]  /*1130*/  SHFL.DOWN P1, R15, R17, R16, R19 ;  /* 0x08000010110f7389 */ /* 0x0000640000020013 */
[----:B01----:R-:W-:Y:S01]  /*1140*/  ENDCOLLECTIVE ;  /* 0x000000000000791b */ /* 0x003fe20003800000 */
.L_x_122:
[----:B------:R-:W-:Y:S02]  /*1150*/  MOV R16, 0x8 ;  /* 0x0000000800107802 */ /* 0x000fe40000000f00 */
[----:B------:R-:W-:-:S06]  /*1160*/  MOV R8, R15 ;  /* 0x0000000f00087202 */ /* 0x000fcc0000000f00 */
[----:B------:R-:W-:-:S10]  /*1170*/  DADD R8, R8, R4 ;  /* 0x0000000008087229 */ /* 0x000fd40000000004 */
[----:B------:R-:W-:-:S07]  /*1180*/  IMAD.MOV.U32 R17, RZ, RZ, R9 ;  /* 0x000000ffff117224 */ /* 0x000fce00078e0009 */
[----:B------:R-:W-:Y:S05]  /*1190*/  WARPSYNC.COLLECTIVE R14, `(.L_x_123) ;  /* 0x000000000e087348 */ /* 0x000fea0003c00000 */
[----:B------:R0:W1:Y:S02]  /*11a0*/  SHFL.DOWN P1, R15, R17, R16, R19 ;  /* 0x08000010110f7389 */ /* 0x0000640000020013 */
[----:B01----:R-:W-:Y:S01]  /*11b0*/  ENDCOLLECTIVE ;  /* 0x000000000000791b */ /* 0x003fe20003800000 */
.L_x_123:
[----:B------:R-:W-:Y:S01]  /*11c0*/  MOV R17, R8 ;  /* 0x0000000800117202 */ /* 0x000fe20000000f00 */
[----:B------:R-:W-:-:S07]  /*11d0*/  IMAD.MOV.U32 R11, RZ, RZ, R15 ;  /* 0x000000ffff0b7224 */ /* 0x000fce00078e000f */
[----:B------:R-:W-:Y:S05]  /*11e0*/  WARPSYNC.COLLECTIVE R14, `(.L_x_124) ;  /* 0x000000000e087348 */ /* 0x000fea0003c00000 */
[----:B------:R0:W1:Y:S02]  /*11f0*/  SHFL.DOWN P1, R15, R17, R16, R19 ;  /* 0x08000010110f7389 */ /* 0x0000640000020013 */
[----:B01----:R-:W-:Y:S01]  /*1200*/  ENDCOLLECTIVE ;  /* 0x000000000000791b */ /* 0x003fe20003800000 */
.L_x_124:
[----:B------:R-:W-:Y:S02]  /*1210*/  IMAD.MOV.U32 R16, RZ, RZ, 0x4 ;  /* 0x00000004ff107424 */ /* 0x000fe400078e00ff */
[----:B------:R-:W-:-:S06]  /*1220*/  IMAD.MOV.U32 R10, RZ, RZ, R15 ;  /* 0x000000ffff0a7224 */ /* 0x000fcc00078e000f */
[----:B------:R-:W-:-:S10]  /*1230*/  DADD R10, R8, R10 ;  /* 0x00000000080a7229 */ /* 0x000fd4000000000a */
[----:B------:R-:W-:-:S07]  /*1240*/  MOV R17, R11 ;  /* 0x0000000b00117202 */ /* 0x000fce0000000f00 */
[----:B------:R-:W-:Y:S05]  /*1250*/  WARPSYNC.COLLECTIVE R14, `(.L_x_125) ;  /* 0x000000000e087348 */ /* 0x000fea0003c00000 */
[----:B------:R0:W1:Y:S02]  /*1260*/  SHFL.DOWN P1, R15, R17, R16, R19 ;  /* 0x08000010110f7389 */ /* 0x0000640000020013 */
[----:B01----:R-:W-:Y:S01]  /*1270*/  ENDCOLLECTIVE ;  /* 0x000000000000791b */ /* 0x003fe20003800000 */
.L_x_125:
[----:B------:R-:W-:Y:S01]  /*1280*/  IMAD.MOV.U32 R17, RZ, RZ, R10 ;  /* 0x000000ffff117224 */ /* 0x000fe200078e000a */
[----:B------:R-:W-:-:S07]  /*1290*/  MOV R13, R15 ;  /* 0x0000000f000d7202 */ /* 0x000fce0000000f00 */
[----:B------:R-:W-:Y:S05]  /*12a0*/  WARPSYNC.COLLECTIVE R14, `(.L_x_126) ;  /* 0x000000000e087348 */ /* 0x000fea0003c00000 */
[----:B------:R0:W1:Y:S02]  /*12b0*/  SHFL.DOWN P1, R15, R17, R16, R19 ;  /* 0x08000010110f7389 */ /* 0x0000640000020013 */
[----:B01----:R-:W-:Y:S01]  /*12c0*/  ENDCOLLECTIVE ;  /* 0x000000000000791b */ /* 0x003fe20003800000 */
.L_x_126:
[----:B------:R-:W-:Y:S02]  /*12d0*/  MOV R16, 0x2 ;  /* 0x0000000200107802 */ /* 0x000fe40000000f00 */
[----:B------:R-:W-:-:S06]  /*12e0*/  MOV R12, R15 ;  /* 0x0000000f000c7202 */ /* 0x000fcc0000000f00 */
[----:B------:R-:W-:-:S10]  /*12f0*/  DADD R12, R10, R12 ;  /* 0x000000000a0c7229 */ /* 0x000fd4000000000c */
[----:B------:R-:W-:-:S07]  /*1300*/  IMAD.MOV.U32 R17, RZ, RZ, R13 ;  /* 0x000000ffff117224 */ /* 0x000fce00078e000d */
[----:B------:R-:W-:Y:S05]  /*1310*/  WARPSYNC.COLLECTIVE R14, `(.L_x_127) ;  /* 0x000000000e087348 */ /* 0x000fea0003c00000 */
[----:B------:R0:W1:Y:S02]  /*1320*/  SHFL.DOWN P1, R15, R17, R16, R19 ;  /* 0x08000010110f7389 */ /* 0x0000640000020013 */
[----:B01----:R-:W-:Y:S01]  /*1330*/  ENDCOLLECTIVE ;  /* 0x000000000000791b */ /* 0x003fe20003800000 */
.L_x_127:
[----:B------:R-:W-:Y:S01]  /*1340*/  MOV R17, R12 ;  /* 0x0000000c00117202 */ /* 0x000fe20000000f00 */
[----:B------:R-:W-:-:S07]  /*1350*/  IMAD.MOV.U32 R5, RZ, RZ, R15 ;  /* 0x000000ffff057224 */ /* 0x000fce00078e000f */
[----:B------:R-:W-:Y:S05]  /*1360*/  WARPSYNC.COLLECTIVE R14, `(.L_x_128) ;  /* 0x000000000e087348 */ /* 0x000fea0003c00000 */
[----:B------:R0:W1:Y:S02]  /*1370*/  SHFL.DOWN P1, R15, R17, R16, R19 ;  /* 0x08000010110f7389 */ /* 0x0000640000020013 */
[----:B01----:R-:W-:Y:S01]  /*1380*/  ENDCOLLECTIVE ;  /* 0x000000000000791b */ /* 0x003fe20003800000 */
.L_x_128:
[----:B------:R-:W-:Y:S02]  /*1390*/  IMAD.MOV.U32 R16, RZ, RZ, 0x1 ;  /* 0x00000001ff107424 */ /* 0x000fe400078e00ff */
[----:B------:R-:W-:-:S06]  /*13a0*/  IMAD.MOV.U32 R4, RZ, RZ, R15 ;  /* 0x000000ffff047224 */ /* 0x000fcc00078e000f */
[----:B------:R-:W-:-:S10]  /*13b0*/  DADD R4, R12, R4 ;  /* 0x000000000c047229 */ /* 0x000fd40000000004 */
[----:B------:R-:W-:-:S07]  /*13c0*/  MOV R17, R5 ;  /* 0x0000000500117202 */ /* 0x000fce0000000f00 */
[----:B------:R-:W-:Y:S05]  /*13d0*/  WARPSYNC.COLLECTIVE R14, `(.L_x_129) ;  /* 0x000000000e087348 */ /* 0x000fea0003c00000 */
[----:B------:R0:W1:Y:S02]  /*13e0*/  SHFL.DOWN P1, R15, R17, R16, R19 ;  /* 0x08000010110f7389 */ /* 0x0000640000020013 */
[----:B01----:R-:W-:Y:S01]  /*13f0*/  ENDCOLLECTIVE ;  /* 0x000000000000791b */ /* 0x003fe20003800000 */
.L_x_129:
[----:B------:R-:W-:Y:S01]  /*1400*/  IMAD.MOV.U32 R17, RZ, RZ, R4 ;  /* 0x000000ffff117224 */ /* 0x000fe200078e0004 */
[----:B------:R-:W-:-:S07]  /*1410*/  MOV R9, R15 ;  /* 0x0000000f00097202 */ /* 0x000fce0000000f00 */
[----:B------:R-:W-:Y:S05]  /*1420*/  WARPSYNC.COLLECTIVE R14, `(.L_x_130) ;  /* 0x000000000e087348 */ /* 0x000fea0003c00000 */
[----:B------:R0:W1:Y:S02]  /*1430*/  SHFL.DOWN P1, R15, R17, R16, R19 ;  /* 0x08000010110f7389 */ /* 0x0000640000020013 */
[----:B01----:R-:W-:Y:S01]  /*1440*/  ENDCOLLECTIVE ;  /* 0x000000000000791b */ /* 0x003fe20003800000 */
.L_x_130:
[----:B------:R-:W-:Y:S01]  /*1450*/  MOV R8, R15 ;  /* 0x0000000f00087202 */ /* 0x000fe20000000f00 */
[----:B------:R-:W-:Y:S06]  /*1460*/  BRA `(.L_x_131) ;  /* 0xfffffff000e47947 */ /* 0x000fec000383ffff */
        .weak           $__internal_1_$__cuda_sm20_dblrcp_rn_slowpath_v3
        .type           $__internal_1_$__cuda_sm20_dblrcp_rn_slowpath_v3,@function
        .size           $__internal_1_$__cuda_sm20_dblrcp_rn_slowpath_v3,(.L_x_278 - $__internal_1_$__cuda_sm20_dblrcp_rn_slowpath_v3)
$__internal_1_$__cuda_sm20_dblrcp_rn_slowpath_v3:
[----:B------:R-:W-:Y:S01]  /*1470*/  IMAD.MOV.U32 R6, RZ, RZ, R12 ;  /* 0x000000ffff067224 */ /* 0x000fe200078e000c */
[----:B------:R-:W-:-:S06]  /*1480*/  MOV R7, R13 ;  /* 0x0000000d00077202 */ /* 0x000fcc0000000f00 */
[----:B------:R-:W-:-:S14]  /*1490*/  DSETP.GTU.AND P1, PT, |R6|, +INF , PT ;  /* 0x7ff000000600742a */ /* 0x000fdc0003f2c200 */
[----:B------:R-:W-:Y:S05]  /*14a0*/  @P1 BRA `(.L_x_132) ;  /* 0x00000000007c1947 */ /* 0x000fea0003800000 */
[----:B------:R-:W-:-:S05]  /*14b0*/  LOP3.LUT R9, R13, 0x7fffffff, RZ, 0xc0, !PT ;  /* 0x7fffffff0d097812 */ /* 0x000fca00078ec0ff */
[----:B------:R-:W-:-:S05]  /*14c0*/  VIADD R11, R9, 0xffffffff ;  /* 0xffffffff090b7836 */ /* 0x000fca0000000000 */
[----:B------:R-:W-:-:S13]  /*14d0*/  ISETP.GE.U32.AND P1, PT, R11, 0x7fefffff, PT ;  /* 0x7fefffff0b00780c */ /* 0x000fda0003f26070 */
[----:B------:R-:W-:Y:S02]  /*14e0*/  @P1 LOP3.LUT R13, R7, 0x7ff00000, RZ, 0x3c, !PT ;  /* 0x7ff00000070d1812 */ /* 0x000fe400078e3cff */
[----:B------:R-:W-:Y:S01]  /*14f0*/  @P1 MOV R12, RZ ;  /* 0x000000ff000c1202 */ /* 0x000fe20000000f00 */
[----:B------:R-:W-:Y:S06]  /*1500*/  @P1 BRA `(.L_x_133) ;  /* 0x00000000006c1947 */ /* 0x000fec0003800000 */
[----:B------:R-:W-:-:S13]  /*1510*/  ISETP.GE.U32.AND P1, PT, R9, 0x1000001, PT ;  /* 0x010000010900780c */ /* 0x000fda0003f26070 */
[----:B------:R-:W-:Y:S05]  /*1520*/  @!P1 BRA `(.L_x_134) ;  /* 0x0000000000349947 */ /* 0x000fea0003800000 */
[----:B------:R-:W-:Y:S01]  /*1530*/  VIADD R13, R7, 0xc0200000 ;  /* 0xc0200000070d7836 */ /* 0x000fe20000000000 */
[----:B------:R-:W-:-:S03]  /*1540*/  MOV R12, R6 ;  /* 0x00000006000c7202 */ /* 0x000fc60000000f00 */
[----:B------:R-:W0:Y:S03]  /*1550*/  MUFU.RCP64H R15, R13 ;  /* 0x0000000d000f7308 */ /* 0x000e260000001800 */
        /* <DEDUP_REMOVED lines=10> */
.L_x_134:
        /* <DEDUP_REMOVED lines=10> */
.L_x_132:
[----:B------:R-:W-:Y:S02]  /*16a0*/  LOP3.LUT R13, R7, 0x80000, RZ, 0xfc, !PT ;  /* 0x00080000070d7812 */ /* 0x000fe400078efcff */
[----:B------:R-:W-:-:S07]  /*16b0*/  MOV R12, R6 ;  /* 0x00000006000c7202 */ /* 0x000fce0000000f00 */
.L_x_133:
[----:B------:R-:W-:Y:S01]  /*16c0*/  IMAD.MOV.U32 R11, RZ, RZ, 0x0 ;  /* 0x00000000ff0b7424 */ /* 0x000fe200078e00ff */
[----:B------:R-:W-:Y:S01]  /*16d0*/  MOV R7, R13 ;  /* 0x0000000d00077202 */ /* 0x000fe20000000f00 */
[----:B------:R-:W-:Y:S02]  /*16e0*/  IMAD.MOV.U32 R6, RZ, RZ, R12 ;  /* 0x000000ffff067224 */ /* 0x000fe400078e000c */
[----:B------:R-:W-:Y:S05]  /*16f0*/  RET.REL.NODEC R10 `(_ZN2at6native46_GLOBAL__N__fbf0e309_13_WeightNorm_cu_b3893b6b32weight_norm_bwd_first_dim_kernelIddEEvPT_S4_PKS3_S6_S6_PKT0_i) ;  /* 0xffffffe80a407950 */ /* 0x000fea0003c3ffff */
.L_x_135:
        /* <DEDUP_REMOVED lines=16> */
.L_x_278:


//--------------------- .text._ZN2at6native46_GLOBAL__N__fbf0e309_13_WeightNorm_cu_b3893b6b31weight_norm_fwd_last_dim_kernelIN3c104HalfEfEEvPT_PT0_PKS5_SA_ii --------------------------
	.section	.text._ZN2at6native46_GLOBAL__N__fbf0e309_13_WeightNorm_cu_b3893b6b31weight_norm_fwd_last_dim_kernelIN3c104HalfEfEEvPT_PT0_PKS5_SA_ii,"ax",@progbits
	.align	128
.text._ZN2at6native46_GLOBAL__N__fbf0e309_13_WeightNorm_cu_b3893b6b31weight_norm_fwd_last_dim_kernelIN3c104HalfEfEEvPT_PT0_PKS5_SA_ii:
        .type           _ZN2at6native46_GLOBAL__N__fbf0e309_13_WeightNorm_cu_b3893b6b31weight_norm_fwd_last_dim_kernelIN3c104HalfEfEEvPT_PT0_PKS5_SA_ii,@function
        .size           _ZN2at6native46_GLOBAL__N__fbf0e309_13_WeightNorm_cu_b3893b6b31weight_norm_fwd_last_dim_kernelIN3c104HalfEfEEvPT_PT0_PKS5_SA_ii,(.L_x_280 - _ZN2at6native46_GLOBAL__N__fbf0e309_13_WeightNorm_cu_b3893b6b31weight_norm_fwd_last_dim_kernelIN3c104HalfEfEEvPT_PT0_PKS5_SA_ii)
        .other          _ZN2at6native46_GLOBAL__N__fbf0e309_13_WeightNorm_cu_b3893b6b31weight_norm_fwd_last_dim_kernelIN3c104HalfEfEEvPT_PT0_PKS5_SA_ii,@"STO_CUDA_ENTRY STV_DEFAULT"
_ZN2at6native46_GLOBAL__N__fbf0e309_13_WeightNorm_cu_b3893b6b31weight_norm_fwd_last_dim_kernelIN3c104HalfEfEEvPT_PT0_PKS5_SA_ii:
[----:B------:R-:W-:Y:S01]  /*0000*/  LDC R1, c[0x0][0x28] ;  /* 0x00000a00ff017b82 */ /* 0x000fe20000000800 */
[----:B------:R-:W0:Y:S07]  /*0010*/  S2R R5, SR_TID.X ;  /* 0x0000000000057919 */ /* 0x000e2e0000002100 */
[----:B------:R-:W0:Y:S01]  /*0020*/  S2UR UR4, SR_CTAID.X ;  /* 0x00000000000479c3 */ /* 0x000e220000002500 */
[----:B------:R-:W-:Y:S01]  /*0030*/  ULDC.64 UR6, c[0x0][0x208] ;  /* 0x0000820000067ab9 */ /* 0x000fe20000000a00 */
[----:B------:R-:W-:Y:S01]  /*0040*/  BSSY B0, `(.L_x_136) ;  /* 0x0000017000007945 */ /* 0x000fe20003800000 */
[----:B------:R-:W1:Y:S01]  /*0050*/  S2R R0, SR_TID.Y ;  /* 0x0000000000007919 */ /* 0x000e620000002200 */
[----:B------:R-:W-:-:S04]  /*0060*/  HFMA2.MMA R10, -RZ, RZ, 0, 0 ;  /* 0x00000000ff0a7435 */ /* 0x000fc800000001ff */
[----:B------:R-:W0:Y:S01]  /*0070*/  LDC R12, c[0x0][RZ] ;  /* 0x00000000ff0c7b82 */ /* 0x000e220000000800 */
[----:B------:R-:W-:-:S07]  /*0080*/  ULDC UR8, c[0x0][0x4] ;  /* 0x0000010000087ab9 */ /* 0x000fce0000000800 */
[----:B------:R-:W2:Y:S01]  /*0090*/  LDC.64 R14, c[0x0][0x230] ;  /* 0x00008c00ff0e7b82 */ /* 0x000ea20000000a00 */
[----:B0-----:R-:W-:-:S05]  /*00a0*/  IMAD R3, R12, UR4, R5 ;  /* 0x000000040c037c24 */ /* 0x001fca000f8e0205 */
[-C--:B--2---:R-:W-:Y:S01]  /*00b0*/  ISETP.GE.AND P0, PT, R3, R14.reuse, PT ;  /* 0x0000000e0300720c */ /* 0x084fe20003f06270 */
[----:B-1----:R-:W-:-:S03]  /*00c0*/  IMAD R2, R0, R14, R3 ;  /* 0x0000000e00027224 */ /* 0x002fc600078e0203 */
[----:B------:R-:W-:-:S13]  /*00d0*/  ISETP.GE.OR P1, PT, R0, R15, P0 ;  /* 0x0000000f0000720c */ /* 0x000fda0000726670 */
[----:B------:R-:W-:Y:S05]  /*00e0*/  @P1 BRA `(.L_x_137) ;  /* 0x0000000000301947 */ /* 0x000fea0003800000 */
[----:B------:R-:W0:Y:S01]  /*00f0*/  LDC.64 R8, c[0x0][0x220] ;  /* 0x00008800ff087b82 */ /* 0x000e220000000a00 */
[----:B------:R-:W-:Y:S01]  /*0100*/  MOV R10, RZ ;  /* 0x000000ff000a7202 */ /* 0x000fe20000000f00 */
[----:B------:R-:W-:Y:S01]  /*0110*/  IMAD.MOV.U32 R11, RZ, RZ, R2 ;  /* 0x000000ffff0b7224 */ /* 0x000fe200078e0002 */
[----:B------:R-:W-:-:S07]  /*0120*/  MOV R4, R0 ;  /* 0x0000000000047202 */ /* 0x000fce0000000f00 */
.L_x_138:
[----:B0-----:R-:W-:-:S06]  /*0130*/  IMAD.WIDE R6, R11, 0x2, R8 ;  /* 0x000000020b067825 */ /* 0x001fcc00078e0208 */
[----:B------:R-:W2:Y:S01]  /*0140*/  LDG.E.U16.CONSTANT R6, desc[UR6][R6.64] ;  /* 0x0000000606067981 */ /* 0x000ea2000c1e9500 */
[----:B------:R-:W-:Y:S02]  /*0150*/  VIADD R4, R4, UR8 ;  /* 0x0000000804047c36 */ /* 0x000fe40008000000 */
[----:B------:R-:W-:-:S03]  /*0160*/  IMAD R11, R14, UR8, R11 ;  /* 0x000000080e0b7c24 */ /* 0x000fc6000f8e020b */
[----:B------:R-:W-:Y:S01]  /*0170*/  ISETP.GE.AND P1, PT, R4, R15, PT ;  /* 0x0000000f0400720c */ /* 0x000fe20003f26270 */
[----:B--2---:R-:W-:-:S05]  /*0180*/  HADD2.F32 R13, -RZ, R6.H0_H0 ;  /* 0x20000006ff0d7230 */ /* 0x004fca0000004100 */
[----:B------:R-:W-:-:S07]  /*0190*/  FFMA.FTZ R10, R13, R13, R10 ;  /* 0x0000000d0d0a7223 */ /* 0x000fce000001000a */
[----:B------:R-:W-:Y:S05]  /*01a0*/  @!P1 BRA `(.L_x_138) ;  /* 0xfffffffc00e09947 */ /* 0x000fea000383ffff */
.L_x_137:
[----:B------:R-:W-:Y:S05]  /*01b0*/  BSYNC B0 ;  /* 0x0000000000007941 */ /* 0x000fea0003800000 */
.L_x_136:
[----:B------:R-:W0:Y:S01]  /*01c0*/  S2UR UR5, SR_CgaCtaId ;  /* 0x00000000000579c3 */ /* 0x000e220000008800 */
[----:B------:R-:W-:Y:S01]  /*01d0*/  IMAD R4, R12, UR8, RZ ;  /* 0x000000080c047c24 */ /* 0x000fe2000f8e02ff */
[----:B------:R-:W-:Y:S01]  /*01e0*/  UMOV UR4, 0x400 ;  /* 0x0000040000047882 */ /* 0x000fe20000000000 */
        /* <DEDUP_REMOVED lines=9> */
[----:B------:R-:W-:-:S07]  /*0280*/  MOV R6, R4 ;  /* 0x0000000400067202 */ /* 0x000fce0000000f00 */
.L_x_140:
        /* <DEDUP_REMOVED lines=11> */
.L_x_139:
        /* <DEDUP_REMOVED lines=8> */
.L_x_143:
[----:B------:R-:W-:Y:S05]  /*03c0*/  WARPSYNC.ALL ;  /* 0x0000000000007948 */ /* 0x000fea0003800000 */
[----:B------:R0:W1:Y:S02]  /*03d0*/  SHFL.DOWN PT, R9, R10, R7, 0x1f ;  /* 0x08001f070a097589 */ /* 0x00006400000e0000 */
[----:B0-----:R-:W-:-:S04]  /*03e0*/  SHF.R.S32.HI R7, RZ, 0x1, R7 ;  /* 0x00000001ff077819 */ /* 0x001fc80000011407 */
[----:B------:R-:W-:Y:S01]  /*03f0*/  ISETP.GE.AND P1, PT, R7, R12, PT ;  /* 0x0000000c0700720c */ /* 0x000fe20003f26270 */
[----:B-1----:R-:W-:-:S12]  /*0400*/  FADD.FTZ R10, R9, R10 ;  /* 0x0000000a090a7221 */ /* 0x002fd80000010000 */
[----:B------:R-:W-:Y:S05]  /*0410*/  @P1 BRA `(.L_x_143) ;  /* 0xfffffffc00e81947 */ /* 0x000fea000383ffff */
.L_x_142:
[----:B------:R1:W-:Y:S02]  /*0420*/  @!P2 STS [R11], R10 ;  /* 0x0000000a0b00a388 */ /* 0x0003e40000000800 */
.L_x_141:
[----:B------:R-:W-:Y:S05]  /*0430*/  WARPSYNC.ALL ;  /* 0x0000000000007948 */ /* 0x000fea0003800000 */
[----:B------:R-:W-:Y:S01]  /*0440*/  BAR.SYNC.DEFER_BLOCKING 0x0 ;  /* 0x0000000000007b1d */ /* 0x000fe20000010000 */
[----:B------:R-:W-:Y:S02]  /*0450*/  ISETP.NE.AND P1, PT, R0, RZ, PT ;  /* 0x000000ff0000720c */ /* 0x000fe40003f25270 */
[----:B------:R-:W-:-:S05]  /*0460*/  IADD3 R4, R4, R5, RZ ;  /* 0x0000000504047210 */ /* 0x000fca0007ffe0ff */
[----:B------:R-:W2:Y:S01]  /*0470*/  LDC.64 R8, c[0x0][0x228] ;  /* 0x00008a00ff087b82 */ /* 0x000ea20000000a00 */
[----:B01----:R-:W-:Y:S01]  /*0480*/  LEA R10, R4, UR4, 0x2 ;  /* 0x00000004040a7c11 */ /* 0x003fe2000f8e10ff */
[----:B------:R-:W0:Y:S01]  /*0490*/  S2R R12, SR_TID.Y ;  /* 0x00000000000c7919 */ /* 0x000e220000002200 */
[----:B------:R-:W-:-:S03]  /*04a0*/  ULDC UR5, c[0x0][0x234] ;  /* 0x00008d0000057ab9 */ /* 0x000fc60000000800 */
[----:B------:R-:W-:Y:S02]  /*04b0*/  @!P1 LEA R11, R5, UR4, 0x2 ;  /* 0x00000004050b9c11 */ /* 0x000fe4000f8e10ff */
[----:B------:R-:W1:Y:S04]  /*04c0*/  @!P1 LDC.64 R6, c[0x0][0x218] ;  /* 0x00008600ff069b82 */ /* 0x000e680000000a00 */
[----:B------:R-:W3:Y:S01]  /*04d0*/  @!P1 LDS R11, [R11] ;  /* 0x000000000b0b9984 */ /* 0x000ee20000000800 */
[----:B--2---:R-:W-:-:S04]  /*04e0*/  IMAD.WIDE R8, R3, 0x2, R8 ;  /* 0x0000000203087825 */ /* 0x004fc800078e0208 */
[----:B-1----:R-:W-:Y:S01]  /*04f0*/  @!P1 IMAD.WIDE R4, R3, 0x4, R6 ;  /* 0x0000000403049825 */ /* 0x002fe200078e0206 */
[----:B0-----:R-:W-:Y:S01]  /*0500*/  ISETP.GE.OR P0, PT, R12, UR5, P0 ;  /* 0x000000050c007c0c */ /* 0x001fe20008706670 */
[----:B---3--:R-:W0:Y:S08]  /*0510*/  @!P1 MUFU.RSQ R15, R11 ;  /* 0x0000000b000f9308 */ /* 0x008e300000001400 */
[----:B------:R-:W1:Y:S01]  /*0520*/  @!P1 MUFU.SQRT R13, R11 ;  /* 0x0000000b000d9308 */ /* 0x000e620000002000 */
[----:B0-----:R0:W-:Y:S04]  /*0530*/  @!P1 STS [R10], R15 ;  /* 0x0000000f0a009388 */ /* 0x0011e80000000800 */
[----:B-1----:R0:W-:Y:S01]  /*0540*/  @!P1 STG.E desc[UR6][R4.64], R13 ;  /* 0x0000000d04009986 */ /* 0x0021e2000c101906 */
[----:B------:R-:W-:Y:S06]  /*0550*/  BAR.SYNC.DEFER_BLOCKING 0x0 ;  /* 0x0000000000007b1d */ /* 0x000fec0000010000 */
[----:B------:R-:W-:Y:S05]  /*0560*/  @P0 EXIT ;  /* 0x000000000000094d */ /* 0x000fea0003800000 */
[----:B------:R-:W2:Y:S01]  /*0570*/  LDG.E.U16.CONSTANT R8, desc[UR6][R8.64] ;  /* 0x0000000608087981 */ /* 0x000ea2000c1e9500 */
[----:B0-----:R-:W0:Y:S03]  /*0580*/  LDC R13, c[0x0][0x230] ;  /* 0x00008c00ff0d7b82 */ /* 0x001e260000000800 */
[----:B------:R1:W3:Y:S05]  /*0590*/  LDS R12, [R10] ;  /* 0x000000000a0c7984 */ /* 0x0002ea0000000800 */
[----:B------:R-:W4:Y:S08]  /*05a0*/  LDC.64 R4, c[0x0][0x220] ;  /* 0x00008800ff047b82 */ /* 0x000f300000000a00 */
[----:B------:R-:W0:Y:S02]  /*05b0*/  LDC.64 R6, c[0x0][0x210] ;  /* 0x00008400ff067b82 */ /* 0x000e240000000a00 */
[----:B01234-:R-:W-:-:S07]  /*05c0*/  HADD2.F32 R3, -RZ, R8.H0_H0 ;  /* 0x20000008ff037230 */ /* 0x01ffce0000004100 */
.L_x_144:
[----:B0-----:R-:W-:-:S06]  /*05d0*/  IMAD.WIDE R8, R2, 0x2, R4 ;  /* 0x0000000202087825 */ /* 0x001fcc00078e0204 */
[----:B------:R-:W2:Y:S01]  /*05e0*/  LDG.E.U16.CONSTANT R8, desc[UR6][R8.64] ;  /* 0x0000000608087981 */ /* 0x000ea2000c1e9500 */
[----:B------:R-:W-:-:S05]  /*05f0*/  VIADD R0, R0, UR8 ;  /* 0x0000000800007c36 */ /* 0x000fca0008000000 */
[----:B------:R-:W-:Y:S01]  /*0600*/  ISETP.GE.AND P0, PT, R0, UR5, PT ;  /* 0x0000000500007c0c */ /* 0x000fe2000bf06270 */
[----:B--2---:R-:W-:-:S05]  /*0610*/  HADD2.F32 R10, -RZ, R8.H0_H0 ;  /* 0x20000008ff0a7230 */ /* 0x004fca0000004100 */
[----:B------:R-:W-:-:S04]  /*0620*/  FMUL.FTZ R11, R3, R10 ;  /* 0x0000000a030b7220 */ /* 0x000fc80000410000 */
[----:B------:R-:W-:-:S05]  /*0630*/  FMUL.FTZ R11, R12, R11 ;  /* 0x0000000b0c0b7220 */ /* 0x000fca0000410000 */
[----:B------:R-:W-:Y:S01]  /*0640*/  F2FP.F16.F32.PACK_AB R9, RZ, R11 ;  /* 0x0000000bff09723e */ /* 0x000fe200000000ff */
[----:B------:R-:W-:-:S04]  /*0650*/  IMAD.WIDE R10, R2, 0x2, R6 ;  /* 0x00000002020a7825 */ /* 0x000fc800078e0206 */
[----:B------:R-:W-:Y:S01]  /*0660*/  IMAD R2, R13, UR8, R2 ;  /* 0x000000080d027c24 */ /* 0x000fe2000f8e0202 */
[----:B------:R0:W-:Y:S01]  /*0670*/  STG.E.U16 desc[UR6][R10.64], R9 ;  /* 0x000000090a007986 */ /* 0x0001e2000c101506 */
[----:B------:R-:W-:Y:S05]  /*0680*/  @!P0 BRA `(.L_x_144) ;  /* 0xfffffffc00d08947 */ /* 0x000fea000383ffff */
[----:B------:R-:W-:Y:S05]  /*0690*/  EXIT ;  /* 0x000000000000794d */ /* 0x000fea0003800000 */
.L_x_145:
        /* <DEDUP_REMOVED lines=14> */
.L_x_280:


//--------------------- .text._ZN2at6native46_GLOBAL__N__fbf0e309_13_WeightNorm_cu_b3893b6b31weight_norm_fwd_last_dim_kernelIN3c108BFloat16EfEEvPT_PT0_PKS5_SA_ii --------------------------
	.section	.text._ZN2at6native46_GLOBAL__N__fbf0e309_13_WeightNorm_cu_b3893b6b31weight_norm_fwd_last_dim_kernelIN3c108BFloat16EfEEvPT_PT0_PKS5_SA_ii,"ax",@progbits
	.align	128
.text._ZN2at6native46_GLOBAL__N__fbf0e309_13_WeightNorm_cu_b3893b6b31weight_norm_fwd_last_dim_kernelIN3c108BFloat16EfEEvPT_PT0_PKS5_SA_ii:
        .type           _ZN2at6native46_GLOBAL__N__fbf0e309_13_WeightNorm_cu_b3893b6b31weight_norm_fwd_last_dim_kernelIN3c108BFloat16EfEEvPT_PT0_PKS5_SA_ii,@function
        .size           _ZN2at6native46_GLOBAL__N__fbf0e309_13_WeightNorm_cu_b3893b6b31weight_norm_fwd_last_dim_kernelIN3c108BFloat16EfEEvPT_PT0_PKS5_SA_ii,(.L_x_281 - _ZN2at6native46_GLOBAL__N__fbf0e309_13_WeightNorm_cu_b3893b6b31weight_norm_fwd_last_dim_kernelIN3c108BFloat16EfEEvPT_PT0_PKS5_SA_ii)
        .other          _ZN2at6native46_GLOBAL__N__fbf0e309_13_WeightNorm_cu_b3893b6b31weight_norm_fwd_last_dim_kernelIN3c108BFloat16EfEEvPT_PT0_PKS5_SA_ii,@"STO_CUDA_ENTRY STV_DEFAULT"
_ZN2at6native46_GLOBAL__N__fbf0e309_13_WeightNorm_cu_b3893b6b31weight_norm_fwd_last_dim_kernelIN3c108BFloat16EfEEvPT_PT0_PKS5_SA_ii:
[----:B------:R-:W-:Y:S01]  /*0000*/  LDC R1, c[0x0][0x28] ;  /* 0x00000a00ff017b82 */ /* 0x000fe20000000800 */
[----:B------:R-:W0:Y:S07]  /*0010*/  S2R R5, SR_TID.X ;  /* 0x0000000000057919 */ /* 0x000e2e0000002100 */
[----:B------:R-:W0:Y:S01]  /*0020*/  S2UR UR4, SR_CTAID.X ;  /* 0x00000000000479c3 */ /* 0x000e220000002500 */
[----:B------:R-:W-:Y:S01]  /*0030*/  ULDC.64 UR6, c[0x0][0x208] ;  /* 0x0000820000067ab9 */ /* 0x000fe20000000a00 */
[----:B------:R-:W-:Y:S01]  /*0040*/  BSSY B0, `(.L_x_146) ;  /* 0x0000017000007945 */ /* 0x000fe20003800000 */
[----:B------:R-:W1:Y:S01]  /*0050*/  S2R R0, SR_TID.Y ;  /* 0x0000000000007919 */ /* 0x000e620000002200 */
[----:B------:R-:W-:-:S04]  /*0060*/  IMAD.MOV.U32 R10, RZ, RZ, RZ ;  /* 0x000000ffff0a7224 */ /* 0x000fc800078e00ff */
        /* <DEDUP_REMOVED lines=9> */
[----:B------:R-:W-:Y:S01]  /*0100*/  IMAD.MOV.U32 R10, RZ, RZ, RZ ;  /* 0x000000ffff0a7224 */ /* 0x000fe200078e00ff */
[----:B------:R-:W-:Y:S01]  /*0110*/  MOV R11, R2 ;  /* 0x00000002000b7202 */ /* 0x000fe20000000f00 */
[----:B------:R-:W-:-:S07]  /*0120*/  IMAD.MOV.U32 R4, RZ, RZ, R0 ;  /* 0x000000ffff047224 */ /* 0x000fce00078e0000 */
.L_x_148:
[----:B0-----:R-:W-:-:S06]  /*0130*/  IMAD.WIDE R6, R11, 0x2, R8 ;  /* 0x000000020b067825 */ /* 0x001fcc00078e0208 */
[----:B------:R-:W2:Y:S01]  /*0140*/  LDG.E.U16.CONSTANT R6, desc[UR6][R6.64] ;  /* 0x0000000606067981 */ /* 0x000ea2000c1e9500 */
[----:B------:R-:W-:Y:S01]  /*0150*/  IADD3 R4, R4, UR8, RZ ;  /* 0x0000000804047c10 */ /* 0x000fe2000fffe0ff */
[----:B------:R-:W-:-:S03]  /*0160*/  IMAD R11, R14, UR8, R11 ;  /* 0x000000080e0b7c24 */ /* 0x000fc6000f8e020b */
[----:B------:R-:W-:Y:S01]  /*0170*/  ISETP.GE.AND P1, PT, R4, R15, PT ;  /* 0x0000000f0400720c */ /* 0x000fe20003f26270 */
[----:B--2---:R-:W-:-:S04]  /*0180*/  IMAD.U32 R13, R6, 0x10000, RZ ;  /* 0x00010000060d7824 */ /* 0x004fc800078e00ff */
[----:B------:R-:W-:-:S08]  /*0190*/  FFMA.FTZ R10, R13, R13, R10 ;  /* 0x0000000d0d0a7223 */ /* 0x000fd0000001000a */
[----:B------:R-:W-:Y:S05]  /*01a0*/  @!P1 BRA `(.L_x_148) ;  /* 0xfffffffc00e09947 */ /* 0x000fea000383ffff */
.L_x_147:
[----:B------:R-:W-:Y:S05]  /*01b0*/  BSYNC B0 ;  /* 0x0000000000007941 */ /* 0x000fea0003800000 */
.L_x_146:
        /* <DEDUP_REMOVED lines=13> */
.L_x_150:
        /* <DEDUP_REMOVED lines=11> */
.L_x_149:
        /* <DEDUP_REMOVED lines=8> */
.L_x_153:
[----:B------:R-:W-:Y:S05]  /*03c0*/  WARPSYNC.ALL ;  /* 0x0000000000007948 */ /* 0x000fea0003800000 */
[----:B------:R0:W1:Y:S02]  /*03d0*/  SHFL.DOWN PT, R9, R10, R7, 0x1f ;  /* 0x08001f070a097589 */ /* 0x00006400000e0000 */
[----:B0-----:R-:W-:-:S04]  /*03e0*/  SHF.R.S32.HI R7, RZ, 0x1, R7 ;  /* 0x00000001ff077819 */ /* 0x001fc80000011407 */
[----:B------:R-:W-:Y:S01]  /*03f0*/  ISETP.GE.AND P1, PT, R7, R12, PT ;  /* 0x0000000c0700720c */ /* 0x000fe20003f26270 */
[----:B-1----:R-:W-:-:S12]  /*0400*/  FADD.FTZ R10, R9, R10 ;  /* 0x0000000a090a7221 */ /* 0x002fd80000010000 */
[----:B------:R-:W-:Y:S05]  /*0410*/  @P1 BRA `(.L_x_153) ;  /* 0xfffffffc00e81947 */ /* 0x000fea000383ffff */
.L_x_152:
[----:B------:R1:W-:Y:S02]  /*0420*/  @!P2 STS [R11], R10 ;  /* 0x0000000a0b00a388 */ /* 0x0003e40000000800 */
.L_x_151:
        /* <DEDUP_REMOVED lines=25> */
[----:B01234-:R-:W-:-:S07]  /*05c0*/  IMAD.U32 R3, R8, 0x10000, RZ ;  /* 0x0001000008037824 */ /* 0x01ffce00078e00ff */
.L_x_154:
[----:B0-----:R-:W-:-:S06]  /*05d0*/  IMAD.WIDE R8, R2, 0x2, R4 ;  /* 0x0000000202087825 */ /* 0x001fcc00078e0204 */
[----:B------:R-:W2:Y:S01]  /*05e0*/  LDG.E.U16.CONSTANT R8, desc[UR6][R8.64] ;  /* 0x0000000608087981 */ /* 0x000ea2000c1e9500 */
[----:B------:R-:W-:-:S05]  /*05f0*/  VIADD R0, R0, UR8 ;  /* 0x0000000800007c36 */ /* 0x000fca0008000000 */
[----:B------:R-:W-:Y:S02]  /*0600*/  ISETP.GE.AND P0, PT, R0, UR5, PT ;  /* 0x0000000500007c0c */ /* 0x000fe4000bf06270 */
[----:B--2---:R-:W-:-:S05]  /*0610*/  SHF.L.U32 R10, R8, 0x10, RZ ;  /* 0x00000010080a7819 */ /* 0x004fca00000006ff */
[----:B------:R-:W-:-:S04]  /*0620*/  FMUL.FTZ R11, R3, R10 ;  /* 0x0000000a030b7220 */ /* 0x000fc80000410000 */
[----:B------:R-:W-:-:S05]  /*0630*/  FMUL.FTZ R11, R12, R11 ;  /* 0x0000000b0c0b7220 */ /* 0x000fca0000410000 */
[----:B------:R-:W-:Y:S01]  /*0640*/  F2FP.BF16.F32.PACK_AB R9, RZ, R11 ;  /* 0x0000000bff09723e */ /* 0x000fe200000010ff */
[----:B------:R-:W-:-:S04]  /*0650*/  IMAD.WIDE R10, R2, 0x2, R6 ;  /* 0x00000002020a7825 */ /* 0x000fc800078e0206 */
[----:B------:R-:W-:Y:S01]  /*0660*/  IMAD R2, R13, UR8, R2 ;  /* 0x000000080d027c24 */ /* 0x000fe2000f8e0202 */
[----:B------:R0:W-:Y:S01]  /*0670*/  STG.E.U16 desc[UR6][R10.64], R9 ;  /* 0x000000090a007986 */ /* 0x0001e2000c101506 */
[----:B------:R-:W-:Y:S05]  /*0680*/  @!P0 BRA `(.L_x_154) ;  /* 0xfffffffc00d08947 */ /* 0x000fea000383ffff */
[----:B------:R-:W-:Y:S05]  /*0690*/  EXIT ;  /* 0x000000000000794d */ /* 0x000fea0003800000 */
.L_x_155:
        /* <DEDUP_REMOVED lines=14> */
.L_x_281:


//--------------------- .text._ZN2at6native46_GLOBAL__N__fbf0e309_13_WeightNorm_cu_b3893b6b31weight_norm_fwd_last_dim_kernelIffEEvPT_PT0_PKS3_S8_ii --------------------------
	.section	.text._ZN2at6native46_GLOBAL__N__fbf0e309_13_WeightNorm_cu_b3893b6b31weight_norm_fwd_last_dim_kernelIffEEvPT_PT0_PKS3_S8_ii,"ax",@progbits
	.align	128
.text._ZN2at6native46_GLOBAL__N__fbf0e309_13_WeightNorm_cu_b3893b6b31weight_norm_fwd_last_dim_kernelIffEEvPT_PT0_PKS3_S8_ii:
        .type           _ZN2at6native46_GLOBAL__N__fbf0e309_13_WeightNorm_cu_b3893b6b31weight_norm_fwd_last_dim_kernelIffEEvPT_PT0_PKS3_S8_ii,@function
        .size           _ZN2at6native46_GLOBAL__N__fbf0e309_13_WeightNorm_cu_b3893b6b31weight_norm_fwd_last_dim_kernelIffEEvPT_PT0_PKS3_S8_ii,(.L_x_282 - _ZN2at6native46_GLOBAL__N__fbf0e309_13_WeightNorm_cu_b3893b6b31weight_norm_fwd_last_dim_kernelIffEEvPT_PT0_PKS3_S8_ii)
        .other          _ZN2at6native46_GLOBAL__N__fbf0e309_13_WeightNorm_cu_b3893b6b31weight_norm_fwd_last_dim_kernelIffEEvPT_PT0_PKS3_S8_ii,@"STO_CUDA_ENTRY STV_DEFAULT"
_ZN2at6native46_GLOBAL__N__fbf0e309_13_WeightNorm_cu_b3893b6b31weight_norm_fwd_last_dim_kernelIffEEvPT_PT0_PKS3_S8_ii:
        /* <DEDUP_REMOVED lines=16> */
[----:B------:R-:W-:Y:S01]  /*0100*/  HFMA2.MMA R10, -RZ, RZ, 0, 0 ;  /* 0x00000000ff0a7435 */ /* 0x000fe200000001ff */
[----:B------:R-:W-:Y:S01]  /*0110*/  IMAD.MOV.U32 R11, RZ, RZ, R0 ;  /* 0x000000ffff0b7224 */ /* 0x000fe200078e0000 */
[----:B------:R-:W-:-:S09]  /*0120*/  MOV R4, R2 ;  /* 0x0000000200047202 */ /* 0x000fd20000000f00 */
.L_x_158:
[----:B0-----:R-:W-:-:S06]  /*0130*/  IMAD.WIDE R6, R11, 0x4, R8 ;  /* 0x000000040b067825 */ /* 0x001fcc00078e0208 */
[----:B------:R-:W2:Y:S01]  /*0140*/  LDG.E.CONSTANT R7, desc[UR6][R6.64] ;  /* 0x0000000606077981 */ /* 0x000ea2000c1e9900 */
[----:B------:R-:W-:Y:S02]  /*0150*/  VIADD R4, R4, UR8 ;  /* 0x0000000804047c36 */ /* 0x000fe40008000000 */
[----:B------:R-:W-:-:S03]  /*0160*/  IMAD R11, R14, UR8, R11 ;  /* 0x000000080e0b7c24 */ /* 0x000fc6000f8e020b */
[----:B------:R-:W-:Y:S01]  /*0170*/  ISETP.GE.AND P1, PT, R4, R15, PT ;  /* 0x0000000f0400720c */ /* 0x000fe20003f26270 */
[----:B--2---:R-:W-:-:S12]  /*0180*/  FFMA.FTZ R10, R7, R7, R10 ;  /* 0x00000007070a7223 */ /* 0x004fd8000001000a */
[----:B------:R-:W-:Y:S05]  /*0190*/  @!P1 BRA `(.L_x_158) ;  /* 0xfffffffc00e49947 */ /* 0x000fea000383ffff */
.L_x_157:
[----:B------:R-:W-:Y:S05]  /*01a0*/  BSYNC B0 ;  /* 0x0000000000007941 */ /* 0x000fea0003800000 */
.L_x_156:
        /* <DEDUP_REMOVED lines=13> */
.L_x_160:
        /* <DEDUP_REMOVED lines=11> */
.L_x_159:
        /* <DEDUP_REMOVED lines=8> */
.L_x_163:
[----:B------:R-:W-:Y:S05]  /*03b0*/  WARPSYNC.ALL ;  /* 0x0000000000007948 */ /* 0x000fea0003800000 */
[----:B------:R0:W1:Y:S02]  /*03c0*/  SHFL.DOWN PT, R9, R10, R7, 0x1f ;  /* 0x08001f070a097589 */ /* 0x00006400000e0000 */
[----:B0-----:R-:W-:-:S04]  /*03d0*/  SHF.R.S32.HI R7, RZ, 0x1, R7 ;  /* 0x00000001ff077819 */ /* 0x001fc80000011407 */
[----:B------:R-:W-:Y:S01]  /*03e0*/  ISETP.GE.AND P1, PT, R7, R12, PT ;  /* 0x0000000c0700720c */ /* 0x000fe20003f26270 */
[----:B-1----:R-:W-:-:S12]  /*03f0*/  FADD.FTZ R10, R9, R10 ;  /* 0x0000000a090a7221 */ /* 0x002fd80000010000 */
[----:B------:R-:W-:Y:S05]  /*0400*/  @P1 BRA `(.L_x_163) ;  /* 0xfffffffc00e81947 */ /* 0x000fea000383ffff */
.L_x_162:
[----:B------:R1:W-:Y:S02]  /*0410*/  @!P2 STS [R11], R10 ;  /* 0x0000000a0b00a388 */ /* 0x0003e40000000800 */
.L_x_161:
[----:B------:R-:W-:Y:S05]  /*0420*/  WARPSYNC.ALL ;  /* 0x0000000000007948 */ /* 0x000fea0003800000 */
[----:B------:R-:W-:Y:S01]  /*0430*/  BAR.SYNC.DEFER_BLOCKING 0x0 ;  /* 0x0000000000007b1d */ /* 0x000fe20000010000 */
[----:B------:R-:W-:Y:S02]  /*0440*/  ISETP.NE.AND P1, PT, R2, RZ, PT ;  /* 0x000000ff0200720c */ /* 0x000fe40003f25270 */
[----:B------:R-:W-:-:S03]  /*0450*/  IADD3 R4, R4, R5, RZ ;  /* 0x0000000504047210 */ /* 0x000fc60007ffe0ff */
[----:B------:R-:W-:Y:S01]  /*0460*/  ULDC UR5, c[0x0][0x234] ;  /* 0x00008d0000057ab9 */ /* 0x000fe20000000800 */
[----:B------:R-:W-:Y:S01]  /*0470*/  LEA R12, R4, UR4, 0x2 ;  /* 0x00000004040c7c11 */ /* 0x000fe2000f8e10ff */
[----:B01----:R-:W0:Y:S06]  /*0480*/  S2R R10, SR_TID.Y ;  /* 0x00000000000a7919 */ /* 0x003e2c0000002200 */
[----:B------:R-:W-:Y:S01]  /*0490*/  @!P1 LEA R8, R5, UR4, 0x2 ;  /* 0x0000000405089c11 */ /* 0x000fe2000f8e10ff */
[----:B------:R-:W1:Y:S05]  /*04a0*/  @!P1 LDC.64 R6, c[0x0][0x218] ;  /* 0x00008600ff069b82 */ /* 0x000e6a0000000a00 */
[----:B------:R-:W2:Y:S01]  /*04b0*/  @!P1 LDS R8, [R8] ;  /* 0x0000000008089984 */ /* 0x000ea20000000800 */
[----:B-1----:R-:W-:Y:S01]  /*04c0*/  @!P1 IMAD.WIDE R4, R3, 0x4, R6 ;  /* 0x0000000403049825 */ /* 0x002fe200078e0206 */
[----:B0-----:R-:W-:Y:S01]  /*04d0*/  ISETP.GE.OR P0, PT, R10, UR5, P0 ;  /* 0x000000050a007c0c */ /* 0x001fe20008706670 */
[----:B--2---:R-:W0:Y:S08]  /*04e0*/  @!P1 MUFU.RSQ R11, R8 ;  /* 0x00000008000b9308 */ /* 0x004e300000001400 */
[----:B------:R-:W1:Y:S01]  /*04f0*/  @!P1 MUFU.SQRT R9, R8 ;  /* 0x0000000800099308 */ /* 0x000e620000002000 */
[----:B0-----:R0:W-:Y:S04]  /*0500*/  @!P1 STS [R12], R11 ;  /* 0x0000000b0c009388 */ /* 0x0011e80000000800 */
[----:B-1----:R0:W-:Y:S01]  /*0510*/  @!P1 STG.E desc[UR6][R4.64], R9 ;  /* 0x0000000904009986 */ /* 0x0021e2000c101906 */
[----:B------:R-:W-:Y:S06]  /*0520*/  BAR.SYNC.DEFER_BLOCKING 0x0 ;  /* 0x0000000000007b1d */ /* 0x000fec0000010000 */
[----:B------:R-:W-:Y:S05]  /*0530*/  @P0 EXIT ;  /* 0x000000000000094d */ /* 0x000fea0003800000 */
[----:B0-----:R-:W0:Y:S01]  /*0540*/  LDC.64 R4, c[0x0][0x228] ;  /* 0x00008a00ff047b82 */ /* 0x001e220000000a00 */
[----:B------:R-:W1:Y:S07]  /*0550*/  LDS R12, [R12] ;  /* 0x000000000c0c7984 */ /* 0x000e6e0000000800 */
[----:B------:R-:W2:Y:S08]  /*0560*/  LDC R15, c[0x0][0x230] ;  /* 0x00008c00ff0f7b82 */ /* 0x000eb00000000800 */
[----:B------:R-:W3:Y:S01]  /*0570*/  LDC.64 R10, c[0x0][0x220] ;  /* 0x00008800ff0a7b82 */ /* 0x000ee20000000a00 */
[----:B0-----:R-:W-:-:S07]  /*0580*/  IMAD.WIDE R4, R3, 0x4, R4 ;  /* 0x0000000403047825 */ /* 0x001fce00078e0204 */
[----:B------:R-:W0:Y:S01]  /*0590*/  LDC.64 R8, c[0x0][0x210] ;  /* 0x00008400ff087b82 */ /* 0x000e220000000a00 */
[----:B-12---:R4:W5:Y:S02]  /*05a0*/  LDG.E.CONSTANT R3, desc[UR6][R4.64] ;  /* 0x0000000604037981 */ /* 0x006964000c1e9900 */
.L_x_164:
[----:B---34-:R-:W-:-:S06]  /*05b0*/  IMAD.WIDE R4, R0, 0x4, R10 ;  /* 0x0000000400047825 */ /* 0x018fcc00078e020a */
[----:B------:R-:W2:Y:S01]  /*05c0*/  LDG.E.CONSTANT R4, desc[UR6][R4.64] ;  /* 0x0000000604047981 */ /* 0x000ea2000c1e9900 */
[----:B01----:R-:W-:-:S04]  /*05d0*/  IMAD.WIDE R6, R0, 0x4, R8 ;  /* 0x0000000400067825 */ /* 0x003fc800078e0208 */
[----:B------:R-:W-:Y:S02]  /*05e0*/  VIADD R2, R2, UR8 ;  /* 0x0000000802027c36 */ /* 0x000fe40008000000 */
[----:B------:R-:W-:-:S03]  /*05f0*/  IMAD R0, R15, UR8, R0 ;  /* 0x000000080f007c24 */ /* 0x000fc6000f8e0200 */
[----:B------:R-:W-:Y:S01]  /*0600*/  ISETP.GE.AND P0, PT, R2, UR5, PT ;  /* 0x0000000502007c0c */ /* 0x000fe2000bf06270 */
[----:B--2--5:R-:W-:-:S04]  /*0610*/  FMUL.FTZ R13, R3, R4 ;  /* 0x00000004030d7220 */ /* 0x024fc80000410000 */
[----:B------:R-:W-:-:S05]  /*0620*/  FMUL.FTZ R13, R12, R13 ;  /* 0x0000000d0c0d7220 */ /* 0x000fca0000410000 */
[----:B------:R1:W-:Y:S03]  /*0630*/  STG.E desc[UR6][R6.64], R13 ;  /* 0x0000000d06007986 */ /* 0x0003e6000c101906 */
[----:B------:R-:W-:Y:S05]  /*0640*/  @!P0 BRA `(.L_x_164) ;  /* 0xfffffffc00d88947 */ /* 0x000fea000383ffff */
[----:B------:R-:W-:Y:S05]  /*0650*/  EXIT ;  /* 0x000000000000794d */ /* 0x000fea0003800000 */
.L_x_165:
        /* <DEDUP_REMOVED lines=10> */
.L_x_282:


//--------------------- .text._ZN2at6native46_GLOBAL__N__fbf0e309_13_WeightNorm_cu_b3893b6b31weight_norm_fwd_last_dim_kernelIddEEvPT_PT0_PKS3_S8_ii --------------------------
	.section	.text._ZN2at6native46_GLOBAL__N__fbf0e309_13_WeightNorm_cu_b3893b6b31weight_norm_fwd_last_dim_kernelIddEEvPT_PT0_PKS3_S8_ii,"ax",@progbits
	.align	128
.text._ZN2at6native46_GLOBAL__N__fbf0e309_13_WeightNorm_cu_b3893b6b31weight_norm_fwd_last_dim_kernelIddEEvPT_PT0_PKS3_S8_ii:
        .type           _ZN2at6native46_GLOBAL__N__fbf0e309_13_WeightNorm_cu_b3893b6b31weight_norm_fwd_last_dim_kernelIddEEvPT_PT0_PKS3_S8_ii,@function
        .size           _ZN2at6native46_GLOBAL__N__fbf0e309_13_WeightNorm_cu_b3893b6b31weight_norm_fwd_last_dim_kernelIddEEvPT_PT0_PKS3_S8_ii,(.L_x_283 - _ZN2at6native46_GLOBAL__N__fbf0e309_13_WeightNorm_cu_b3893b6b31weight_norm_fwd_last_dim_kernelIddEEvPT_PT0_PKS3_S8_ii)
        .other          _ZN2at6native46_GLOBAL__N__fbf0e309_13_WeightNorm_cu_b3893b6b31weight_norm_fwd_last_dim_kernelIddEEvPT_PT0_PKS3_S8_ii,@"STO_CUDA_ENTRY STV_DEFAULT"
_ZN2at6native46_GLOBAL__N__fbf0e309_13_WeightNorm_cu_b3893b6b31weight_norm_fwd_last_dim_kernelIddEEvPT_PT0_PKS3_S8_ii:
[----:B------:R-:W-:Y:S01]  /*0000*/  LDC R1, c[0x0][0x28] ;  /* 0x00000a00ff017b82 */ /* 0x000fe20000000800 */
[----:B------:R-:W0:Y:S07]  /*0010*/  S2R R7, SR_TID.X ;  /* 0x0000000000077919 */ /* 0x000e2e0000002100 */
[----:B------:R-:W0:Y:S01]  /*0020*/  S2UR UR4, SR_CTAID.X ;  /* 0x00000000000479c3 */ /* 0x000e220000002500 */
[----:B------:R-:W-:Y:S01]  /*0030*/  ULDC.64 UR6, c[0x0][0x208] ;  /* 0x0000820000067ab9 */ /* 0x000fe20000000a00 */
[----:B------:R-:W-:Y:S01]  /*0040*/  BSSY B0, `(.L_x_166) ;  /* 0x0000016000007945 */ /* 0x000fe20003800000 */
[----:B------:R-:W1:Y:S01]  /*0050*/  S2R R0, SR_TID.Y ;  /* 0x0000000000007919 */ /* 0x000e620000002200 */
[----:B------:R-:W-:-:S04]  /*0060*/  CS2R R2, SRZ ;  /* 0x0000000000027805 */ /* 0x000fc8000001ff00 */
        /* <DEDUP_REMOVED lines=9> */
[----:B------:R-:W-:Y:S01]  /*0100*/  IMAD.MOV.U32 R13, RZ, RZ, R4 ;  /* 0x000000ffff0d7224 */ /* 0x000fe200078e0004 */
[----:B------:R-:W-:Y:S01]  /*0110*/  CS2R R2, SRZ ;  /* 0x0000000000027805 */ /* 0x000fe2000001ff00 */
[----:B------:R-:W-:-:S07]  /*0120*/  IMAD.MOV.U32 R12, RZ, RZ, R0 ;  /* 0x000000ffff0c7224 */ /* 0x000fce00078e0000 */
.L_x_168:
[----:B0-----:R-:W-:-:S06]  /*0130*/  IMAD.WIDE R8, R13, 0x8, R10 ;  /* 0x000000080d087825 */ /* 0x001fcc00078e020a */
[----:B------:R-:W2:Y:S01]  /*0140*/  LDG.E.64.CONSTANT R8, desc[UR6][R8.64] ;  /* 0x0000000608087981 */ /* 0x000ea2000c1e9b00 */
[----:B------:R-:W-:Y:S02]  /*0150*/  VIADD R12, R12, UR8 ;  /* 0x000000080c0c7c36 */ /* 0x000fe40008000000 */
[----:B------:R-:W-:-:S03]  /*0160*/  IMAD R13, R14, UR8, R13 ;  /* 0x000000080e0d7c24 */ /* 0x000fc6000f8e020d */
[----:B------:R-:W-:Y:S01]  /*0170*/  ISETP.GE.AND P1, PT, R12, R15, PT ;  /* 0x0000000f0c00720c */ /* 0x000fe20003f26270 */
[----:B--2---:R-:W-:-:S12]  /*0180*/  DFMA R2, R8, R8, R2 ;  /* 0x000000080802722b */ /* 0x004fd80000000002 */
[----:B------:R-:W-:Y:S05]  /*0190*/  @!P1 BRA `(.L_x_168) ;  /* 0xfffffffc00e49947 */ /* 0x000fea000383ffff */
.L_x_167:
[----:B------:R-:W-:Y:S05]  /*01a0*/  BSYNC B0 ;  /* 0x0000000000007941 */ /* 0x000fea0003800000 */
.L_x_166:
        /* <DEDUP_REMOVED lines=12> */
[----:B------:R-:W-:-:S07]  /*0270*/  MOV R10, R8 ;  /* 0x00000008000a7202 */ /* 0x000fce0000000f00 */
.L_x_170:
        /* <DEDUP_REMOVED lines=11> */
.L_x_169:
[----:B------:R-:W-:Y:S05]  /*0330*/  @P2 BRA `(.L_x_171) ;  /* 0x0000000000402947 */ /* 0x000fea0003800000 */
[----:B------:R-:W-:Y:S01]  /*0340*/  @P1 LDS.64 R12, [R9] ;  /* 0x00000000090c1984 */ /* 0x000fe20000000a00 */
[----:B------:R-:W-:-:S03]  /*0350*/  ISETP.GT.AND P2, PT, R6, 0x10, PT ;  /* 0x000000100600780c */ /* 0x000fc60003f44270 */
[----:B------:R-:W0:Y:S02]  /*0360*/  @P1 LDS.64 R14, [R9+0x100] ;  /* 0x00010000090e1984 */ /* 0x000e240000000a00 */
[----:B0-----:R-:W-:-:S08]  /*0370*/  @P1 DADD R2, R12, R14 ;  /* 0x000000000c021229 */ /* 0x001fd0000000000e */
[----:B------:R-:W-:Y:S05]  /*0380*/  @P2 BRA `(.L_x_172) ;  /* 0x0000000000242947 */ /* 0x000fea0003800000 */
[----:B------:R-:W-:-:S07]  /*0390*/  IMAD.MOV.U32 R15, RZ, RZ, 0x10 ;  /* 0x00000010ff0f7424 */ /* 0x000fce00078e00ff */
.L_x_174:
[----:B------:R-:W-:-:S03]  /*03a0*/  UMOV UR5, 0xffffffff ;  /* 0xffffffff00057882 */ /* 0x000fc60000000000 */
[----:B------:R-:W-:Y:S05]  /*03b0*/  BRA.DIV UR5, `(.L_x_173) ;  /* 0x0000000605107947 */ /* 0x000fea000b800000 */
[----:B------:R0:W1:Y:S04]  /*03c0*/  SHFL.DOWN PT, R13, R3, R15, 0x1f ;  /* 0x08001f0f030d7589 */ /* 0x00006800000e0000 */
[----:B------:R0:W2:Y:S02]  /*03d0*/  SHFL.DOWN PT, R12, R2, R15, 0x1f ;  /* 0x08001f0f020c7589 */ /* 0x0000a400000e0000 */
.L_x_183:
[----:B0-----:R-:W-:Y:S01]  /*03e0*/  SHF.R.S32.HI R15, RZ, 0x1, R15 ;  /* 0x00000001ff0f7819 */ /* 0x001fe2000001140f */
[----:B-12---:R-:W-:-:S03]  /*03f0*/  DADD R2, R12, R2 ;  /* 0x000000000c027229 */ /* 0x006fc60000000002 */
[----:B------:R-:W-:-:S13]  /*0400*/  ISETP.GE.AND P1, PT, R15, R6, PT ;  /* 0x000000060f00720c */ /* 0x000fda0003f26270 */
[----:B------:R-:W-:Y:S05]  /*0410*/  @P1 BRA `(.L_x_174) ;  /* 0xfffffffc00e01947 */ /* 0x000fea000383ffff */
.L_x_172:
[----:B------:R-:W-:-:S13]  /*0420*/  ISETP.GE.AND P1, PT, R11, R6, PT ;  /* 0x000000060b00720c */ /* 0x000fda0003f26270 */
[----:B------:R1:W-:Y:S02]  /*0430*/  @!P1 STS.64 [R9], R2 ;  /* 0x0000000209009388 */ /* 0x0003e40000000a00 */
.L_x_171:
[----:B------:R-:W-:Y:S01]  /*0440*/  ISETP.NE.AND P1, PT, R0, RZ, PT ;  /* 0x000000ff0000720c */ /* 0x000fe20003f25270 */
[----:B------:R-:W-:Y:S05]  /*0450*/  WARPSYNC.ALL ;  /* 0x0000000000007948 */ /* 0x000fea0003800000 */
[----:B01----:R-:W-:Y:S01]  /*0460*/  IADD3 R2, R8, R7, RZ ;  /* 0x0000000708027210 */ /* 0x003fe20007ffe0ff */
[----:B------:R-:W-:Y:S03]  /*0470*/  BAR.SYNC.DEFER_BLOCKING 0x0 ;  /* 0x0000000000007b1d */ /* 0x000fe60000010000 */
[----:B------:R-:W-:-:S03]  /*0480*/  LEA R2, R2, UR4, 0x3 ;  /* 0x0000000402027c11 */ /* 0x000fc6000f8e18ff */
[----:B------:R-:W-:Y:S04]  /*0490*/  BSSY B0, `(.L_x_175) ;  /* 0x000001f000007945 */ /* 0x000fe80003800000 */
[----:B------:R-:W-:Y:S05]  /*04a0*/  @P1 BRA `(.L_x_176) ;  /* 0x0000000000741947 */ /* 0x000fea0003800000 */
[----:B------:R-:W-:Y:S01]  /*04b0*/  LEA R8, R7, UR4, 0x3 ;  /* 0x0000000407087c11 */ /* 0x000fe2000f8e18ff */
[----:B------:R-:W-:Y:S01]  /*04c0*/  UMOV UR10, 0xf0000000 ;  /* 0xf0000000000a7882 */ /* 0x000fe20000000000 */
[----:B------:R-:W-:Y:S01]  /*04d0*/  UMOV UR11, 0x380fffff ;  /* 0x380fffff000b7882 */ /* 0x000fe20000000000 */
[----:B------:R-:W0:Y:S01]  /*04e0*/  LDC.64 R14, c[0x0][0x218] ;  /* 0x00008600ff0e7b82 */ /* 0x000e220000000a00 */
[----:B------:R-:W-:Y:S02]  /*04f0*/  BSSY B1, `(.L_x_177) ;  /* 0x0000017000017945 */ /* 0x000fe40003800000 */
[----:B------:R-:W1:Y:S02]  /*0500*/  LDS.64 R8, [R8] ;  /* 0x0000000008087984 */ /* 0x000e640000000a00 */
[----:B-1----:R0:W1:Y:S01]  /*0510*/  F2F.F32.F64 R3, R8 ;  /* 0x0000000800037310 */ /* 0x0020620000301000 */
[----:B------:R-:W-:Y:S01]  /*0520*/  DSETP.GEU.AND P1, PT, |R8|, UR10, PT ;  /* 0x0000000a08007e2a */ /* 0x000fe2000bf2e200 */
[----:B0-----:R-:W-:-:S13]  /*0530*/  IMAD.WIDE R8, R5, 0x8, R14 ;  /* 0x0000000805087825 */ /* 0x001fda00078e020e */
[----:B-1----:R-:W-:-:S06]  /*0540*/  @!P1 FMUL R3, R3, 1.175494350822287508e-38 ;  /* 0x0080000003039820 */ /* 0x002fcc0000400000 */
[----:B------:R-:W0:Y:S02]  /*0550*/  MUFU.SQRT R3, R3 ;  /* 0x0000000300037308 */ /* 0x000e240000002000 */
[----:B0-----:R-:W-:-:S06]  /*0560*/  FMUL.FTZ R6, R3, 1 ;  /* 0x3f80000003067820 */ /* 0x001fcc0000410000 */
[----:B------:R-:W0:Y:S08]  /*0570*/  F2F.F64.F32 R6, R6 ;  /* 0x0000000600067310 */ /* 0x000e300000201800 */
[----:B0-----:R-:W0:Y:S01]  /*0580*/  MUFU.RCP64H R11, R7 ;  /* 0x00000007000b7308 */ /* 0x001e220000001800 */
[----:B------:R-:W-:Y:S01]  /*0590*/  VIADD R10, R7, 0x300402 ;  /* 0x00300402070a7836 */ /* 0x000fe20000000000 */
[----:B------:R1:W-:Y:S04]  /*05a0*/  STG.E.64 desc[UR6][R8.64], R6 ;  /* 0x0000000608007986 */ /* 0x0003e8000c101b06 */
[----:B------:R-:W-:Y:S01]  /*05b0*/  FSETP.GEU.AND P1, PT, |R10|, 5.8789094863358348022e-39, PT ;  /* 0x004004020a00780b */ /* 0x000fe20003f2e200 */
[----:B0-----:R-:W-:-:S08]  /*05c0*/  DFMA R12, -R6, R10, 1 ;  /* 0x3ff00000060c742b */ /* 0x001fd0000000010a */
[----:B------:R-:W-:-:S08]  /*05d0*/  DFMA R12, R12, R12, R12 ;  /* 0x0000000c0c0c722b */ /* 0x000fd0000000000c */
[----:B------:R-:W-:-:S08]  /*05e0*/  DFMA R12, R10, R12, R10 ;  /* 0x0000000c0a0c722b */ /* 0x000fd0000000000a */
[----:B------:R-:W-:-:S08]  /*05f0*/  DFMA R14, -R6, R12, 1 ;  /* 0x3ff00000060e742b */ /* 0x000fd0000000010c */
[----:B------:R-:W-:Y:S01]  /*0600*/  DFMA R12, R12, R14, R12 ;  /* 0x0000000e0c0c722b */ /* 0x000fe2000000000c */
[----:B-1----:R-:W-:Y:S10]  /*0610*/  @P1 BRA `(.L_x_178) ;  /* 0x0000000000101947 */ /* 0x002ff40003800000 */
[----:B------:R-:W-:Y:S02]  /*0620*/  LOP3.LUT R3, R7, 0x7fffffff, RZ, 0xc0, !PT ;  /* 0x7fffffff07037812 */ /* 0x000fe400078ec0ff */
[----:B------:R-:W-:-:S03]  /*0630*/  MOV R8, 0x660 ;  /* 0x0000066000087802 */ /* 0x000fc60000000f00 */
[----:B------:R-:W-:-:S07]  /*0640*/  VIADD R12, R3, 0xfff00000 ;  /* 0xfff00000030c7836 */ /* 0x000fce0000000000 */
[----:B------:R-:W-:Y:S05]  /*0650*/  CALL.REL.NOINC `($__internal_2_$__cuda_sm20_dblrcp_rn_slowpath_v3) ;  /* 0x0000000000a87944 */ /* 0x000fea0003c00000 */
.L_x_178:
[----:B------:R-:W-:Y:S05]  /*0660*/  BSYNC B1 ;  /* 0x0000000000017941 */ /* 0x000fea0003800000 */
.L_x_177:
[----:B------:R0:W-:Y:S02]  /*0670*/  STS.64 [R2], R12 ;  /* 0x0000000c02007388 */ /* 0x0001e40000000a00 */
.L_x_176:
[----:B------:R-:W-:Y:S05]  /*0680*/  BSYNC B0 ;  /* 0x0000000000007941 */ /* 0x000fea0003800000 */
.L_x_175:
[----:B------:R-:W1:Y:S01]  /*0690*/  S2R R3, SR_TID.Y ;  /* 0x0000000000037919 */ /* 0x000e620000002200 */
[----:B------:R-:W-:Y:S01]  /*06a0*/  ULDC UR5, c[0x0][0x234] ;  /* 0x00008d0000057ab9 */ /* 0x000fe20000000800 */
[----:B------:R-:W-:Y:S01]  /*06b0*/  BAR.SYNC.DEFER_BLOCKING 0x0 ;  /* 0x0000000000007b1d */ /* 0x000fe20000010000 */
[----:B-1----:R-:W-:-:S13]  /*06c0*/  ISETP.GE.OR P0, PT, R3, UR5, P0 ;  /* 0x0000000503007c0c */ /* 0x002fda0008706670 */
[----:B------:R-:W-:Y:S05]  /*06d0*/  @P0 EXIT ;  /* 0x000000000000094d */ /* 0x000fea0003800000 */
[----:B------:R-:W1:Y:S01]  /*06e0*/  LDC.64 R6, c[0x0][0x228] ;  /* 0x00008a00ff067b82 */ /* 0x000e620000000a00 */
[----:B0-----:R-:W0:Y:S07]  /*06f0*/  LDS.64 R2, [R2] ;  /* 0x0000000002027984 */ /* 0x001e2e0000000a00 */
[----:B------:R-:W2:Y:S08]  /*0700*/  LDC.64 R16, c[0x0][0x220] ;  /* 0x00008800ff107b82 */ /* 0x000eb00000000a00 */
[----:B------:R-:W3:Y:S01]  /*0710*/  LDC.64 R14, c[0x0][0x210] ;  /* 0x00008400ff0e7b82 */ /* 0x000ee20000000a00 */
[----:B-1----:R-:W-:-:S07]  /*0720*/  IMAD.WIDE R6, R5, 0x8, R6 ;  /* 0x0000000805067825 */ /* 0x002fce00078e0206 */
[----:B------:R-:W1:Y:S01]  /*0730*/  LDC R5, c[0x0][0x230] ;  /* 0x00008c00ff057b82 */ /* 0x000e620000000800 */
[----:B0-2---:R-:W5:Y:S02]  /*0740*/  LDG.E.64.CONSTANT R6, desc[UR6][R6.64] ;  /* 0x0000000606067981 */ /* 0x005f64000c1e9b00 */
.L_x_179:
[----:B------:R-:W-:-:S06]  /*0750*/  IMAD.WIDE R8, R4, 0x8, R16 ;  /* 0x0000000804087825 */ /* 0x000fcc00078e0210 */
[----:B------:R-:W2:Y:S01]  /*0760*/  LDG.E.64.CONSTANT R8, desc[UR6][R8.64] ;  /* 0x0000000608087981 */ /* 0x000ea2000c1e9b00 */
[----:B0--3--:R-:W-:-:S04]  /*0770*/  IMAD.WIDE R12, R4, 0x8, R14 ;  /* 0x00000008040c7825 */ /* 0x009fc800078e020e */
[----:B------:R-:W-:Y:S02]  /*0780*/  VIADD R0, R0, UR8 ;  /* 0x0000000800007c36 */ /* 0x000fe40008000000 */
[----:B-1----:R-:W-:-:S03]  /*0790*/  IMAD R4, R5, UR8, R4 ;  /* 0x0000000805047c24 */ /* 0x002fc6000f8e0204 */
[----:B------:R-:W-:Y:S01]  /*07a0*/  ISETP.GE.AND P0, PT, R0, UR5, PT ;  /* 0x0000000500007c0c */ /* 0x000fe2000bf06270 */
[----:B--2--5:R-:W-:-:S08]  /*07b0*/  DMUL R10, R6, R8 ;  /* 0x00000008060a7228 */ /* 0x024fd00000000000 */
[----:B------:R-:W-:-:S07]  /*07c0*/  DMUL R10, R2, R10 ;  /* 0x0000000a020a7228 */ /* 0x000fce0000000000 */
[----:B------:R0:W-:Y:S01]  /*07d0*/  STG.E.64 desc[UR6][R12.64], R10 ;  /* 0x0000000a0c007986 */ /* 0x0001e2000c101b06 */
[----:B------:R-:W-:Y:S05]  /*07e0*/  @!P0 BRA `(.L_x_179) ;  /* 0xfffffffc00d88947 */ /* 0x000fea000383ffff */
[----:B------:R-:W-:Y:S05]  /*07f0*/  EXIT ;  /* 0x000000000000794d */ /* 0x000fea0003800000 */
.L_x_173:
[----:B------:R-:W-:Y:S01]  /*0800*/  BSSY B0, `(.L_x_180) ;  /* 0x0000007000007945 */ /* 0x000fe20003800000 */
[----:B------:R-:W-:Y:S01]  /*0810*/  MOV R17, R3 ;  /* 0x0000000300117202 */ /* 0x000fe20000000f00 */
[----:B------:R-:W-:Y:S02]  /*0820*/  IMAD.MOV.U32 R14, RZ, RZ, 0x1f ;  /* 0x0000001fff0e7424 */ /* 0x000fe400078e00ff */
[----:B------:R-:W-:-:S07]  /*0830*/  IMAD.MOV.U32 R10, RZ, RZ, -0x1 ;  /* 0xffffffffff0a7424 */ /* 0x000fce00078e00ff */
[----:B------:R-:W-:Y:S05]  /*0840*/  WARPSYNC.COLLECTIVE R10, `(.L_x_181) ;  /* 0x000000000a087348 */ /* 0x000fea0003c00000 */
[----:B------:R0:W1:Y:S02]  /*0850*/  SHFL.DOWN P1, R12, R17, R15, R14 ;  /* 0x0800000f110c7389 */ /* 0x000064000002000e */
[----:B01----:R-:W-:Y:S01]  /*0860*/  ENDCOLLECTIVE ;  /* 0x000000000000791b */ /* 0x003fe20003800000 */
.L_x_181:
[----:B------:R-:W-:Y:S05]  /*0870*/  BSYNC B0 ;  /* 0x0000000000007941 */ /* 0x000fea0003800000 */
.L_x_180:
[----:B------:R-:W-:Y:S01]  /*0880*/  MOV R17, R2 ;  /* 0x0000000200117202 */ /* 0x000fe20000000f00 */
[----:B------:R-:W-:Y:S02]  /*0890*/  IMAD.MOV.U32 R14, RZ, RZ, 0x1f ;  /* 0x0000001fff0e7424 */ /* 0x000fe400078e00ff */
[----:B------:R-:W-:Y:S02]  /*08a0*/  IMAD.MOV.U32 R10, RZ, RZ, -0x1 ;  /* 0xffffffffff0a7424 */ /* 0x000fe400078e00ff */
[----:B------:R-:W-:-:S07]  /*08b0*/  IMAD.MOV.U32 R13, RZ, RZ, R12 ;  /* 0x000000ffff0d7224 */ /* 0x000fce00078e000c */
[----:B------:R-:W-:Y:S05]  /*08c0*/  WARPSYNC.COLLECTIVE R10, `(.L_x_182) ;  /* 0x000000000a087348 */ /* 0x000fea0003c00000 */
[----:B------:R0:W1:Y:S02]  /*08d0*/  SHFL.DOWN P1, R12, R17, R15, R14 ;  /* 0x0800000f110c7389 */ /* 0x000064000002000e */
[----:B01----:R-:W-:Y:S01]  /*08e0*/  ENDCOLLECTIVE ;  /* 0x000000000000791b */ /* 0x003fe20003800000 */
.L_x_182:
[----:B------:R-:W-:Y:S05]  /*08f0*/  BRA `(.L_x_183) ;  /* 0xfffffff800b87947 */ /* 0x000fea000383ffff */
        .weak           $__internal_2_$__cuda_sm20_dblrcp_rn_slowpath_v3
        .type           $__internal_2_$__cuda_sm20_dblrcp_rn_slowpath_v3,@function
        .size           $__internal_2_$__cuda_sm20_dblrcp_rn_slowpath_v3,(.L_x_283 - $__internal_2_$__cuda_sm20_dblrcp_rn_slowpath_v3)
$__internal_2_$__cuda_sm20_dblrcp_rn_slowpath_v3:
[----:B------:R-:W-:Y:S01]  /*0900*/  DSETP.GTU.AND P1, PT, |R6|, +INF , PT ;  /* 0x7ff000000600742a */ /* 0x000fe20003f2c200 */
[----:B------:R-:W-:-:S13]  /*0910*/  BSSY B2, `(.L_x_184) ;  /* 0x0000023000027945 */ /* 0x000fda0003800000 */
        /* <DEDUP_REMOVED lines=22> */
.L_x_187:
[----:B------:R-:W-:Y:S01]  /*0a80*/  DMUL R6, R6, 8.11296384146066816958e+31 ;  /* 0x4690000006067828 */ /* 0x000fe20000000000 */
[----:B------:R-:W-:-:S05]  /*0a90*/  MOV R10, R12 ;  /* 0x0000000c000a7202 */ /* 0x000fca0000000f00 */
        /* <DEDUP_REMOVED lines=8> */
.L_x_185:
[----:B------:R-:W-:Y:S01]  /*0b20*/  LOP3.LUT R11, R7, 0x80000, RZ, 0xfc, !PT ;  /* 0x00080000070b7812 */ /* 0x000fe200078efcff */
[----:B------:R-:W-:-:S07]  /*0b30*/  IMAD.MOV.U32 R10, RZ, RZ, R6 ;  /* 0x000000ffff0a7224 */ /* 0x000fce00078e0006 */
.L_x_186:
[----:B------:R-:W-:Y:S05]  /*0b40*/  BSYNC B2 ;  /* 0x0000000000027941 */ /* 0x000fea0003800000 */
.L_x_184:
[----:B------:R-:W-:Y:S01]  /*0b50*/  IMAD.MOV.U32 R9, RZ, RZ, 0x0 ;  /* 0x00000000ff097424 */ /* 0x000fe200078e00ff */
[----:B------:R-:W-:Y:S01]  /*0b60*/  MOV R13, R11 ;  /* 0x0000000b000d7202 */ /* 0x000fe20000000f00 */
[----:B------:R-:W-:Y:S02]  /*0b70*/  IMAD.MOV.U32 R12, RZ, RZ, R10 ;  /* 0x000000ffff0c7224 */ /* 0x000fe400078e000a */
[----:B------:R-:W-:Y:S05]  /*0b80*/  RET.REL.NODEC R8 `(_ZN2at6native46_GLOBAL__N__fbf0e309_13_WeightNorm_cu_b3893b6b31weight_norm_fwd_last_dim_kernelIddEEvPT_PT0_PKS3_S8_ii) ;  /* 0xfffffff4081c7950 */ /* 0x000fea0003c3ffff */
.L_x_188:
        /* <DEDUP_REMOVED lines=15> */
.L_x_283:


//--------------------- .text._ZN2at6native46_GLOBAL__N__fbf0e309_13_WeightNorm_cu_b3893b6b32weight_norm_fwd_first_dim_kernelIN3c104HalfEfEEvPT_PT0_PKS5_SA_i --------------------------
	.section	.text._ZN2at6native46_GLOBAL__N__fbf0e309_13_WeightNorm_cu_b3893b6b32weight_norm_fwd_first_dim_kernelIN3c104HalfEfEEvPT_PT0_PKS5_SA_i,"ax",@progbits
	.align	128
.text._ZN2at6native46_GLOBAL__N__fbf0e309_13_WeightNorm_cu_b3893b6b32weight_norm_fwd_first_dim_kernelIN3c104HalfEfEEvPT_PT0_PKS5_SA_i:
        .type           _ZN2at6native46_GLOBAL__N__fbf0e309_13_WeightNorm_cu_b3893b6b32weight_norm_fwd_first_dim_kernelIN3c104HalfEfEEvPT_PT0_PKS5_SA_i,@function
        .size           _ZN2at6native46_GLOBAL__N__fbf0e309_13_WeightNorm_cu_b3893b6b32weight_norm_fwd_first_dim_kernelIN3c104HalfEfEEvPT_PT0_PKS5_SA_i,(.L_x_285 - _ZN2at6native46_GLOBAL__N__fbf0e309_13_WeightNorm_cu_b3893b6b32weight_norm_fwd_first_dim_kernelIN3c104HalfEfEEvPT_PT0_PKS5_SA_i)
        .other          _ZN2at6native46_GLOBAL__N__fbf0e309_13_WeightNorm_cu_b3893b6b32weight_norm_fwd_first_dim_kernelIN3c104HalfEfEEvPT_PT0_PKS5_SA_i,@"STO_CUDA_ENTRY STV_DEFAULT"
_ZN2at6native46_GLOBAL__N__fbf0e309_13_WeightNorm_cu_b3893b6b32weight_norm_fwd_first_dim_kernelIN3c104HalfEfEEvPT_PT0_PKS5_SA_i:
        /* <DEDUP_REMOVED lines=14> */
[----:B------:R-:W-:-:S07]  /*00e0*/  MOV R8, R0 ;  /* 0x0000000000087202 */ /* 0x000fce0000000f00 */
.L_x_191:
[----:B------:R-:W-:-:S04]  /*00f0*/  IMAD R5, R3, UR4, R8 ;  /* 0x0000000403057c24 */ /* 0x000fc8000f8e0208 */
[----:B0-----:R-:W-:-:S06]  /*0100*/  IMAD.WIDE R4, R5, 0x2, R6 ;  /* 0x0000000205047825 */ /* 0x001fcc00078e0206 */
[----:B------:R-:W2:Y:S01]  /*0110*/  LDG.E.U16.CONSTANT R4, desc[UR6][R4.64] ;  /* 0x0000000604047981 */ /* 0x000ea2000c1e9500 */
[----:B------:R-:W-:-:S04]  /*0120*/  IADD3 R8, R8, UR8, RZ ;  /* 0x0000000808087c10 */ /* 0x000fc8000fffe0ff */
[----:B------:R-:W-:Y:S01]  /*0130*/  ISETP.GE.AND P1, PT, R8, UR4, PT ;  /* 0x0000000408007c0c */ /* 0x000fe2000bf26270 */
[----:B--2---:R-:W-:-:S05]  /*0140*/  HADD2.F32 R9, -RZ, R4.H0_H0 ;  /* 0x20000004ff097230 */ /* 0x004fca0000004100 */
[----:B------:R-:W-:-:S07]  /*0150*/  FFMA.FTZ R2, R9, R9, R2 ;  /* 0x0000000909027223 */ /* 0x000fce0000010002 */
[----:B------:R-:W-:Y:S05]  /*0160*/  @!P1 BRA `(.L_x_191) ;  /* 0xfffffffc00e09947 */ /* 0x000fea000383ffff */
.L_x_190:
[----:B------:R-:W-:Y:S05]  /*0170*/  BSYNC B0 ;  /* 0x0000000000007941 */ /* 0x000fea0003800000 */
.L_x_189:
        /* <DEDUP_REMOVED lines=12> */
.L_x_193:
        /* <DEDUP_REMOVED lines=11> */
.L_x_192:
        /* <DEDUP_REMOVED lines=15> */
.L_x_202:
[----:B------:R-:W-:Y:S01]  /*03e0*/  ISETP.GT.AND P1, PT, R11, RZ, PT ;  /* 0x000000ff0b00720c */ /* 0x000fe20003f24270 */
[----:B-1----:R-:W-:-:S12]  /*03f0*/  FADD.FTZ R9, R6, R9 ;  /* 0x0000000906097221 */ /* 0x002fd80000010000 */
[----:B------:R1:W-:Y:S02]  /*0400*/  @!P1 STS [R8], R9 ;  /* 0x0000000908009388 */ /* 0x0003e40000000800 */
.L_x_194:
[----:B------:R-:W-:Y:S05]  /*0410*/  WARPSYNC.ALL ;  /* 0x0000000000007948 */ /* 0x000fea0003800000 */
[----:B------:R-:W2:Y:S08]  /*0420*/  S2UR UR5, SR_CgaCtaId ;  /* 0x00000000000579c3 */ /* 0x000eb00000008800 */
[----:B------:R-:W-:Y:S01]  /*0430*/  BAR.SYNC.DEFER_BLOCKING 0x0 ;  /* 0x0000000000007b1d */ /* 0x000fe20000010000 */
[----:B------:R-:W-:-:S05]  /*0440*/  ISETP.NE.AND P1, PT, R0, RZ, PT ;  /* 0x000000ff0000720c */ /* 0x000fca0003f25270 */
[----:B------:R-:W-:-:S08]  /*0450*/  UMOV UR4, 0x400 ;  /* 0x0000040000047882 */ /* 0x000fd00000000000 */
[----:B------:R-:W3:Y:S01]  /*0460*/  @!P1 LDC.64 R4, c[0x0][0x218] ;  /* 0x00008600ff049b82 */ /* 0x000ee20000000a00 */
[----:B--2---:R-:W-:-:S09]  /*0470*/  ULEA UR4, UR5, UR4, 0x18 ;  /* 0x0000000405047291 */ /* 0x004fd2000f8ec03f */
[----:B0-----:R-:W0:Y:S01]  /*0480*/  LDS R2, [UR4] ;  /* 0x00000004ff027984 */ /* 0x001e220008000800 */
[----:B---3--:R-:W-:Y:S01]  /*0490*/  @!P1 IMAD.WIDE R4, R3, 0x4, R4 ;  /* 0x0000000403049825 */ /* 0x008fe200078e0204 */
[----:B0-----:R-:W0:Y:S04]  /*04a0*/  MUFU.SQRT R11, R2 ;  /* 0x00000002000b7308 */ /* 0x001e280000002000 */
[----:B0-----:R0:W-:Y:S01]  /*04b0*/  @!P1 STG.E desc[UR6][R4.64], R11 ;  /* 0x0000000b04009986 */ /* 0x0011e2000c101906 */
[----:B------:R-:W-:Y:S05]  /*04c0*/  @P0 EXIT ;  /* 0x000000000000094d */ /* 0x000fea0003800000 */
[----:B-1----:R-:W1:Y:S08]  /*04d0*/  LDC.64 R8, c[0x0][0x228] ;  /* 0x00008a00ff087b82 */ /* 0x002e700000000a00 */
[----:B0-----:R-:W0:Y:S08]  /*04e0*/  LDC.64 R4, c[0x0][0x220] ;  /* 0x00008800ff047b82 */ /* 0x001e300000000a00 */
[----:B------:R-:W2:Y:S01]  /*04f0*/  LDC.64 R6, c[0x0][0x210] ;  /* 0x00008400ff067b82 */ /* 0x000ea20000000a00 */
[----:B------:R3:W4:Y:S01]  /*0500*/  MUFU.RCP R12, R11 ;  /* 0x0000000b000c7308 */ /* 0x0007220000001000 */
[----:B------:R-:W-:Y:S01]  /*0510*/  ULDC UR4, c[0x0][0x230] ;  /* 0x00008c0000047ab9 */ /* 0x000fe20000000800 */
[----:B-1----:R-:W-:-:S06]  /*0520*/  IMAD.WIDE R8, R3, 0x2, R8 ;  /* 0x0000000203087825 */ /* 0x002fcc00078e0208 */
[----:B------:R-:W5:Y:S02]  /*0530*/  LDG.E.U16.CONSTANT R8, desc[UR6][R8.64] ;  /* 0x0000000608087981 */ /* 0x000f64000c1e9500 */
[----:B0-2345:R-:W-:-:S07]  /*0540*/  HADD2.F32 R2, -RZ, R8.H0_H0 ;  /* 0x20000008ff027230 */ /* 0x03dfce0000004100 */
.L_x_196:
[----:B0-----:R-:W-:-:S04]  /*0550*/  IMAD R11, R3, UR4, R0 ;  /* 0x00000004030b7c24 */ /* 0x001fc8000f8e0200 */
[----:B------:R-:W-:-:S06]  /*0560*/  IMAD.WIDE R8, R11, 0x2, R4 ;  /* 0x000000020b087825 */ /* 0x000fcc00078e0204 */
[----:B------:R-:W2:Y:S01]  /*0570*/  LDG.E.U16.CONSTANT R8, desc[UR6][R8.64] ;  /* 0x0000000608087981 */ /* 0x000ea2000c1e9500 */
[----:B------:R-:W-:Y:S01]  /*0580*/  IMAD.WIDE R10, R11, 0x2, R6 ;  /* 0x000000020b0a7825 */ /* 0x000fe200078e0206 */
[----:B------:R-:W-:-:S04]  /*0590*/  IADD3 R0, R0, UR8, RZ ;  /* 0x0000000800007c10 */ /* 0x000fc8000fffe0ff */
[----:B------:R-:W-:Y:S01]  /*05a0*/  ISETP.GE.AND P0, PT, R0, UR4, PT ;  /* 0x0000000400007c0c */ /* 0x000fe2000bf06270 */
[----:B--2---:R-:W-:-:S05]  /*05b0*/  HADD2.F32 R13, -RZ, R8.H0_H0 ;  /* 0x20000008ff0d7230 */ /* 0x004fca0000004100 */
[----:B------:R-:W-:-:S04]  /*05c0*/  FMUL.FTZ R13, R2, R13 ;  /* 0x0000000d020d7220 */ /* 0x000fc80000410000 */
[----:B------:R-:W-:-:S05]  /*05d0*/  FMUL.FTZ R13, R12, R13 ;  /* 0x0000000d0c0d7220 */ /* 0x000fca0000410000 */
[----:B------:R-:W-:-:S05]  /*05e0*/  F2FP.F16.F32.PACK_AB R13, RZ, R13 ;  /* 0x0000000dff0d723e */ /* 0x000fca00000000ff */
[----:B------:R0:W-:Y:S01]  /*05f0*/  STG.E.U16 desc[UR6][R10.64], R13 ;  /* 0x0000000d0a007986 */ /* 0x0001e2000c101506 */
[----:B------:R-:W-:Y:S05]  /*0600*/  @!P0 BRA `(.L_x_196) ;  /* 0xfffffffc00d08947 */ /* 0x000fea000383ffff */
[----:B------:R-:W-:Y:S05]  /*0610*/  EXIT ;  /* 0x000000000000794d */ /* 0x000fea0003800000 */
.L_x_195:
[----:B------:R-:W-:Y:S01]  /*0620*/  HFMA2.MMA R13, -RZ, RZ, 0, 9.5367431640625e-07 ;  /* 0x00000010ff0d7435 */ /* 0x000fe200000001ff */
[----:B------:R-:W-:Y:S01]  /*0630*/  IMAD.MOV.U32 R15, RZ, RZ, 0x1f ;  /* 0x0000001fff0f7424 */ /* 0x000fe200078e00ff */
[----:B------:R-:W-:-:S09]  /*0640*/  MOV R10, 0xffffffff ;  /* 0xffffffff000a7802 */ /* 0x000fd20000000f00 */
[----:B------:R-:W-:Y:S05]  /*0650*/  WARPSYNC.COLLECTIVE R10, `(.L_x_197) ;  /* 0x000000000a087348 */ /* 0x000fea0003c00000 */
[----:B------:R0:W1:Y:S02]  /*0660*/  SHFL.DOWN P1, R9, R2, R13, R15 ;  /* 0x0800000d02097389 */ /* 0x000064000002000f */
[----:B01----:R-:W-:Y:S01]  /*0670*/  ENDCOLLECTIVE ;  /* 0x000000000000791b */ /* 0x003fe20003800000 */
.L_x_197:
[----:B------:R-:W-:Y:S01]  /*0680*/  IMAD.MOV.U32 R13, RZ, RZ, 0x8 ;  /* 0x00000008ff0d7424 */ /* 0x000fe200078e00ff */
[----:B------:R-:W-:-:S05]  /*0690*/  MOV R5, R9 ;  /* 0x0000000900057202 */ /* 0x000fca0000000f00 */
[----:B------:R-:W-:-:S05]  /*06a0*/  FADD.FTZ R5, R5, R2 ;  /* 0x0000000205057221 */ /* 0x000fca0000010000 */
[----:B------:R-:W-:-:S07]  /*06b0*/  MOV R2, R5 ;  /* 0x0000000500027202 */ /* 0x000fce0000000f00 */
[----:B------:R-:W-:Y:S05]  /*06c0*/  WARPSYNC.COLLECTIVE R10, `(.L_x_198) ;  /* 0x000000000a087348 */ /* 0x000fea0003c00000 */
[----:B------:R0:W1:Y:S02]  /*06d0*/  SHFL.DOWN P1, R9, R2, R13, R15 ;  /* 0x0800000d02097389 */ /* 0x000064000002000f */
[----:B01----:R-:W-:Y:S01]  /*06e0*/  ENDCOLLECTIVE ;  /* 0x000000000000791b */ /* 0x003fe20003800000 */
.L_x_198:
[----:B------:R-:W-:Y:S01]  /*06f0*/  HFMA2.MMA R13, -RZ, RZ, 0, 2.384185791015625e-07 ;  /* 0x00000004ff0d7435 */ /* 0x000fe200000001ff */
[----:B------:R-:W-:-:S05]  /*0700*/  MOV R4, R9 ;  /* 0x0000000900047202 */ /* 0x000fca0000000f00 */
[----:B------:R-:W-:-:S05]  /*0710*/  FADD.FTZ R4, R5, R4 ;  /* 0x0000000405047221 */ /* 0x000fca0000010000 */
[----:B------:R-:W-:-:S07]  /*0720*/  MOV R2, R4 ;  /* 0x0000000400027202 */ /* 0x000fce0000000f00 */
[----:B------:R-:W-:Y:S05]  /*0730*/  WARPSYNC.COLLECTIVE R10, `(.L_x_199) ;  /* 0x000000000a087348 */ /* 0x000fea0003c00000 */
[----:B------:R0:W1:Y:S02]  /*0740*/  SHFL.DOWN P1, R9, R2, R13, R15 ;  /* 0x0800000d02097389 */ /* 0x000064000002000f */
[----:B01----:R-:W-:Y:S01]  /*0750*/  ENDCOLLECTIVE ;  /* 0x000000000000791b */ /* 0x003fe20003800000 */
.L_x_199:
[----:B------:R-:W-:Y:S01]  /*0760*/  HFMA2.MMA R13, -RZ, RZ, 0, 1.1920928955078125e-07 ;  /* 0x00000002ff0d7435 */ /* 0x000fe200000001ff */
[----:B------:R-:W-:-:S05]  /*0770*/  MOV R7, R9 ;  /* 0x0000000900077202 */ /* 0x000fca0000000f00 */
[----:B------:R-:W-:-:S04]  /*0780*/  FADD.FTZ R7, R4, R7 ;  /* 0x0000000704077221 */ /* 0x000fc80000010000 */
[----:B------:R-:W-:-:S07]  /*0790*/  IMAD.MOV.U32 R2, RZ, RZ, R7 ;  /* 0x000000ffff027224 */ /* 0x000fce00078e0007 */
[----:B------:R-:W-:Y:S05]  /*07a0*/  WARPSYNC.COLLECTIVE R10, `(.L_x_200) ;  /* 0x000000000a087348 */ /* 0x000fea0003c00000 */
[----:B------:R0:W1:Y:S02]  /*07b0*/  SHFL.DOWN P1, R9, R2, R13, R15 ;  /* 0x0800000d02097389 */ /* 0x000064000002000f */
[----:B01----:R-:W-:Y:S01]  /*07c0*/  ENDCOLLECTIVE ;  /* 0x000000000000791b */ /* 0x003fe20003800000 */
.L_x_200:
[----:B------:R-:W-:Y:S01]  /*07d0*/  HFMA2.MMA R13, -RZ, RZ, 0, 5.9604644775390625e-08 ;  /* 0x00000001ff0d7435 */ /* 0x000fe200000001ff */
[----:B------:R-:W-:-:S05]  /*07e0*/  MOV R6, R9 ;  /* 0x0000000900067202 */ /* 0x000fca0000000f00 */
[----:B------:R-:W-:-:S05]  /*07f0*/  FADD.FTZ R6, R7, R6 ;  /* 0x0000000607067221 */ /* 0x000fca0000010000 */
[----:B------:R-:W-:-:S07]  /*0800*/  MOV R2, R6 ;  /* 0x0000000600027202 */ /* 0x000fce0000000f00 */
[----:B------:R-:W-:Y:S05]  /*0810*/  WARPSYNC.COLLECTIVE R10, `(.L_x_201) ;  /* 0x000000000a087348 */ /* 0x000fea0003c00000 */
[----:B------:R0:W1:Y:S02]  /*0820*/  SHFL.DOWN P1, R9, R2, R13, R15 ;  /* 0x0800000d02097389 */ /* 0x000064000002000f */
[----:B01----:R-:W-:Y:S01]  /*0830*/  ENDCOLLECTIVE ;  /* 0x000000000000791b */ /* 0x003fe20003800000 */
.L_x_201:
[----:B------:R-:W-:Y:S05]  /*0840*/  BRA `(.L_x_202) ;  /* 0xfffffff800e47947 */ /* 0x000fea000383ffff */
.L_x_203:
        /* <DEDUP_REMOVED lines=11> */
.L_x_285:


//--------------------- .text._ZN2at6native46_GLOBAL__N__fbf0e309_13_WeightNorm_cu_b3893b6b32weight_norm_fwd_first_dim_kernelIN3c108BFloat16EfEEvPT_PT0_PKS5_SA_i --------------------------
	.section	.text._ZN2at6native46_GLOBAL__N__fbf0e309_13_WeightNorm_cu_b3893b6b32weight_norm_fwd_first_dim_kernelIN3c108BFloat16EfEEvPT_PT0_PKS5_SA_i,"ax",@progbits
	.align	128
.text._ZN2at6native46_GLOBAL__N__fbf0e309_13_WeightNorm_cu_b3893b6b32weight_norm_fwd_first_dim_kernelIN3c108BFloat16EfEEvPT_PT0_PKS5_SA_i:
        .type           _ZN2at6native46_GLOBAL__N__fbf0e309_13_WeightNorm_cu_b3893b6b32weight_norm_fwd_first_dim_kernelIN3c108BFloat16EfEEvPT_PT0_PKS5_SA_i,@function
        .size           _ZN2at6native46_GLOBAL__N__fbf0e309_13_WeightNorm_cu_b3893b6b32weight_norm_fwd_first_dim_kernelIN3c108BFloat16EfEEvPT_PT0_PKS5_SA_i,(.L_x_286 - _ZN2at6native46_GLOBAL__N__fbf0e309_13_WeightNorm_cu_b3893b6b32weight_norm_fwd_first_dim_kernelIN3c108BFloat16EfEEvPT_PT0_PKS5_SA_i)
        .other          _ZN2at6native46_GLOBAL__N__fbf0e309_13_WeightNorm_cu_b3893b6b32weight_norm_fwd_first_dim_kernelIN3c108BFloat16EfEEvPT_PT0_PKS5_SA_i,@"STO_CUDA_ENTRY STV_DEFAULT"
_ZN2at6native46_GLOBAL__N__fbf0e309_13_WeightNorm_cu_b3893b6b32weight_norm_fwd_first_dim_kernelIN3c108BFloat16EfEEvPT_PT0_PKS5_SA_i:
        /* <DEDUP_REMOVED lines=14> */
[----:B------:R-:W-:-:S07]  /*00e0*/  IMAD.MOV.U32 R8, RZ, RZ, R0 ;  /* 0x000000ffff087224 */ /* 0x000fce00078e0000 */
.L_x_206:
[----:B------:R-:W-:-:S04]  /*00f0*/  IMAD R5, R3, UR4, R8 ;  /* 0x0000000403057c24 */ /* 0x000fc8000f8e0208 */
[----:B0-----:R-:W-:-:S06]  /*0100*/  IMAD.WIDE R4, R5, 0x2, R6 ;  /* 0x0000000205047825 */ /* 0x001fcc00078e0206 */
[----:B------:R-:W2:Y:S01]  /*0110*/  LDG.E.U16.CONSTANT R4, desc[UR6][R4.64] ;  /* 0x0000000604047981 */ /* 0x000ea2000c1e9500 */
[----:B------:R-:W-:-:S04]  /*0120*/  IADD3 R8, R8, UR8, RZ ;  /* 0x0000000808087c10 */ /* 0x000fc8000fffe0ff */
[----:B------:R-:W-:Y:S02]  /*0130*/  ISETP.GE.AND P1, PT, R8, UR4, PT ;  /* 0x0000000408007c0c */ /* 0x000fe4000bf26270 */
[----:B--2---:R-:W-:-:S05]  /*0140*/  SHF.L.U32 R9, R4, 0x10, RZ ;  /* 0x0000001004097819 */ /* 0x004fca00000006ff */
[----:B------:R-:W-:-:S06]  /*0150*/  FFMA.FTZ R2, R9, R9, R2 ;  /* 0x0000000909027223 */ /* 0x000fcc0000010002 */
[----:B------:R-:W-:Y:S05]  /*0160*/  @!P1 BRA `(.L_x_206) ;  /* 0xfffffffc00e09947 */ /* 0x000fea000383ffff */
.L_x_205:
[----:B------:R-:W-:Y:S05]  /*0170*/  BSYNC B0 ;  /* 0x0000000000007941 */ /* 0x000fea0003800000 */
.L_x_204:
        /* <DEDUP_REMOVED lines=12> */
.L_x_208:
        /* <DEDUP_REMOVED lines=11> */
.L_x_207:
        /* <DEDUP_REMOVED lines=15> */
.L_x_217:
[----:B------:R-:W-:Y:S01]  /*03e0*/  ISETP.GT.AND P1, PT, R11, RZ, PT ;  /* 0x000000ff0b00720c */ /* 0x000fe20003f24270 */
[----:B-1----:R-:W-:-:S12]  /*03f0*/  FADD.FTZ R9, R6, R9 ;  /* 0x0000000906097221 */ /* 0x002fd80000010000 */
[----:B------:R1:W-:Y:S02]  /*0400*/  @!P1 STS [R8], R9 ;  /* 0x0000000908009388 */ /* 0x0003e40000000800 */
.L_x_209:
        /* <DEDUP_REMOVED lines=19> */
[----:B0-2345:R-:W-:-:S07]  /*0540*/  SHF.L.U32 R2, R8, 0x10, RZ ;  /* 0x0000001008027819 */ /* 0x03dfce00000006ff */
.L_x_211:
[----:B0-----:R-:W-:-:S04]  /*0550*/  IMAD R11, R3, UR4, R0 ;  /* 0x00000004030b7c24 */ /* 0x001fc8000f8e0200 */
[----:B------:R-:W-:-:S06]  /*0560*/  IMAD.WIDE R8, R11, 0x2, R4 ;  /* 0x000000020b087825 */ /* 0x000fcc00078e0204 */
[----:B------:R-:W2:Y:S01]  /*0570*/  LDG.E.U16.CONSTANT R8, desc[UR6][R8.64] ;  /* 0x0000000608087981 */ /* 0x000ea2000c1e9500 */
[----:B------:R-:W-:Y:S01]  /*0580*/  IMAD.WIDE R10, R11, 0x2, R6 ;  /* 0x000000020b0a7825 */ /* 0x000fe200078e0206 */
[----:B------:R-:W-:-:S04]  /*0590*/  IADD3 R0, R0, UR8, RZ ;  /* 0x0000000800007c10 */ /* 0x000fc8000fffe0ff */
[----:B------:R-:W-:Y:S01]  /*05a0*/  ISETP.GE.AND P0, PT, R0, UR4, PT ;  /* 0x0000000400007c0c */ /* 0x000fe2000bf06270 */
[----:B--2---:R-:W-:-:S04]  /*05b0*/  IMAD.U32 R13, R8, 0x10000, RZ ;  /* 0x00010000080d7824 */ /* 0x004fc800078e00ff */
[----:B------:R-:W-:-:S04]  /*05c0*/  FMUL.FTZ R13, R2, R13 ;  /* 0x0000000d020d7220 */ /* 0x000fc80000410000 */
[----:B------:R-:W-:-:S05]  /*05d0*/  FMUL.FTZ R13, R12, R13 ;  /* 0x0000000d0c0d7220 */ /* 0x000fca0000410000 */
[----:B------:R-:W-:-:S05]  /*05e0*/  F2FP.BF16.F32.PACK_AB R13, RZ, R13 ;  /* 0x0000000dff0d723e */ /* 0x000fca00000010ff */
[----:B------:R0:W-:Y:S01]  /*05f0*/  STG.E.U16 desc[UR6][R10.64], R13 ;  /* 0x0000000d0a007986 */ /* 0x0001e2000c101506 */
[----:B------:R-:W-:Y:S05]  /*0600*/  @!P0 BRA `(.L_x_211) ;  /* 0xfffffffc00d08947 */ /* 0x000fea000383ffff */
[----:B------:R-:W-:Y:S05]  /*0610*/  EXIT ;  /* 0x000000000000794d */ /* 0x000fea0003800000 */
.L_x_210:
[----:B------:R-:W-:Y:S01]  /*0620*/  HFMA2.MMA R13, -RZ, RZ, 0, 9.5367431640625e-07 ;  /* 0x00000010ff0d7435 */ /* 0x000fe200000001ff */
[----:B------:R-:W-:Y:S01]  /*0630*/  IMAD.MOV.U32 R15, RZ, RZ, 0x1f ;  /* 0x0000001fff0f7424 */ /* 0x000fe200078e00ff */
[----:B------:R-:W-:-:S09]  /*0640*/  MOV R10, 0xffffffff ;  /* 0xffffffff000a7802 */ /* 0x000fd20000000f00 */
[----:B------:R-:W-:Y:S05]  /*0650*/  WARPSYNC.COLLECTIVE R10, `(.L_x_212) ;  /* 0x000000000a087348 */ /* 0x000fea0003c00000 */
[----:B------:R0:W1:Y:S02]  /*0660*/  SHFL.DOWN P1, R9, R2, R13, R15 ;  /* 0x0800000d02097389 */ /* 0x000064000002000f */
[----:B01----:R-:W-:Y:S01]  /*0670*/  ENDCOLLECTIVE ;  /* 0x000000000000791b */ /* 0x003fe20003800000 */
.L_x_212:
[----:B------:R-:W-:Y:S01]  /*0680*/  HFMA2.MMA R13, -RZ, RZ, 0, 4.76837158203125e-07 ;  /* 0x00000008ff0d7435 */ /* 0x000fe200000001ff */
[----:B------:R-:W-:-:S05]  /*0690*/  MOV R5, R9 ;  /* 0x0000000900057202 */ /* 0x000fca0000000f00 */
[----:B------:R-:W-:-:S04]  /*06a0*/  FADD.FTZ R5, R5, R2 ;  /* 0x0000000205057221 */ /* 0x000fc80000010000 */
[----:B------:R-:W-:-:S07]  /*06b0*/  IMAD.MOV.U32 R2, RZ, RZ, R5 ;  /* 0x000000ffff027224 */ /* 0x000fce00078e0005 */
[----:B------:R-:W-:Y:S05]  /*06c0*/  WARPSYNC.COLLECTIVE R10, `(.L_x_213) ;  /* 0x000000000a087348 */ /* 0x000fea0003c00000 */
[----:B------:R0:W1:Y:S02]  /*06d0*/  SHFL.DOWN P1, R9, R2, R13, R15 ;  /* 0x0800000d02097389 */ /* 0x000064000002000f */
[----:B01----:R-:W-:Y:S01]  /*06e0*/  ENDCOLLECTIVE ;  /* 0x000000000000791b */ /* 0x003fe20003800000 */
.L_x_213:
[----:B------:R-:W-:Y:S01]  /*06f0*/  HFMA2.MMA R13, -RZ, RZ, 0, 2.384185791015625e-07 ;  /* 0x00000004ff0d7435 */ /* 0x000fe200000001ff */
[----:B------:R-:W-:-:S05]  /*0700*/  MOV R4, R9 ;  /* 0x0000000900047202 */ /* 0x000fca0000000f00 */
[----:B------:R-:W-:-:S04]  /*0710*/  FADD.FTZ R4, R5, R4 ;  /* 0x0000000405047221 */ /* 0x000fc80000010000 */
[----:B------:R-:W-:-:S07]  /*0720*/  IMAD.MOV.U32 R2, RZ, RZ, R4 ;  /* 0x000000ffff027224 */ /* 0x000fce00078e0004 */
[----:B------:R-:W-:Y:S05]  /*0730*/  WARPSYNC.COLLECTIVE R10, `(.L_x_214) ;  /* 0x000000000a087348 */ /* 0x000fea0003c00000 */
[----:B------:R0:W1:Y:S02]  /*0740*/  SHFL.DOWN P1, R9, R2, R13, R15 ;  /* 0x0800000d02097389 */ /* 0x000064000002000f */
[----:B01----:R-:W-:Y:S01]  /*0750*/  ENDCOLLECTIVE ;  /* 0x000000000000791b */ /* 0x003fe20003800000 */
.L_x_214:
[----:B------:R-:W-:Y:S01]  /*0760*/  IMAD.MOV.U32 R13, RZ, RZ, 0x2 ;  /* 0x00000002ff0d7424 */ /* 0x000fe200078e00ff */
[----:B------:R-:W-:-:S05]  /*0770*/  MOV R7, R9 ;  /* 0x0000000900077202 */ /* 0x000fca0000000f00 */
[----:B------:R-:W-:-:S05]  /*0780*/  FADD.FTZ R7, R4, R7 ;  /* 0x0000000704077221 */ /* 0x000fca0000010000 */
[----:B------:R-:W-:-:S07]  /*0790*/  MOV R2, R7 ;  /* 0x0000000700027202 */ /* 0x000fce0000000f00 */
[----:B------:R-:W-:Y:S05]  /*07a0*/  WARPSYNC.COLLECTIVE R10, `(.L_x_215) ;  /* 0x000000000a087348 */ /* 0x000fea0003c00000 */
[----:B------:R0:W1:Y:S02]  /*07b0*/  SHFL.DOWN P1, R9, R2, R13, R15 ;  /* 0x0800000d02097389 */ /* 0x000064000002000f */
[----:B01----:R-:W-:Y:S01]  /*07c0*/  ENDCOLLECTIVE ;  /* 0x000000000000791b */ /* 0x003fe20003800000 */
.L_x_215:
[----:B------:R-:W-:Y:S01]  /*07d0*/  HFMA2.MMA R13, -RZ, RZ, 0, 5.9604644775390625e-08 ;  /* 0x00000001ff0d7435 */ /* 0x000fe200000001ff */
[----:B------:R-:W-:-:S05]  /*07e0*/  MOV R6, R9 ;  /* 0x0000000900067202 */ /* 0x000fca0000000f00 */
[----:B------:R-:W-:-:S05]  /*07f0*/  FADD.FTZ R6, R7, R6 ;  /* 0x0000000607067221 */ /* 0x000fca0000010000 */
[----:B------:R-:W-:-:S07]  /*0800*/  MOV R2, R6 ;  /* 0x0000000600027202 */ /* 0x000fce0000000f00 */
[----:B------:R-:W-:Y:S05]  /*0810*/  WARPSYNC.COLLECTIVE R10, `(.L_x_216) ;  /* 0x000000000a087348 */ /* 0x000fea0003c00000 */
[----:B------:R0:W1:Y:S02]  /*0820*/  SHFL.DOWN P1, R9, R2, R13, R15 ;  /* 0x0800000d02097389 */ /* 0x000064000002000f */
[----:B01----:R-:W-:Y:S01]  /*0830*/  ENDCOLLECTIVE ;  /* 0x000000000000791b */ /* 0x003fe20003800000 */
.L_x_216:
[----:B------:R-:W-:Y:S05]  /*0840*/  BRA `(.L_x_217) ;  /* 0xfffffff800e47947 */ /* 0x000fea000383ffff */
.L_x_218:
        /* <DEDUP_REMOVED lines=11> */
.L_x_286:


//--------------------- .text._ZN2at6native46_GLOBAL__N__fbf0e309_13_WeightNorm_cu_b3893b6b32weight_norm_fwd_first_dim_kernelIffEEvPT_PT0_PKS3_S8_i --------------------------
	.section	.text._ZN2at6native46_GLOBAL__N__fbf0e309_13_WeightNorm_cu_b3893b6b32weight_norm_fwd_first_dim_kernelIffEEvPT_PT0_PKS3_S8_i,"ax",@progbits
	.align	128
.text._ZN2at6native46_GLOBAL__N__fbf0e309_13_WeightNorm_cu_b3893b6b32weight_norm_fwd_first_dim_kernelIffEEvPT_PT0_PKS3_S8_i:
        .type           _ZN2at6native46_GLOBAL__N__fbf0e309_13_WeightNorm_cu_b3893b6b32weight_norm_fwd_first_dim_kernelIffEEvPT_PT0_PKS3_S8_i,@function
        .size           _ZN2at6native46_GLOBAL__N__fbf0e309_13_WeightNorm_cu_b3893b6b32weight_norm_fwd_first_dim_kernelIffEEvPT_PT0_PKS3_S8_i,(.L_x_287 - _ZN2at6native46_GLOBAL__N__fbf0e309_13_WeightNorm_cu_b3893b6b32weight_norm_fwd_first_dim_kernelIffEEvPT_PT0_PKS3_S8_i)
        .other          _ZN2at6native46_GLOBAL__N__fbf0e309_13_WeightNorm_cu_b3893b6b32weight_norm_fwd_first_dim_kernelIffEEvPT_PT0_PKS3_S8_i,@"STO_CUDA_ENTRY STV_DEFAULT"
_ZN2at6native46_GLOBAL__N__fbf0e309_13_WeightNorm_cu_b3893b6b32weight_norm_fwd_first_dim_kernelIffEEvPT_PT0_PKS3_S8_i:
        /* <DEDUP_REMOVED lines=12> */
[----:B------:R-:W-:Y:S01]  /*00c0*/  BSSY B1, `(.L_x_221) ;  /* 0x0000026000017945 */ /* 0x000fe20003800000 */
[----:B------:R-:W-:-:S05]  /*00d0*/  MOV R16, R0 ;  /* 0x0000000000107202 */ /* 0x000fca0000000f00 */
[----:B0-----:R-:W0:Y:S02]  /*00e0*/  MUFU.RCP R4, R4 ;  /* 0x0000000400047308 */ /* 0x001e240000001000 */
[----:B0-----:R-:W-:-:S06]  /*00f0*/  IADD3 R6, R4, 0xffffffe, RZ ;  /* 0x0ffffffe04067810 */ /* 0x001fcc0007ffe0ff */
[----:B------:R0:W1:Y:S02]  /*0100*/  F2I.FTZ.U32.TRUNC.NTZ R7, R6 ;  /* 0x0000000600077305 */ /* 0x000064000021f000 */
[----:B0-----:R-:W-:Y:S02]  /*0110*/  MOV R6, RZ ;  /* 0x000000ff00067202 */ /* 0x001fe40000000f00 */
[----:B-1----:R-:W-:-:S05]  /*0120*/  IADD3 R2, RZ, -R7, RZ ;  /* 0x80000007ff027210 */ /* 0x002fca0007ffe0ff */
[----:B------:R-:W-:Y:S01]  /*0130*/  IMAD R9, R2, R5, RZ ;  /* 0x0000000502097224 */ /* 0x000fe200078e02ff */
[----:B------:R-:W-:-:S03]  /*0140*/  LOP3.LUT R2, RZ, R0, RZ, 0x33, !PT ;  /* 0x00000000ff027212 */ /* 0x000fc600078e33ff */
[----:B------:R-:W-:-:S04]  /*0150*/  IMAD.HI.U32 R7, R7, R9, R6 ;  /* 0x0000000907077227 */ /* 0x000fc800078e0006 */
[----:B------:R-:W-:-:S04]  /*0160*/  VIADD R2, R2, UR4 ;  /* 0x0000000402027c36 */ /* 0x000fc80008000000 */
[----:B------:R-:W-:Y:S02]  /*0170*/  IMAD.HI.U32 R8, R7, R2, RZ ;  /* 0x0000000207087227 */ /* 0x000fe400078e00ff */
[----:B------:R-:W0:Y:S03]  /*0180*/  LDC.64 R6, c[0x0][0x220] ;  /* 0x00008800ff067b82 */ /* 0x000e260000000a00 */
[----:B------:R-:W-:-:S05]  /*0190*/  IADD3 R4, -R8, RZ, RZ ;  /* 0x000000ff08047210 */ /* 0x000fca0007ffe1ff */
[----:B------:R-:W-:-:S05]  /*01a0*/  IMAD R2, R5, R4, R2 ;  /* 0x0000000405027224 */ /* 0x000fca00078e0202 */
[----:B------:R-:W-:-:S13]  /*01b0*/  ISETP.GE.U32.AND P1, PT, R2, R5, PT ;  /* 0x000000050200720c */ /* 0x000fda0003f26070 */
[-C--:B------:R-:W-:Y:S02]  /*01c0*/  @P1 IADD3 R2, R2, -R5.reuse, RZ ;  /* 0x8000000502021210 */ /* 0x080fe40007ffe0ff */
[----:B------:R-:W-:Y:S02]  /*01d0*/  @P1 IADD3 R8, R8, 0x1, RZ ;  /* 0x0000000108081810 */ /* 0x000fe40007ffe0ff */
[----:B------:R-:W-:-:S13]  /*01e0*/  ISETP.GE.U32.AND P2, PT, R2, R5, PT ;  /* 0x000000050200720c */ /* 0x000fda0003f46070 */
[----:B------:R-:W-:Y:S02]  /*01f0*/  @P2 IADD3 R8, R8, 0x1, RZ ;  /* 0x0000000108082810 */ /* 0x000fe40007ffe0ff */
[----:B------:R-:W-:-:S04]  /*0200*/  @!P3 LOP3.LUT R8, RZ, R5, RZ, 0x33, !PT ;  /* 0x00000005ff08b212 */ /* 0x000fc800078e33ff */
[C---:B------:R-:W-:Y:S01]  /*0210*/  ISETP.GE.U32.AND P2, PT, R8.reuse, 0x3, PT ;  /* 0x000000030800780c */ /* 0x040fe20003f46070 */
[----:B------:R-:W-:-:S05]  /*0220*/  VIADD R2, R8, 0x1 ;  /* 0x0000000108027836 */ /* 0x000fca0000000000 */
[----:B------:R-:W-:Y:S02]  /*0230*/  LOP3.LUT P1, R4, R2, 0x3, RZ, 0xc0, !PT ;  /* 0x0000000302047812 */ /* 0x000fe4000782c0ff */
[----:B------:R-:W-:-:S11]  /*0240*/  MOV R2, RZ ;  /* 0x000000ff00027202 */ /* 0x000fd60000000f00 */
[----:B0-----:R-:W-:Y:S05]  /*0250*/  @!P1 BRA `(.L_x_222) ;  /* 0x0000000000309947 */ /* 0x001fea0003800000 */
[----:B------:R-:W0:Y:S01]  /*0260*/  LDC.64 R8, c[0x0][0x220] ;  /* 0x00008800ff087b82 */ /* 0x000e220000000a00 */
[----:B------:R-:W-:Y:S01]  /*0270*/  IMAD R11, R3, UR4, R0 ;  /* 0x00000004030b7c24 */ /* 0x000fe2000f8e0200 */
[----:B------:R-:W-:Y:S02]  /*0280*/  MOV R2, RZ ;  /* 0x000000ff00027202 */ /* 0x000fe40000000f00 */
[----:B------:R-:W-:Y:S01]  /*0290*/  MOV R16, R0 ;  /* 0x0000000000107202 */ /* 0x000fe20000000f00 */
[----:B0-----:R-:W-:-:S07]  /*02a0*/  IMAD.WIDE R8, R11, 0x4, R8 ;  /* 0x000000040b087825 */ /* 0x001fce00078e0208 */
.L_x_223:
[----:B------:R0:W2:Y:S01]  /*02b0*/  LDG.E.CONSTANT R11, desc[UR6][R8.64] ;  /* 0x00000006080b7981 */ /* 0x0000a2000c1e9900 */
[----:B------:R-:W-:Y:S01]  /*02c0*/  VIADD R4, R4, 0xffffffff ;  /* 0xffffffff04047836 */ /* 0x000fe20000000000 */
[----:B------:R-:W-:-:S04]  /*02d0*/  IADD3 R16, R5, R16, RZ ;  /* 0x0000001005107210 */ /* 0x000fc80007ffe0ff */
[----:B------:R-:W-:Y:S01]  /*02e0*/  ISETP.NE.AND P1, PT, R4, RZ, PT ;  /* 0x000000ff0400720c */ /* 0x000fe20003f25270 */
[----:B0-----:R-:W-:-:S04]  /*02f0*/  IMAD.WIDE R8, R5, 0x4, R8 ;  /* 0x0000000405087825 */ /* 0x001fc800078e0208 */
[----:B--2---:R-:W-:-:S08]  /*0300*/  FFMA.FTZ R2, R11, R11, R2 ;  /* 0x0000000b0b027223 */ /* 0x004fd00000010002 */
[----:B------:R-:W-:Y:S05]  /*0310*/  @P1 BRA `(.L_x_223) ;  /* 0xfffffffc00e41947 */ /* 0x000fea000383ffff */
.L_x_222:
[----:B------:R-:W-:Y:S05]  /*0320*/  BSYNC B1 ;  /* 0x0000000000017941 */ /* 0x000fea0003800000 */
.L_x_221:
[----:B------:R-:W-:Y:S05]  /*0330*/  @!P2 BRA `(.L_x_220) ;  /* 0x000000000044a947 */ /* 0x000fea0003800000 */
.L_x_224:
[----:B------:R-:W-:-:S04]  /*0340*/  IMAD R9, R3, UR4, R16 ;  /* 0x0000000403097c24 */ /* 0x000fc8000f8e0210 */
[----:B------:R-:W-:-:S04]  /*0350*/  IMAD.WIDE R8, R9, 0x4, R6 ;  /* 0x0000000409087825 */ /* 0x000fc800078e0206 */
[C---:B------:R-:W-:Y:S02]  /*0360*/  IMAD.WIDE R10, R5.reuse, 0x4, R8 ;  /* 0x00000004050a7825 */ /* 0x040fe400078e0208 */
[----:B------:R-:W2:Y:S02]  /*0370*/  LDG.E.CONSTANT R9, desc[UR6][R8.64] ;  /* 0x0000000608097981 */ /* 0x000ea4000c1e9900 */
[C---:B------:R-:W-:Y:S02]  /*0380*/  IMAD.WIDE R12, R5.reuse, 0x4, R10 ;  /* 0x00000004050c7825 */ /* 0x040fe400078e020a */
[----:B------:R-:W3:Y:S02]  /*0390*/  LDG.E.CONSTANT R11, desc[UR6][R10.64] ;  /* 0x000000060a0b7981 */ /* 0x000ee4000c1e9900 */
[C---:B------:R-:W-:Y:S02]  /*03a0*/  IMAD.WIDE R14, R5.reuse, 0x4, R12 ;  /* 0x00000004050e7825 */ /* 0x040fe400078e020c */
[----:B------:R-:W4:Y:S04]  /*03b0*/  LDG.E.CONSTANT R13, desc[UR6][R12.64] ;  /* 0x000000060c0d7981 */ /* 0x000f28000c1e9900 */
        /* <DEDUP_REMOVED lines=9> */
.L_x_220:
[----:B------:R-:W-:Y:S05]  /*0450*/  BSYNC B0 ;  /* 0x0000000000007941 */ /* 0x000fea0003800000 */
.L_x_219:
        /* <DEDUP_REMOVED lines=14> */
.L_x_226:
        /* <DEDUP_REMOVED lines=11> */
.L_x_225:
        /* <DEDUP_REMOVED lines=15> */
.L_x_238:
[----:B------:R-:W-:Y:S01]  /*06e0*/  ISETP.GT.AND P1, PT, R8, RZ, PT ;  /* 0x000000ff0800720c */ /* 0x000fe20003f24270 */
[----:B01----:R-:W-:-:S12]  /*06f0*/  FADD.FTZ R6, R6, R11 ;  /* 0x0000000b06067221 */ /* 0x003fd80000010000 */
[----:B------:R1:W-:Y:S02]  /*0700*/  @!P1 STS [R13], R6 ;  /* 0x000000060d009388 */ /* 0x0003e40000000800 */
.L_x_227:
[----:B------:R-:W-:Y:S05]  /*0710*/  WARPSYNC.ALL ;  /* 0x0000000000007948 */ /* 0x000fea0003800000 */
[----:B------:R-:W2:Y:S08]  /*0720*/  S2UR UR5, SR_CgaCtaId ;  /* 0x00000000000579c3 */ /* 0x000eb00000008800 */
[----:B------:R-:W-:Y:S01]  /*0730*/  BAR.SYNC.DEFER_BLOCKING 0x0 ;  /* 0x0000000000007b1d */ /* 0x000fe20000010000 */
[----:B------:R-:W-:-:S05]  /*0740*/  ISETP.NE.AND P1, PT, R0, RZ, PT ;  /* 0x000000ff0000720c */ /* 0x000fca0003f25270 */
[----:B------:R-:W-:-:S08]  /*0750*/  UMOV UR4, 0x400 ;  /* 0x0000040000047882 */ /* 0x000fd00000000000 */
[----:B-1----:R-:W1:Y:S01]  /*0760*/  @!P1 LDC.64 R6, c[0x0][0x218] ;  /* 0x00008600ff069b82 */ /* 0x002e620000000a00 */
[----:B--2---:R-:W-:-:S09]  /*0770*/  ULEA UR4, UR5, UR4, 0x18 ;  /* 0x0000000405047291 */ /* 0x004fd2000f8ec03f */
[----:B------:R-:W2:Y:S01]  /*0780*/  LDS R4, [UR4] ;  /* 0x00000004ff047984 */ /* 0x000ea20008000800 */
[----:B-1----:R-:W-:Y:S01]  /*0790*/  @!P1 IMAD.WIDE R6, R3, 0x4, R6 ;  /* 0x0000000403069825 */ /* 0x002fe200078e0206 */
[----:B--2---:R-:W1:Y:S04]  /*07a0*/  MUFU.SQRT R4, R4 ;  /* 0x0000000400047308 */ /* 0x004e680000002000 */
[----:B-1----:R1:W-:Y:S01]  /*07b0*/  @!P1 STG.E desc[UR6][R6.64], R4 ;  /* 0x0000000406009986 */ /* 0x0023e2000c101906 */
[----:B------:R-:W-:Y:S05]  /*07c0*/  @P0 EXIT ;  /* 0x000000000000094d */ /* 0x000fea0003800000 */
[----:B------:R-:W2:Y:S01]  /*07d0*/  I2F.U32.RP R11, R5 ;  /* 0x00000005000b7306 */ /* 0x000ea20000209000 */
[----:B-1----:R-:W1:Y:S01]  /*07e0*/  LDC.64 R6, c[0x0][0x228] ;  /* 0x00008a00ff067b82 */ /* 0x002e620000000a00 */
[----:B------:R-:W-:-:S06]  /*07f0*/  ULDC UR4, c[0x0][0x230] ;  /* 0x00008c0000047ab9 */ /* 0x000fcc0000000800 */
[----:B--2---:R-:W2:Y:S01]  /*0800*/  MUFU.RCP R11, R11 ;  /* 0x0000000b000b7308 */ /* 0x004ea20000001000 */
[----:B-1----:R-:W-:-:S05]  /*0810*/  IMAD.WIDE R6, R3, 0x4, R6 ;  /* 0x0000000403067825 */ /* 0x002fca00078e0206 */
[----:B0-----:R0:W5:Y:S01]  /*0820*/  LDG.E.CONSTANT R2, desc[UR6][R6.64] ;  /* 0x0000000606027981 */ /* 0x001162000c1e9900 */
[----:B------:R-:W-:Y:S01]  /*0830*/  ISETP.NE.U32.AND P2, PT, R5, RZ, PT ;  /* 0x000000ff0500720c */ /* 0x000fe20003f45070 */
[----:B------:R-:W-:Y:S01]  /*0840*/  MUFU.RCP R4, R4 ;  /* 0x0000000400047308 */ /* 0x000fe20000001000 */
[----:B--2---:R-:W-:Y:S01]  /*0850*/  IADD3 R8, R11, 0xffffffe, RZ ;  /* 0x0ffffffe0b087810 */ /* 0x004fe20007ffe0ff */
[----:B------:R-:W-:Y:S06]  /*0860*/  BSSY B0, `(.L_x_229) ;  /* 0x0000026000007945 */ /* 0x000fec0003800000 */
[----:B------:R1:W2:Y:S02]  /*0870*/  F2I.FTZ.U32.TRUNC.NTZ R9, R8 ;  /* 0x0000000800097305 */ /* 0x0002a4000021f000 */
[----:B-1----:R-:W-:Y:S01]  /*0880*/  HFMA2.MMA R8, -RZ, RZ, 0, 0 ;  /* 0x00000000ff087435 */ /* 0x002fe200000001ff */
[----:B--2---:R-:W-:-:S04]  /*0890*/  IMAD.MOV R10, RZ, RZ, -R9 ;  /* 0x000000ffff0a7224 */ /* 0x004fc800078e0a09 */
[----:B------:R-:W-:Y:S01]  /*08a0*/  IMAD R13, R10, R5, RZ ;  /* 0x000000050a0d7224 */ /* 0x000fe200078e02ff */
[----:B------:R-:W-:-:S04]  /*08b0*/  LOP3.LUT R10, RZ, R0, RZ, 0x33, !PT ;  /* 0x00000000ff0a7212 */ /* 0x000fc800078e33ff */
[----:B------:R-:W-:Y:S01]  /*08c0*/  IMAD.HI.U32 R13, R9, R13, R8 ;  /* 0x0000000d090d7227 */ /* 0x000fe200078e0008 */
[----:B------:R-:W-:Y:S01]  /*08d0*/  IADD3 R10, R10, UR4, RZ ;  /* 0x000000040a0a7c10 */ /* 0x000fe2000fffe0ff */
[----:B------:R-:W1:Y:S04]  /*08e0*/  LDC.64 R8, c[0x0][0x220] ;  /* 0x00008800ff087b82 */ /* 0x000e680000000a00 */
[----:B------:R-:W-:-:S05]  /*08f0*/  IMAD.HI.U32 R13, R13, R10, RZ ;  /* 0x0000000a0d0d7227 */ /* 0x000fca00078e00ff */
[----:B0-----:R-:W-:-:S05]  /*0900*/  IADD3 R6, -R13, RZ, RZ ;  /* 0x000000ff0d067210 */ /* 0x001fca0007ffe1ff */
[----:B------:R-:W-:-:S05]  /*0910*/  IMAD R6, R5, R6, R10 ;  /* 0x0000000605067224 */ /* 0x000fca00078e020a */
[----:B------:R-:W-:-:S13]  /*0920*/  ISETP.GE.U32.AND P0, PT, R6, R5, PT ;  /* 0x000000050600720c */ /* 0x000fda0003f06070 */
[----:B------:R-:W-:Y:S01]  /*0930*/  @P0 IADD3 R6, R6, -R5, RZ ;  /* 0x8000000506060210 */ /* 0x000fe20007ffe0ff */
[----:B------:R-:W-:-:S03]  /*0940*/  @P0 VIADD R13, R13, 0x1 ;  /* 0x000000010d0d0836 */ /* 0x000fc60000000000 */
[----:B------:R-:W-:Y:S02]  /*0950*/  ISETP.GE.U32.AND P1, PT, R6, R5, PT ;  /* 0x000000050600720c */ /* 0x000fe40003f26070 */
[----:B------:R-:W0:Y:S11]  /*0960*/  LDC.64 R6, c[0x0][0x210] ;  /* 0x00008400ff067b82 */ /* 0x000e360000000a00 */
[----:B------:R-:W-:-:S02]  /*0970*/  @P1 IADD3 R13, R13, 0x1, RZ ;  /* 0x000000010d0d1810 */ /* 0x000fc40007ffe0ff */
[----:B------:R-:W-:-:S04]  /*0980*/  @!P2 LOP3.LUT R13, RZ, R5, RZ, 0x33, !PT ;  /* 0x00000005ff0da212 */ /* 0x000fc800078e33ff */
[C---:B------:R-:W-:Y:S02]  /*0990*/  IADD3 R10, R13.reuse, 0x1, RZ ;  /* 0x000000010d0a7810 */ /* 0x040fe40007ffe0ff */
[----:B------:R-:W-:Y:S02]  /*09a0*/  ISETP.GE.U32.AND P1, PT, R13, 0x3, PT ;  /* 0x000000030d00780c */ /* 0x000fe40003f26070 */
[----:B------:R-:W-:-:S13]  /*09b0*/  LOP3.LUT P0, R14, R10, 0x3, RZ, 0xc0, !PT ;  /* 0x000000030a0e7812 */ /* 0x000fda000780c0ff */
[----:B-1----:R-:W-:Y:S05]  /*09c0*/  @!P0 BRA `(.L_x_230) ;  /* 0x00000000003c8947 */ /* 0x002fea0003800000 */
[----:B------:R-:W1:Y:S01]  /*09d0*/  LDC.64 R10, c[0x0][0x210] ;  /* 0x00008400ff0a7b82 */ /* 0x000e620000000a00 */
[----:B------:R-:W-:-:S07]  /*09e0*/  IMAD R15, R3, UR4, R0 ;  /* 0x00000004030f7c24 */ /* 0x000fce000f8e0200 */
[----:B------:R-:W2:Y:S01]  /*09f0*/  LDC.64 R12, c[0x0][0x220] ;  /* 0x00008800ff0c7b82 */ /* 0x000ea20000000a00 */
[----:B-1----:R-:W-:-:S04]  /*0a00*/  IMAD.WIDE R10, R15, 0x4, R10 ;  /* 0x000000040f0a7825 */ /* 0x002fc800078e020a */
[----:B--2---:R-:W-:-:S07]  /*0a10*/  IMAD.WIDE R12, R15, 0x4, R12 ;  /* 0x000000040f0c7825 */ /* 0x004fce00078e020c */
.L_x_231:
[----:B------:R1:W2:Y:S01]  /*0a20*/  LDG.E.CONSTANT R15, desc[UR6][R12.64] ;  /* 0x000000060c0f7981 */ /* 0x0002a2000c1e9900 */
[----:B------:R-:W-:Y:S02]  /*0a30*/  IADD3 R14, R14, -0x1, RZ ;  /* 0xffffffff0e0e7810 */ /* 0x000fe40007ffe0ff */
[C---:B------:R-:W-:Y:S02]  /*0a40*/  IADD3 R0, R5.reuse, R0, RZ ;  /* 0x0000000005007210 */ /* 0x040fe40007ffe0ff */
[----:B------:R-:W-:Y:S01]  /*0a50*/  ISETP.NE.AND P0, PT, R14, RZ, PT ;  /* 0x000000ff0e00720c */ /* 0x000fe20003f05270 */
[----:B-1----:R-:W-:-:S04]  /*0a60*/  IMAD.WIDE R12, R5, 0x4, R12 ;  /* 0x00000004050c7825 */ /* 0x002fc800078e020c */
[----:B--2--5:R-:W-:-:S04]  /*0a70*/  FMUL.FTZ R15, R2, R15 ;  /* 0x0000000f020f7220 */ /* 0x024fc80000410000 */
[----:B------:R-:W-:-:S05]  /*0a80*/  FMUL.FTZ R15, R4, R15 ;  /* 0x0000000f040f7220 */ /* 0x000fca0000410000 */
[----:B------:R1:W-:Y:S02]  /*0a90*/  STG.E desc[UR6][R10.64], R15 ;  /* 0x0000000f0a007986 */ /* 0x0003e4000c101906 */
[----:B-1----:R-:W-:Y:S01]  /*0aa0*/  IMAD.WIDE R10, R5, 0x4, R10 ;  /* 0x00000004050a7825 */ /* 0x002fe200078e020a */
[----:B------:R-:W-:Y:S06]  /*0ab0*/  @P0 BRA `(.L_x_231) ;  /* 0xfffffffc00d80947 */ /* 0x000fec000383ffff */
.L_x_230:
[----:B------:R-:W-:Y:S05]  /*0ac0*/  BSYNC B0 ;  /* 0x0000000000007941 */ /* 0x000fea0003800000 */
.L_x_229:
[----:B------:R-:W-:Y:S05]  /*0ad0*/  @!P1 EXIT ;  /* 0x000000000000994d */ /* 0x000fea0003800000 */
.L_x_232:
[----:B-1----:R-:W-:-:S04]  /*0ae0*/  IMAD R11, R3, UR4, R0 ;  /* 0x00000004030b7c24 */ /* 0x002fc8000f8e0200 */
[----:B------:R-:W-:-:S04]  /*0af0*/  IMAD.WIDE R20, R11, 0x4, R8 ;  /* 0x000000040b147825 */ /* 0x000fc800078e0208 */
[C---:B------:R-:W-:Y:S02]  /*0b00*/  IMAD.WIDE R22, R5.reuse, 0x4, R20 ;  /* 0x0000000405167825 */ /* 0x040fe400078e0214 */
[----:B------:R-:W2:Y:S02]  /*0b10*/  LDG.E.CONSTANT R21, desc[UR6][R20.64] ;  /* 0x0000000614157981 */ /* 0x000ea4000c1e9900 */
[C---:B------:R-:W-:Y:S02]  /*0b20*/  IMAD.WIDE R24, R5.reuse, 0x4, R22 ;  /* 0x0000000405187825 */ /* 0x040fe400078e0216 */
[----:B------:R-:W3:Y:S02]  /*0b30*/  LDG.E.CONSTANT R23, desc[UR6][R22.64] ;  /* 0x0000000616177981 */ /* 0x000ee4000c1e9900 */
[----:B------:R-:W-:Y:S02]  /*0b40*/  IMAD.WIDE R18, R5, 0x4, R24 ;  /* 0x0000000405127825 */ /* 0x000fe400078e0218 */
[----:B------:R-:W4:Y:S04]  /*0b50*/  LDG.E.CONSTANT R25, desc[UR6][R24.64] ;  /* 0x0000000618197981 */ /* 0x000f28000c1e9900 */
[----:B------:R-:W4:Y:S01]  /*0b60*/  LDG.E.CONSTANT R19, desc[UR6][R18.64] ;  /* 0x0000000612137981 */ /* 0x000f22000c1e9900 */
[----:B0-----:R-:W-:-:S04]  /*0b70*/  IMAD.WIDE R10, R11, 0x4, R6 ;  /* 0x000000040b0a7825 */ /* 0x001fc800078e0206 */
[----:B------:R-:W-:-:S04]  /*0b80*/  IMAD.WIDE R12, R5, 0x4, R10 ;  /* 0x00000004050c7825 */ /* 0x000fc800078e020a */
[C---:B------:R-:W-:Y:S01]  /*0b90*/  IMAD.WIDE R14, R5.reuse, 0x4, R12 ;  /* 0x00000004050e7825 */ /* 0x040fe200078e020c */
[----:B------:R-:W-:-:S03]  /*0ba0*/  IADD3 R0, R5, R0, R5 ;  /* 0x0000000005007210 */ /* 0x000fc60007ffe005 */
[C---:B------:R-:W-:Y:S01]  /*0bb0*/  IMAD.WIDE R16, R5.reuse, 0x4, R14 ;  /* 0x0000000405107825 */ /* 0x040fe200078e020e */
[----:B------:R-:W-:-:S04]  /*0bc0*/  IADD3 R0, R5, R0, R5 ;  /* 0x0000000005007210 */ /* 0x000fc80007ffe005 */
[----:B------:R-:W-:Y:S01]  /*0bd0*/  ISETP.GE.AND P0, PT, R0, UR4, PT ;  /* 0x0000000400007c0c */ /* 0x000fe2000bf06270 */
[C---:B--2--5:R-:W-:Y:S01]  /*0be0*/  FMUL.FTZ R27, R2.reuse, R21 ;  /* 0x00000015021b7220 */ /* 0x064fe20000410000 */
[----:B---3--:R-:W-:-:S03]  /*0bf0*/  FMUL.FTZ R29, R2, R23 ;  /* 0x00000017021d7220 */ /* 0x008fc60000410000 */
[----:B------:R-:W-:Y:S01]  /*0c00*/  FMUL.FTZ R27, R4, R27 ;  /* 0x0000001b041b7220 */ /* 0x000fe20000410000 */
[----:B----4-:R-:W-:Y:S01]  /*0c10*/  FMUL.FTZ R26, R2, R25 ;  /* 0x00000019021a7220 */ /* 0x010fe20000410000 */
[----:B------:R-:W-:Y:S01]  /*0c20*/  FMUL.FTZ R29, R4, R29 ;  /* 0x0000001d041d7220 */ /* 0x000fe20000410000 */
[----:B------:R-:W-:Y:S02]  /*0c30*/  FMUL.FTZ R21, R2, R19 ;  /* 0x0000001302157220 */ /* 0x000fe40000410000 */
[C---:B------:R-:W-:Y:S01]  /*0c40*/  FMUL.FTZ R19, R4.reuse, R26 ;  /* 0x0000001a04137220 */ /* 0x040fe20000410000 */
[----:B------:R1:W-:Y:S01]  /*0c50*/  STG.E desc[UR6][R10.64], R27 ;  /* 0x0000001b0a007986 */ /* 0x0003e2000c101906 */
[----:B------:R-:W-:-:S03]  /*0c60*/  FMUL.FTZ R21, R4, R21 ;  /* 0x0000001504157220 */ /* 0x000fc60000410000 */
[----:B------:R1:W-:Y:S04]  /*0c70*/  STG.E desc[UR6][R12.64], R29 ;  /* 0x0000001d0c007986 */ /* 0x0003e8000c101906 */
[----:B------:R1:W-:Y:S04]  /*0c80*/  STG.E desc[UR6][R14.64], R19 ;  /* 0x000000130e007986 */ /* 0x0003e8000c101906 */
[----:B------:R1:W-:Y:S01]  /*0c90*/  STG.E desc[UR6][R16.64], R21 ;  /* 0x0000001510007986 */ /* 0x0003e2000c101906 */
[----:B------:R-:W-:Y:S05]  /*0ca0*/  @!P0 BRA `(.L_x_232) ;  /* 0xfffffffc008c8947 */ /* 0x000fea000383ffff */
[----:B------:R-:W-:Y:S05]  /*0cb0*/  EXIT ;  /* 0x000000000000794d */ /* 0x000fea0003800000 */
.L_x_228:
[----:B------:R-:W-:Y:S01]  /*0cc0*/  IMAD.MOV.U32 R15, RZ, RZ, 0x10 ;  /* 0x00000010ff0f7424 */ /* 0x000fe200078e00ff */
[----:B------:R-:W-:Y:S02]  /*0cd0*/  MOV R17, 0x1f ;  /* 0x0000001f00117802 */ /* 0x000fe40000000f00 */
[----:B------:R-:W-:-:S07]  /*0ce0*/  MOV R10, 0xffffffff ;  /* 0xffffffff000a7802 */ /* 0x000fce0000000f00 */
[----:B------:R-:W-:Y:S05]  /*0cf0*/  WARPSYNC.COLLECTIVE R10, `(.L_x_233) ;  /* 0x000000000a087348 */ /* 0x000fea0003c00000 */
[----:B------:R0:W1:Y:S02]  /*0d00*/  SHFL.DOWN P1, R11, R2, R15, R17 ;  /* 0x0800000f020b7389 */ /* 0x0000640000020011 */
[----:B01----:R-:W-:Y:S01]  /*0d10*/  ENDCOLLECTIVE ;  /* 0x000000000000791b */ /* 0x003fe20003800000 */
.L_x_233:
[----:B------:R-:W-:Y:S01]  /*0d20*/  IMAD.MOV.U32 R15, RZ, RZ, 0x8 ;  /* 0x00000008ff0f7424 */ /* 0x000fe200078e00ff */
[----:B------:R-:W-:-:S05]  /*0d30*/  MOV R7, R11 ;  /* 0x0000000b00077202 */ /* 0x000fca0000000f00 */
[----:B------:R-:W-:-:S05]  /*0d40*/  FADD.FTZ R7, R7, R2 ;  /* 0x0000000207077221 */ /* 0x000fca0000010000 */
[----:B------:R-:W-:-:S07]  /*0d50*/  MOV R2, R7 ;  /* 0x0000000700027202 */ /* 0x000fce0000000f00 */
[----:B------:R-:W-:Y:S05]  /*0d60*/  WARPSYNC.COLLECTIVE R10, `(.L_x_234) ;  /* 0x000000000a087348 */ /* 0x000fea0003c00000 */
[----:B------:R0:W1:Y:S02]  /*0d70*/  SHFL.DOWN P1, R11, R2, R15, R17 ;  /* 0x0800000f020b7389 */ /* 0x0000640000020011 */
[----:B01----:R-:W-:Y:S01]  /*0d80*/  ENDCOLLECTIVE ;  /* 0x000000000000791b */ /* 0x003fe20003800000 */
.L_x_234:
[----:B------:R-:W-:Y:S01]  /*0d90*/  HFMA2.MMA R15, -RZ, RZ, 0, 2.384185791015625e-07 ;  /* 0x00000004ff0f7435 */ /* 0x000fe200000001ff */
[----:B------:R-:W-:-:S05]  /*0da0*/  MOV R4, R11 ;  /* 0x0000000b00047202 */ /* 0x000fca0000000f00 */
[----:B------:R-:W-:-:S05]  /*0db0*/  FADD.FTZ R4, R7, R4 ;  /* 0x0000000407047221 */ /* 0x000fca0000010000 */
[----:B------:R-:W-:-:S07]  /*0dc0*/  MOV R2, R4 ;  /* 0x0000000400027202 */ /* 0x000fce0000000f00 */
[----:B------:R-:W-:Y:S05]  /*0dd0*/  WARPSYNC.COLLECTIVE R10, `(.L_x_235) ;  /* 0x000000000a087348 */ /* 0x000fea0003c00000 */
[----:B------:R0:W1:Y:S02]  /*0de0*/  SHFL.DOWN P1, R11, R2, R15, R17 ;  /* 0x0800000f020b7389 */ /* 0x0000640000020011 */
[----:B01----:R-:W-:Y:S01]  /*0df0*/  ENDCOLLECTIVE ;  /* 0x000000000000791b */ /* 0x003fe20003800000 */
.L_x_235:
[----:B------:R-:W-:Y:S01]  /*0e00*/  HFMA2.MMA R15, -RZ, RZ, 0, 1.1920928955078125e-07 ;  /* 0x00000002ff0f7435 */ /* 0x000fe200000001ff */
[----:B------:R-:W-:-:S05]  /*0e10*/  MOV R9, R11 ;  /* 0x0000000b00097202 */ /* 0x000fca0000000f00 */
[----:B------:R-:W-:-:S04]  /*0e20*/  FADD.FTZ R9, R4, R9 ;  /* 0x0000000904097221 */ /* 0x000fc80000010000 */
[----:B------:R-:W-:-:S07]  /*0e30*/  IMAD.MOV.U32 R2, RZ, RZ, R9 ;  /* 0x000000ffff027224 */ /* 0x000fce00078e0009 */
[----:B------:R-:W-:Y:S05]  /*0e40*/  WARPSYNC.COLLECTIVE R10, `(.L_x_236) ;  /* 0x000000000a087348 */ /* 0x000fea0003c00000 */
[----:B------:R0:W1:Y:S02]  /*0e50*/  SHFL.DOWN P1, R11, R2, R15, R17 ;  /* 0x0800000f020b7389 */ /* 0x0000640000020011 */
[----:B01----:R-:W-:Y:S01]  /*0e60*/  ENDCOLLECTIVE ;  /* 0x000000000000791b */ /* 0x003fe20003800000 */
.L_x_236:
[----:B------:R-:W-:Y:S01]  /*0e70*/  HFMA2.MMA R15, -RZ, RZ, 0, 5.9604644775390625e-08 ;  /* 0x00000001ff0f7435 */ /* 0x000fe200000001ff */
[----:B------:R-:W-:-:S05]  /*0e80*/  MOV R6, R11 ;  /* 0x0000000b00067202 */ /* 0x000fca0000000f00 */
[----:B------:R-:W-:-:S05]  /*0e90*/  FADD.FTZ R6, R9, R6 ;  /* 0x0000000609067221 */ /* 0x000fca0000010000 */
[----:B------:R-:W-:-:S07]  /*0ea0*/  MOV R2, R6 ;  /* 0x0000000600027202 */ /* 0x000fce0000000f00 */
[----:B------:R-:W-:Y:S05]  /*0eb0*/  WARPSYNC.COLLECTIVE R10, `(.L_x_237) ;  /* 0x000000000a087348 */ /* 0x000fea0003c00000 */
[----:B------:R0:W1:Y:S02]  /*0ec0*/  SHFL.DOWN P1, R11, R2, R15, R17 ;  /* 0x0800000f020b7389 */ /* 0x0000640000020011 */
[----:B01----:R-:W-:Y:S01]  /*0ed0*/  ENDCOLLECTIVE ;  /* 0x000000000000791b */ /* 0x003fe20003800000 */
.L_x_237:
[----:B------:R-:W-:Y:S05]  /*0ee0*/  BRA `(.L_x_238) ;  /* 0xfffffff400fc7947 */ /* 0x000fea000383ffff */
.L_x_239:
        /* <DEDUP_REMOVED lines=9> */
.L_x_287:


//--------------------- .text._ZN2at6native46_GLOBAL__N__fbf0e309_13_WeightNorm_cu_b3893b6b32weight_norm_fwd_first_dim_kernelIddEEvPT_PT0_PKS3_S8_i --------------------------
	.section	.text._ZN2at6native46_GLOBAL__N__fbf0e309_13_WeightNorm_cu_b3893b6b32weight_norm_fwd_first_dim_kernelIddEEvPT_PT0_PKS3_S8_i,"ax",@progbits
	.align	128
.text._ZN2at6native46_GLOBAL__N__fbf0e309_13_WeightNorm_cu_b3893b6b32weight_norm_fwd_first_dim_kernelIddEEvPT_PT0_PKS3_S8_i:
        .type           _ZN2at6native46_GLOBAL__N__fbf0e309_13_WeightNorm_cu_b3893b6b32weight_norm_fwd_first_dim_kernelIddEEvPT_PT0_PKS3_S8_i,@function
        .size           _ZN2at6native46_GLOBAL__N__fbf0e309_13_WeightNorm_cu_b3893b6b32weight_norm_fwd_first_dim_kernelIddEEvPT_PT0_PKS3_S8_i,(.L_x_288 - _ZN2at6native46_GLOBAL__N__fbf0e309_13_WeightNorm_cu_b3893b6b32weight_norm_fwd_first_dim_kernelIddEEvPT_PT0_PKS3_S8_i)
        .other          _ZN2at6native46_GLOBAL__N__fbf0e309_13_WeightNorm_cu_b3893b6b32weight_norm_fwd_first_dim_kernelIddEEvPT_PT0_PKS3_S8_i,@"STO_CUDA_ENTRY STV_DEFAULT"
_ZN2at6native46_GLOBAL__N__fbf0e309_13_WeightNorm_cu_b3893b6b32weight_norm_fwd_first_dim_kernelIddEEvPT_PT0_PKS3_S8_i:
        /* <DEDUP_REMOVED lines=11> */
[----:B------:R-:W-:Y:S01]  /*00b0*/  ISETP.NE.U32.AND P3, PT, R19, RZ, PT ;  /* 0x000000ff1300720c */ /* 0x000fe20003f65070 */
[----:B------:R-:W-:Y:S01]  /*00c0*/  BSSY B1, `(.L_x_242) ;  /* 0x0000026000017945 */ /* 0x000fe20003800000 */
[----:B------:R-:W-:-:S05]  /*00d0*/  IMAD.MOV.U32 R6, RZ, RZ, R18 ;  /* 0x000000ffff067224 */ /* 0x000fca00078e0012 */
[----:B0-----:R-:W0:Y:S02]  /*00e0*/  MUFU.RCP R5, R5 ;  /* 0x0000000500057308 */ /* 0x001e240000001000 */
[----:B0-----:R-:W-:-:S06]  /*00f0*/  VIADD R2, R5, 0xffffffe ;  /* 0x0ffffffe05027836 */ /* 0x001fcc0000000000 */
[----:B------:R0:W1:Y:S02]  /*0100*/  F2I.FTZ.U32.TRUNC.NTZ R3, R2 ;  /* 0x0000000200037305 */ /* 0x000064000021f000 */
[----:B0-----:R-:W-:Y:S01]  /*0110*/  HFMA2.MMA R2, -RZ, RZ, 0, 0 ;  /* 0x00000000ff027435 */ /* 0x001fe200000001ff */
[----:B-1----:R-:W-:-:S04]  /*0120*/  IMAD.MOV R4, RZ, RZ, -R3 ;  /* 0x000000ffff047224 */ /* 0x002fc800078e0a03 */
[----:B------:R-:W-:Y:S01]  /*0130*/  IMAD R7, R4, R19, RZ ;  /* 0x0000001304077224 */ /* 0x000fe200078e02ff */
[----:B------:R-:W-:-:S04]  /*0140*/  LOP3.LUT R4, RZ, R18, RZ, 0x33, !PT ;  /* 0x00000012ff047212 */ /* 0x000fc800078e33ff */
[----:B------:R-:W-:-:S04]  /*0150*/  IMAD.HI.U32 R3, R3, R7, R2 ;  /* 0x0000000703037227 */ /* 0x000fc800078e0002 */
[----:B------:R-:W-:-:S04]  /*0160*/  VIADD R4, R4, UR4 ;  /* 0x0000000404047c36 */ /* 0x000fc80008000000 */
[----:B------:R-:W-:-:S04]  /*0170*/  IMAD.HI.U32 R3, R3, R4, RZ ;  /* 0x0000000403037227 */ /* 0x000fc800078e00ff */
[----:B------:R-:W-:-:S04]  /*0180*/  IMAD.MOV R5, RZ, RZ, -R3 ;  /* 0x000000ffff057224 */ /* 0x000fc800078e0a03 */
[----:B------:R-:W-:-:S05]  /*0190*/  IMAD R4, R19, R5, R4 ;  /* 0x0000000513047224 */ /* 0x000fca00078e0204 */
[----:B------:R-:W-:-:S13]  /*01a0*/  ISETP.GE.U32.AND P1, PT, R4, R19, PT ;  /* 0x000000130400720c */ /* 0x000fda0003f26070 */
[----:B------:R-:W-:Y:S01]  /*01b0*/  @P1 IADD3 R4, R4, -R19, RZ ;  /* 0x8000001304041210 */ /* 0x000fe20007ffe0ff */
[----:B------:R-:W-:-:S03]  /*01c0*/  @P1 VIADD R3, R3, 0x1 ;  /* 0x0000000103031836 */ /* 0x000fc60000000000 */
[-C--:B------:R-:W-:Y:S02]  /*01d0*/  ISETP.GE.U32.AND P2, PT, R4, R19.reuse, PT ;  /* 0x000000130400720c */ /* 0x080fe40003f46070 */
[----:B------:R-:W0:Y:S11]  /*01e0*/  LDC.64 R4, c[0x0][0x220] ;  /* 0x00008800ff047b82 */ /* 0x000e360000000a00 */
[----:B------:R-:W-:Y:S01]  /*01f0*/  @P2 VIADD R3, R3, 0x1 ;  /* 0x0000000103032836 */ /* 0x000fe20000000000 */
[----:B------:R-:W-:-:S04]  /*0200*/  @!P3 LOP3.LUT R3, RZ, R19, RZ, 0x33, !PT ;  /* 0x00000013ff03b212 */ /* 0x000fc800078e33ff */
[C---:B------:R-:W-:Y:S02]  /*0210*/  IADD3 R2, R3.reuse, 0x1, RZ ;  /* 0x0000000103027810 */ /* 0x040fe40007ffe0ff */
[----:B------:R-:W-:Y:S02]  /*0220*/  ISETP.GE.U32.AND P2, PT, R3, 0x3, PT ;  /* 0x000000030300780c */ /* 0x000fe40003f46070 */
[----:B------:R-:W-:Y:S02]  /*0230*/  LOP3.LUT P1, R7, R2, 0x3, RZ, 0xc0, !PT ;  /* 0x0000000302077812 */ /* 0x000fe4000782c0ff */
[----:B------:R-:W-:-:S11]  /*0240*/  CS2R R2, SRZ ;  /* 0x0000000000027805 */ /* 0x000fd6000001ff00 */
[----:B------:R-:W-:Y:S05]  /*0250*/  @!P1 BRA `(.L_x_243) ;  /* 0x0000000000309947 */ /* 0x000fea0003800000 */
[----:B------:R-:W1:Y:S01]  /*0260*/  LDC.64 R8, c[0x0][0x220] ;  /* 0x00008800ff087b82 */ /* 0x000e620000000a00 */
[--C-:B------:R-:W-:Y:S02]  /*0270*/  IMAD R3, R0, UR4, R18.reuse ;  /* 0x0000000400037c24 */ /* 0x100fe4000f8e0212 */
[----:B------:R-:W-:Y:S02]  /*0280*/  IMAD.MOV.U32 R6, RZ, RZ, R18 ;  /* 0x000000ffff067224 */ /* 0x000fe400078e0012 */
[----:B-1----:R-:W-:Y:S01]  /*0290*/  IMAD.WIDE R8, R3, 0x8, R8 ;  /* 0x0000000803087825 */ /* 0x002fe200078e0208 */
[----:B------:R-:W-:-:S07]  /*02a0*/  CS2R R2, SRZ ;  /* 0x0000000000027805 */ /* 0x000fce000001ff00 */
.L_x_244:
[----:B------:R1:W2:Y:S01]  /*02b0*/  LDG.E.64.CONSTANT R10, desc[UR6][R8.64] ;  /* 0x00000006080a7981 */ /* 0x0002a2000c1e9b00 */
[----:B------:R-:W-:Y:S01]  /*02c0*/  IADD3 R7, R7, -0x1, RZ ;  /* 0xffffffff07077810 */ /* 0x000fe20007ffe0ff */
[----:B------:R-:W-:-:S03]  /*02d0*/  IMAD.IADD R6, R19, 0x1, R6 ;  /* 0x0000000113067824 */ /* 0x000fc600078e0206 */
[----:B------:R-:W-:Y:S01]  /*02e0*/  ISETP.NE.AND P1, PT, R7, RZ, PT ;  /* 0x000000ff0700720c */ /* 0x000fe20003f25270 */
[----:B-1----:R-:W-:Y:S01]  /*02f0*/  IMAD.WIDE R8, R19, 0x8, R8 ;  /* 0x0000000813087825 */ /* 0x002fe200078e0208 */
[----:B--2---:R-:W-:-:S11]  /*0300*/  DFMA R2, R10, R10, R2 ;  /* 0x0000000a0a02722b */ /* 0x004fd60000000002 */
[----:B------:R-:W-:Y:S05]  /*0310*/  @P1 BRA `(.L_x_244) ;  /* 0xfffffffc00e41947 */ /* 0x000fea000383ffff */
.L_x_243:
[----:B------:R-:W-:Y:S05]  /*0320*/  BSYNC B1 ;  /* 0x0000000000017941 */ /* 0x000fea0003800000 */
.L_x_242:
[----:B------:R-:W-:Y:S05]  /*0330*/  @!P2 BRA `(.L_x_241) ;  /* 0x000000000044a947 */ /* 0x000fea0003800000 */
.L_x_245:
[----:B------:R-:W-:-:S04]  /*0340*/  IMAD R11, R0, UR4, R6 ;  /* 0x00000004000b7c24 */ /* 0x000fc8000f8e0206 */
[----:B0-----:R-:W-:-:S05]  /*0350*/  IMAD.WIDE R10, R11, 0x8, R4 ;  /* 0x000000080b0a7825 */ /* 0x001fca00078e0204 */
[----:B------:R-:W2:Y:S01]  /*0360*/  LDG.E.64.CONSTANT R12, desc[UR6][R10.64] ;  /* 0x000000060a0c7981 */ /* 0x000ea2000c1e9b00 */
[----:B------:R-:W-:-:S05]  /*0370*/  IMAD.WIDE R14, R19, 0x8, R10 ;  /* 0x00000008130e7825 */ /* 0x000fca00078e020a */
[----:B------:R-:W3:Y:S01]  /*0380*/  LDG.E.64.CONSTANT R16, desc[UR6][R14.64] ;  /* 0x000000060e107981 */ /* 0x000ee2000c1e9b00 */
[----:B------:R-:W-:-:S05]  /*0390*/  IMAD.WIDE R20, R19, 0x8, R14 ;  /* 0x0000000813147825 */ /* 0x000fca00078e020e */
[----:B------:R-:W4:Y:S01]  /*03a0*/  LDG.E.64.CONSTANT R8, desc[UR6][R20.64] ;  /* 0x0000000614087981 */ /* 0x000f22000c1e9b00 */
[----:B------:R-:W-:-:S06]  /*03b0*/  IMAD.WIDE R22, R19, 0x8, R20 ;  /* 0x0000000813167825 */ /* 0x000fcc00078e0214 */
        /* <DEDUP_REMOVED lines=9> */
.L_x_241:
[----:B------:R-:W-:Y:S05]  /*0450*/  BSYNC B0 ;  /* 0x0000000000007941 */ /* 0x000fea0003800000 */
.L_x_240:
[----:B0-----:R-:W0:Y:S01]  /*0460*/  S2R R4, SR_TID.Y ;  /* 0x0000000000047919 */ /* 0x001e220000002200 */
        /* <DEDUP_REMOVED lines=13> */
.L_x_247:
        /* <DEDUP_REMOVED lines=11> */
.L_x_246:
        /* <DEDUP_REMOVED lines=20> */
.L_x_265:
[----:B------:R-:W-:Y:S01]  /*0730*/  ISETP.GT.AND P1, PT, R4, RZ, PT ;  /* 0x000000ff0400720c */ /* 0x000fe20003f24270 */
[----:B-12---:R-:W-:-:S12]  /*0740*/  DADD R6, R2, R6 ;  /* 0x0000000002067229 */ /* 0x006fd80000000006 */
[----:B------:R1:W-:Y:S02]  /*0750*/  @!P1 STS.64 [R5], R6 ;  /* 0x0000000605009388 */ /* 0x0003e40000000a00 */
.L_x_248:
[----:B------:R-:W-:Y:S05]  /*0760*/  WARPSYNC.ALL ;  /* 0x0000000000007948 */ /* 0x000fea0003800000 */
[----:B01----:R-:W0:Y:S02]  /*0770*/  LDC.64 R4, c[0x0][0x228] ;  /* 0x00008a00ff047b82 */ /* 0x003e240000000a00 */
[----:B0-----:R-:W-:-:S06]  /*0780*/  IMAD.WIDE R4, R0, 0x8, R4 ;  /* 0x0000000800047825 */ /* 0x001fcc00078e0204 */
[----:B------:R-:W5:Y:S01]  /*0790*/  LDG.E.64.CONSTANT R4, desc[UR6][R4.64] ;  /* 0x0000000604047981 */ /* 0x000f62000c1e9b00 */
[----:B------:R-:W0:Y:S01]  /*07a0*/  S2UR UR5, SR_CgaCtaId ;  /* 0x00000000000579c3 */ /* 0x000e220000008800 */
[----:B------:R-:W-:Y:S02]  /*07b0*/  UMOV UR4, 0x400 ;  /* 0x0000040000047882 */ /* 0x000fe40000000000 */
[----:B0-----:R-:W-:-:S05]  /*07c0*/  ULEA UR4, UR5, UR4, 0x18 ;  /* 0x0000000405047291 */ /* 0x001fca000f8ec03f */
[----:B------:R-:W-:Y:S06]  /*07d0*/  BAR.SYNC.DEFER_BLOCKING 0x0 ;  /* 0x0000000000007b1d */ /* 0x000fec0000010000 */
[----:B------:R-:W-:Y:S01]  /*07e0*/  UMOV UR5, 0x380fffff ;  /* 0x380fffff00057882 */ /* 0x000fe20000000000 */
[----:B------:R-:W0:Y:S01]  /*07f0*/  LDS.64 R6, [UR4] ;  /* 0x00000004ff067984 */ /* 0x000e220008000a00 */
[----:B------:R-:W-:Y:S01]  /*0800*/  UMOV UR4, 0xf0000000 ;  /* 0xf000000000047882 */ /* 0x000fe20000000000 */
[----:B0-----:R-:W0:Y:S01]  /*0810*/  F2F.F32.F64 R14, R6 ;  /* 0x00000006000e7310 */ /* 0x001e220000301000 */
[----:B------:R-:W-:-:S14]  /*0820*/  DSETP.GEU.AND P1, PT, |R6|, UR4, PT ;  /* 0x0000000406007e2a */ /* 0x000fdc000bf2e200 */
[----:B0-----:R-:W-:Y:S01]  /*0830*/  @!P1 FMUL R14, R14, 1.175494350822287508e-38 ;  /* 0x008000000e0e9820 */ /* 0x001fe20000400000 */
[----:B------:R-:W-:-:S05]  /*0840*/  ISETP.NE.AND P1, PT, R18, RZ, PT ;  /* 0x000000ff1200720c */ /* 0x000fca0003f25270 */
[----:B------:R-:W0:Y:S08]  /*0850*/  MUFU.SQRT R14, R14 ;  /* 0x0000000e000e7308 */ /* 0x000e300000002000 */
[----:B------:R-:W1:Y:S01]  /*0860*/  @!P1 LDC.64 R12, c[0x0][0x218] ;  /* 0x00008600ff0c9b82 */ /* 0x000e620000000a00 */
[----:B0-----:R-:W-:-:S06]  /*0870*/  FMUL.FTZ R2, R14, 1 ;  /* 0x3f8000000e027820 */ /* 0x001fcc0000410000 */
[----:B------:R-:W0:Y:S08]  /*0880*/  F2F.F64.F32 R2, R2 ;  /* 0x0000000200027310 */ /* 0x000e300000201800 */
[----:B0-----:R-:W0:Y:S01]  /*0890*/  MUFU.RCP64H R11, R3 ;  /* 0x00000003000b7308 */ /* 0x001e220000001800 */
[----:B------:R-:W-:-:S06]  /*08a0*/  VIADD R10, R3, 0x300402 ;  /* 0x00300402030a7836 */ /* 0x000fcc0000000000 */
[----:B0-----:R-:W-:-:S08]  /*08b0*/  DFMA R8, -R2, R10, 1 ;  /* 0x3ff000000208742b */ /* 0x001fd0000000010a */
[----:B------:R-:W-:Y:S01]  /*08c0*/  DFMA R6, R8, R8, R8 ;  /* 0x000000080806722b */ /* 0x000fe20000000008 */
[----:B-1----:R-:W-:-:S05]  /*08d0*/  @!P1 IMAD.WIDE R8, R0, 0x8, R12 ;  /* 0x0000000800089825 */ /* 0x002fca00078e020c */
[----:B------:R0:W-:Y:S02]  /*08e0*/  @!P1 STG.E.64 desc[UR6][R8.64], R2 ;  /* 0x0000000208009986 */ /* 0x0001e4000c101b06 */
[----:B------:R-:W-:Y:S01]  /*08f0*/  DFMA R6, R10, R6, R10 ;  /* 0x000000060a06722b */ /* 0x000fe2000000000a */
[----:B------:R-:W-:-:S07]  /*0900*/  FSETP.GEU.AND P1, PT, |R10|, 5.8789094863358348022e-39, PT ;  /* 0x004004020a00780b */ /* 0x000fce0003f2e200 */
[----:B------:R-:W-:-:S08]  /*0910*/  DFMA R12, -R2, R6, 1 ;  /* 0x3ff00000020c742b */ /* 0x000fd00000000106 */
[----:B------:R-:W-:Y:S01]  /*0920*/  DFMA R6, R6, R12, R6 ;  /* 0x0000000c0606722b */ /* 0x000fe20000000006 */
[----:B0-----:R-:W-:Y:S10]  /*0930*/  @P1 BRA `(.L_x_250) ;  /* 0x0000000000181947 */ /* 0x001ff40003800000 */
[----:B------:R-:W-:-:S04]  /*0940*/  LOP3.LUT R6, R3, 0x7fffffff, RZ, 0xc0, !PT ;  /* 0x7fffffff03067812 */ /* 0x000fc800078ec0ff */
[----:B------:R-:W-:Y:S02]  /*0950*/  IADD3 R10, R6, -0x100000, RZ ;  /* 0xfff00000060a7810 */ /* 0x000fe40007ffe0ff */
[----:B------:R-:W-:-:S07]  /*0960*/  MOV R6, 0x980 ;  /* 0x0000098000067802 */ /* 0x000fce0000000f00 */
[----:B-----5:R-:W-:Y:S05]  /*0970*/  CALL.REL.NOINC `($__internal_3_$__cuda_sm20_dblrcp_rn_slowpath_v3) ;  /* 0x0000000800347944 */ /* 0x020fea0003c00000 */
[----:B------:R-:W-:Y:S01]  /*0980*/  IMAD.MOV.U32 R6, RZ, RZ, R8 ;  /* 0x000000ffff067224 */ /* 0x000fe200078e0008 */
[----:B------:R-:W-:-:S07]  /*0990*/  MOV R7, R9 ;  /* 0x0000000900077202 */ /* 0x000fce0000000f00 */
.L_x_250:
[----:B------:R-:W-:Y:S05]  /*09a0*/  @P0 EXIT ;  /* 0x000000000000094d */ /* 0x000fea0003800000 */
[----:B------:R-:W0:Y:S01]  /*09b0*/  I2F.U32.RP R9, R19 ;  /* 0x0000001300097306 */ /* 0x000e220000209000 */
[----:B------:R-:W-:Y:S01]  /*09c0*/  ULDC UR4, c[0x0][0x230] ;  /* 0x00008c0000047ab9 */ /* 0x000fe20000000800 */
[----:B------:R-:W-:Y:S01]  /*09d0*/  ISETP.NE.U32.AND P2, PT, R19, RZ, PT ;  /* 0x000000ff1300720c */ /* 0x000fe20003f45070 */
[----:B------:R-:W-:Y:S05]  /*09e0*/  BSSY B0, `(.L_x_251) ;  /* 0x0000029000007945 */ /* 0x000fea0003800000 */
[----:B0-----:R-:W0:Y:S02]  /*09f0*/  MUFU.RCP R9, R9 ;  /* 0x0000000900097308 */ /* 0x001e240000001000 */
[----:B0-----:R-:W-:-:S06]  /*0a00*/  VIADD R2, R9, 0xffffffe ;  /* 0x0ffffffe09027836 */ /* 0x001fcc0000000000 */
[----:B------:R0:W1:Y:S02]  /*0a10*/  F2I.FTZ.U32.TRUNC.NTZ R3, R2 ;  /* 0x0000000200037305 */ /* 0x000064000021f000 */
[----:B0-----:R-:W-:Y:S01]  /*0a20*/  IMAD.MOV.U32 R2, RZ, RZ, RZ ;  /* 0x000000ffff027224 */ /* 0x001fe200078e00ff */
[----:B-1----:R-:W-:-:S05]  /*0a30*/  IADD3 R8, RZ, -R3, RZ ;  /* 0x80000003ff087210 */ /* 0x002fca0007ffe0ff */
[----:B------:R-:W-:Y:S01]  /*0a40*/  IMAD R11, R8, R19, RZ ;  /* 0x00000013080b7224 */ /* 0x000fe200078e02ff */
[----:B------:R-:W-:-:S03]  /*0a50*/  LOP3.LUT R8, RZ, R18, RZ, 0x33, !PT ;  /* 0x00000012ff087212 */ /* 0x000fc600078e33ff */
[----:B------:R-:W-:Y:S01]  /*0a60*/  IMAD.HI.U32 R11, R3, R11, R2 ;  /* 0x0000000b030b7227 */ /* 0x000fe200078e0002 */
[----:B------:R-:W-:-:S05]  /*0a70*/  IADD3 R8, R8, UR4, RZ ;  /* 0x0000000408087c10 */ /* 0x000fca000fffe0ff */
[----:B------:R-:W-:-:S04]  /*0a80*/  IMAD.HI.U32 R11, R11, R8, RZ ;  /* 0x000000080b0b7227 */ /* 0x000fc800078e00ff */
[----:B------:R-:W-:-:S04]  /*0a90*/  IMAD.MOV R3, RZ, RZ, -R11 ;  /* 0x000000ffff037224 */ /* 0x000fc800078e0a0b */
[----:B------:R-:W-:Y:S02]  /*0aa0*/  IMAD R8, R19, R3, R8 ;  /* 0x0000000313087224 */ /* 0x000fe400078e0208 */
[----:B------:R-:W0:Y:S03]  /*0ab0*/  LDC.64 R2, c[0x0][0x210] ;  /* 0x00008400ff027b82 */ /* 0x000e260000000a00 */
[----:B------:R-:W-:-:S13]  /*0ac0*/  ISETP.GE.U32.AND P0, PT, R8, R19, PT ;  /* 0x000000130800720c */ /* 0x000fda0003f06070 */
[----:B------:R-:W-:Y:S01]  /*0ad0*/  @P0 IADD3 R8, R8, -R19, RZ ;  /* 0x8000001308080210 */ /* 0x000fe20007ffe0ff */
[----:B------:R-:W-:-:S03]  /*0ae0*/  @P0 VIADD R11, R11, 0x1 ;  /* 0x000000010b0b0836 */ /* 0x000fc60000000000 */
[----:B------:R-:W-:Y:S02]  /*0af0*/  ISETP.GE.U32.AND P1, PT, R8, R19, PT ;  /* 0x000000130800720c */ /* 0x000fe40003f26070 */
[----:B------:R-:W1:Y:S11]  /*0b00*/  LDC.64 R8, c[0x0][0x220] ;  /* 0x00008800ff087b82 */ /* 0x000e760000000a00 */
[----:B------:R-:W-:-:S02]  /*0b10*/  @P1 IADD3 R11, R11, 0x1, RZ ;  /* 0x000000010b0b1810 */ /* 0x000fc40007ffe0ff */
[----:B------:R-:W-:-:S04]  /*0b20*/  @!P2 LOP3.LUT R11, RZ, R19, RZ, 0x33, !PT ;  /* 0x00000013ff0ba212 */ /* 0x000fc800078e33ff */
[C---:B------:R-:W-:Y:S01]  /*0b30*/  ISETP.GE.U32.AND P1, PT, R11.reuse, 0x3, PT ;  /* 0x000000030b00780c */ /* 0x040fe20003f26070 */
[----:B------:R-:W-:-:S05]  /*0b40*/  VIADD R10, R11, 0x1 ;  /* 0x000000010b0a7836 */ /* 0x000fca0000000000 */
[----:B------:R-:W-:-:S13]  /*0b50*/  LOP3.LUT P0, R14, R10, 0x3, RZ, 0xc0, !PT ;  /* 0x000000030a0e7812 */ /* 0x000fda000780c0ff */
[----:B0-----:R-:W-:Y:S05]  /*0b60*/  @!P0 BRA `(.L_x_252) ;  /* 0x0000000000408947 */ /* 0x001fea0003800000 */
[----:B------:R-:W0:Y:S01]  /*0b70*/  LDC.64 R10, c[0x0][0x210] ;  /* 0x00008400ff0a7b82 */ /* 0x000e220000000a00 */
[----:B------:R-:W-:Y:S01]  /*0b80*/  IMAD R15, R0, UR4, R18 ;  /* 0x00000004000f7c24 */ /* 0x000fe2000f8e0212 */
[----:B------:R-:W-:-:S06]  /*0b90*/  MOV R16, R14 ;  /* 0x0000000e00107202 */ /* 0x000fcc0000000f00 */
[----:B------:R-:W2:Y:S01]  /*0ba0*/  LDC.64 R12, c[0x0][0x220] ;  /* 0x00008800ff0c7b82 */ /* 0x000ea20000000a00 */
[----:B0-----:R-:W-:-:S04]  /*0bb0*/  IMAD.WIDE R10, R15, 0x8, R10 ;  /* 0x000000080f0a7825 */ /* 0x001fc800078e020a */
[----:B--2---:R-:W-:-:S07]  /*0bc0*/  IMAD.WIDE R12, R15, 0x8, R12 ;  /* 0x000000080f0c7825 */ /* 0x004fce00078e020c */
.L_x_253:
[----:B------:R0:W2:Y:S01]  /*0bd0*/  LDG.E.64.CONSTANT R14, desc[UR6][R12.64] ;  /* 0x000000060c0e7981 */ /* 0x0000a2000c1e9b00 */
[----:B------:R-:W-:Y:S01]  /*0be0*/  VIADD R16, R16, 0xffffffff ;  /* 0xffffffff10107836 */ /* 0x000fe20000000000 */
[----:B------:R-:W-:-:S04]  /*0bf0*/  IADD3 R18, R19, R18, RZ ;  /* 0x0000001213127210 */ /* 0x000fc80007ffe0ff */
[----:B------:R-:W-:Y:S01]  /*0c00*/  ISETP.NE.AND P0, PT, R16, RZ, PT ;  /* 0x000000ff1000720c */ /* 0x000fe20003f05270 */
[----:B0-----:R-:W-:Y:S01]  /*0c10*/  IMAD.WIDE R12, R19, 0x8, R12 ;  /* 0x00000008130c7825 */ /* 0x001fe200078e020c */
[----:B--2--5:R-:W-:-:S08]  /*0c20*/  DMUL R14, R4, R14 ;  /* 0x0000000e040e7228 */ /* 0x024fd00000000000 */
[----:B------:R-:W-:-:S07]  /*0c30*/  DMUL R14, R14, R6 ;  /* 0x000000060e0e7228 */ /* 0x000fce0000000000 */
[----:B------:R0:W-:Y:S02]  /*0c40*/  STG.E.64 desc[UR6][R10.64], R14 ;  /* 0x0000000e0a007986 */ /* 0x0001e4000c101b06 */
[----:B0-----:R-:W-:Y:S01]  /*0c50*/  IMAD.WIDE R10, R19, 0x8, R10 ;  /* 0x00000008130a7825 */ /* 0x001fe200078e020a */
[----:B------:R-:W-:Y:S06]  /*0c60*/  @P0 BRA `(.L_x_253) ;  /* 0xfffffffc00d80947 */ /* 0x000fec000383ffff */
.L_x_252:
[----:B------:R-:W-:Y:S05]  /*0c70*/  BSYNC B0 ;  /* 0x0000000000007941 */ /* 0x000fea0003800000 */
.L_x_251:
[----:B------:R-:W-:Y:S05]  /*0c80*/  @!P1 EXIT ;  /* 0x000000000000994d */ /* 0x000fea0003800000 */
.L_x_254:
[----:B0-----:R-:W-:-:S04]  /*0c90*/  IMAD R17, R0, UR4, R18 ;  /* 0x0000000400117c24 */ /* 0x001fc8000f8e0212 */
[----:B-1----:R-:W-:-:S05]  /*0ca0*/  IMAD.WIDE R24, R17, 0x8, R8 ;  /* 0x0000000811187825 */ /* 0x002fca00078e0208 */
[----:B------:R-:W2:Y:S01]  /*0cb0*/  LDG.E.64.CONSTANT R10, desc[UR6][R24.64] ;  /* 0x00000006180a7981 */ /* 0x000ea2000c1e9b00 */
[----:B------:R-:W-:-:S05]  /*0cc0*/  IMAD.WIDE R26, R19, 0x8, R24 ;  /* 0x00000008131a7825 */ /* 0x000fca00078e0218 */
[----:B------:R-:W3:Y:S01]  /*0cd0*/  LDG.E.64.CONSTANT R12, desc[UR6][R26.64] ;  /* 0x000000061a0c7981 */ /* 0x000ee2000c1e9b00 */
[----:B------:R-:W-:-:S05]  /*0ce0*/  IMAD.WIDE R28, R19, 0x8, R26 ;  /* 0x00000008131c7825 */ /* 0x000fca00078e021a */
[----:B------:R-:W4:Y:S01]  /*0cf0*/  LDG.E.64.CONSTANT R22, desc[UR6][R28.64] ;  /* 0x000000061c167981 */ /* 0x000f22000c1e9b00 */
[----:B------:R-:W-:-:S06]  /*0d00*/  IMAD.WIDE R20, R19, 0x8, R28 ;  /* 0x0000000813147825 */ /* 0x000fcc00078e021c */
[----:B------:R-:W4:Y:S01]  /*0d10*/  LDG.E.64.CONSTANT R20, desc[UR6][R20.64] ;  /* 0x0000000614147981 */ /* 0x000f22000c1e9b00 */
[----:B------:R-:W-:Y:S01]  /*0d20*/  IMAD.WIDE R16, R17, 0x8, R2 ;  /* 0x0000000811107825 */ /* 0x000fe200078e0202 */
[----:B------:R-:W-:-:S04]  /*0d30*/  IADD3 R18, R19, R18, R19 ;  /* 0x0000001213127210 */ /* 0x000fc80007ffe013 */
[----:B------:R-:W-:-:S04]  /*0d40*/  IADD3 R18, R19, R18, R19 ;  /* 0x0000001213127210 */ /* 0x000fc80007ffe013 */
[----:B------:R-:W-:Y:S01]  /*0d50*/  ISETP.GE.AND P0, PT, R18, UR4, PT ;  /* 0x0000000412007c0c */ /* 0x000fe2000bf06270 */
[C---:B--2--5:R-:W-:Y:S02]  /*0d60*/  DMUL R10, R4.reuse, R10 ;  /* 0x0000000a040a7228 */ /* 0x064fe40000000000 */
[----:B---3--:R-:W-:-:S06]  /*0d70*/  DMUL R12, R4, R12 ;  /* 0x0000000c040c7228 */ /* 0x008fcc0000000000 */
[----:B------:R-:W-:Y:S01]  /*0d80*/  DMUL R14, R10, R6 ;  /* 0x000000060a0e7228 */ /* 0x000fe20000000000 */
[C---:B------:R-:W-:Y:S01]  /*0d90*/  IMAD.WIDE R10, R19.reuse, 0x8, R16 ;  /* 0x00000008130a7825 */ /* 0x040fe200078e0210 */
[C---:B----4-:R-:W-:Y:S02]  /*0da0*/  DMUL R22, R4.reuse, R22 ;  /* 0x0000001604167228 */ /* 0x050fe40000000000 */
[----:B------:R-:W-:Y:S01]  /*0db0*/  DMUL R20, R4, R20 ;  /* 0x0000001404147228 */ /* 0x000fe20000000000 */
[----:B------:R-:W-:Y:S01]  /*0dc0*/  IMAD.WIDE R24, R19, 0x8, R10 ;  /* 0x0000000813187825 */ /* 0x000fe200078e020a */
[----:B------:R-:W-:-:S04]  /*0dd0*/  DMUL R12, R12, R6 ;  /* 0x000000060c0c7228 */ /* 0x000fc80000000000 */
[-C--:B------:R-:W-:Y:S02]  /*0de0*/  DMUL R22, R22, R6.reuse ;  /* 0x0000000616167228 */ /* 0x080fe40000000000 */
[----:B------:R-:W-:Y:S01]  /*0df0*/  DMUL R20, R20, R6 ;  /* 0x0000000614147228 */ /* 0x000fe20000000000 */
[----:B------:R-:W-:Y:S01]  /*0e00*/  IMAD.WIDE R26, R19, 0x8, R24 ;  /* 0x00000008131a7825 */ /* 0x000fe200078e0218 */
[----:B------:R0:W-:Y:S04]  /*0e10*/  STG.E.64 desc[UR6][R16.64], R14 ;  /* 0x0000000e10007986 */ /* 0x0001e8000c101b06 */
[----:B------:R0:W-:Y:S04]  /*0e20*/  STG.E.64 desc[UR6][R10.64], R12 ;  /* 0x0000000c0a007986 */ /* 0x0001e8000c101b06 */
[----:B------:R0:W-:Y:S04]  /*0e30*/  STG.E.64 desc[UR6][R24.64], R22 ;  /* 0x0000001618007986 */ /* 0x0001e8000c101b06 */
[----:B------:R0:W-:Y:S01]  /*0e40*/  STG.E.64 desc[UR6][R26.64], R20 ;  /* 0x000000141a007986 */ /* 0x0001e2000c101b06 */
[----:B------:R-:W-:Y:S05]  /*0e50*/  @!P0 BRA `(.L_x_254) ;  /* 0xfffffffc008c8947 */ /* 0x000fea000383ffff */
[----:B------:R-:W-:Y:S05]  /*0e60*/  EXIT ;  /* 0x000000000000794d */ /* 0x000fea0003800000 */
.L_x_249:
[----:B------:R-:W-:Y:S01]  /*0e70*/  IMAD.MOV.U32 R15, RZ, RZ, R3 ;  /* 0x000000ffff0f7224 */ /* 0x000fe200078e0003 */
[----:B------:R-:W-:Y:S01]  /*0e80*/  MOV R14, 0x10 ;  /* 0x00000010000e7802 */ /* 0x000fe20000000f00 */
[----:B------:R-:W-:Y:S01]  /*0e90*/  IMAD.MOV.U32 R17, RZ, RZ, 0x1f ;  /* 0x0000001fff117424 */ /* 0x000fe200078e00ff */
[----:B------:R-:W-:-:S07]  /*0ea0*/  MOV R12, 0xffffffff ;  /* 0xffffffff000c7802 */ /* 0x000fce0000000f00 */
[----:B------:R-:W-:Y:S05]  /*0eb0*/  WARPSYNC.COLLECTIVE R12, `(.L_x_255) ;  /* 0x000000000c087348 */ /* 0x000fea0003c00000 */
[----:B------:R0:W1:Y:S02]  /*0ec0*/  SHFL.DOWN P1, R13, R15, R14, R17 ;  /* 0x0800000e0f0d7389 */ /* 0x0000640000020011 */
[----:B01----:R-:W-:Y:S01]  /*0ed0*/  ENDCOLLECTIVE ;  /* 0x000000000000791b */ /* 0x003fe20003800000 */
.L_x_255:
[----:B------:R-:W-:Y:S01]  /*0ee0*/  MOV R15, R2 ;  /* 0x00000002000f7202 */ /* 0x000fe20000000f00 */
[----:B------:R-:W-:-:S07]  /*0ef0*/  IMAD.MOV.U32 R7, RZ, RZ, R13 ;  /* 0x000000ffff077224 */ /* 0x000fce00078e000d */
[----:B------:R-:W-:Y:S05]  /*0f00*/  WARPSYNC.COLLECTIVE R12, `(.L_x_256) ;  /* 0x000000000c087348 */ /* 0x000fea0003c00000 */
[----:B------:R0:W1:Y:S02]  /*0f10*/  SHFL.DOWN P1, R13, R15, R14, R17 ;  /* 0x0800000e0f0d7389 */ /* 0x0000640000020011 */
[----:B01----:R-:W-:Y:S01]  /*0f20*/  ENDCOLLECTIVE ;  /* 0x000000000000791b */ /* 0x003fe20003800000 */
.L_x_256:
[----:B------:R-:W-:Y:S02]  /*0f30*/  IMAD.MOV.U32 R14, RZ, RZ, 0x8 ;  /* 0x00000008ff0e7424 */ /* 0x000fe400078e00ff */
[----:B------:R-:W-:-:S06]  /*0f40*/  IMAD.MOV.U32 R6, RZ, RZ, R13 ;  /* 0x000000ffff067224 */ /* 0x000fcc00078e000d */
[----:B------:R-:W-:-:S10]  /*0f50*/  DADD R6, R6, R2 ;  /* 0x0000000006067229 */ /* 0x000fd40000000002 */
[----:B------:R-:W-:-:S07]  /*0f60*/  MOV R15, R7 ;  /* 0x00000007000f7202 */ /* 0x000fce0000000f00 */
[----:B------:R-:W-:Y:S05]  /*0f70*/  WARPSYNC.COLLECTIVE R12, `(.L_x_257) ;  /* 0x000000000c087348 */ /* 0x000fea0003c00000 */
[----:B------:R0:W1:Y:S02]  /*0f80*/  SHFL.DOWN P1, R13, R15, R14, R17 ;  /* 0x0800000e0f0d7389 */ /* 0x0000640000020011 */
[----:B01----:R-:W-:Y:S01]  /*0f90*/  ENDCOLLECTIVE ;  /* 0x000000000000791b */ /* 0x003fe20003800000 */
.L_x_257:
[----:B------:R-:W-:Y:S01]  /*0fa0*/  IMAD.MOV.U32 R15, RZ, RZ, R6 ;  /* 0x000000ffff0f7224 */ /* 0x000fe200078e0006 */
[----:B------:R-:W-:-:S07]  /*0fb0*/  MOV R9, R13 ;  /* 0x0000000d00097202 */ /* 0x000fce0000000f00 */
[----:B------:R-:W-:Y:S05]  /*0fc0*/  WARPSYNC.COLLECTIVE R12, `(.L_x_258) ;  /* 0x000000000c087348 */ /* 0x000fea0003c00000 */
[----:B------:R0:W1:Y:S02]  /*0fd0*/  SHFL.DOWN P1, R13, R15, R14, R17 ;  /* 0x0800000e0f0d7389 */ /* 0x0000640000020011 */
[----:B01----:R-:W-:Y:S01]  /*0fe0*/  ENDCOLLECTIVE ;  /* 0x000000000000791b */ /* 0x003fe20003800000 */
.L_x_258:
[----:B------:R-:W-:Y:S02]  /*0ff0*/  MOV R14, 0x4 ;  /* 0x00000004000e7802 */ /* 0x000fe40000000f00 */
[----:B------:R-:W-:-:S06]  /*1000*/  MOV R8, R13 ;  /* 0x0000000d00087202 */ /* 0x000fcc0000000f00 */
[----:B------:R-:W-:-:S10]  /*1010*/  DADD R8, R6, R8 ;  /* 0x0000000006087229 */ /* 0x000fd40000000008 */
[----:B------:R-:W-:-:S07]  /*1020*/  IMAD.MOV.U32 R15, RZ, RZ, R9 ;  /* 0x000000ffff0f7224 */ /* 0x000fce00078e0009 */
[----:B------:R-:W-:Y:S05]  /*1030*/  WARPSYNC.COLLECTIVE R12, `(.L_x_259) ;  /* 0x000000000c087348 */ /* 0x000fea0003c00000 */
[----:B------:R0:W1:Y:S02]  /*1040*/  SHFL.DOWN P1, R13, R15, R14, R17 ;  /* 0x0800000e0f0d7389 */ /* 0x0000640000020011 */
[----:B01----:R-:W-:Y:S01]  /*1050*/  ENDCOLLECTIVE ;  /* 0x000000000000791b */ /* 0x003fe20003800000 */
.L_x_259:
[----:B------:R-:W-:Y:S01]  /*1060*/  MOV R15, R8 ;  /* 0x00000008000f7202 */ /* 0x000fe20000000f00 */
[----:B------:R-:W-:-:S07]  /*1070*/  IMAD.MOV.U32 R11, RZ, RZ, R13 ;  /* 0x000000ffff0b7224 */ /* 0x000fce00078e000d */
[----:B------:R-:W-:Y:S05]  /*1080*/  WARPSYNC.COLLECTIVE R12, `(.L_x_260) ;  /* 0x000000000c087348 */ /* 0x000fea0003c00000 */
[----:B------:R0:W1:Y:S02]  /*1090*/  SHFL.DOWN P1, R13, R15, R14, R17 ;  /* 0x0800000e0f0d7389 */ /* 0x0000640000020011 */
[----:B01----:R-:W-:Y:S01]  /*10a0*/  ENDCOLLECTIVE ;  /* 0x000000000000791b */ /* 0x003fe20003800000 */
.L_x_260:
[----:B------:R-:W-:Y:S02]  /*10b0*/  IMAD.MOV.U32 R14, RZ, RZ, 0x2 ;  /* 0x00000002ff0e7424 */ /* 0x000fe400078e00ff */
[----:B------:R-:W-:-:S06]  /*10c0*/  IMAD.MOV.U32 R10, RZ, RZ, R13 ;  /* 0x000000ffff0a7224 */ /* 0x000fcc00078e000d */
[----:B------:R-:W-:-:S10]  /*10d0*/  DADD R10, R8, R10 ;  /* 0x00000000080a7229 */ /* 0x000fd4000000000a */
[----:B------:R-:W-:-:S07]  /*10e0*/  MOV R15, R11 ;  /* 0x0000000b000f7202 */ /* 0x000fce0000000f00 */
[----:B------:R-:W-:Y:S05]  /*10f0*/  WARPSYNC.COLLECTIVE R12, `(.L_x_261) ;  /* 0x000000000c087348 */ /* 0x000fea0003c00000 */
[----:B------:R0:W1:Y:S02]  /*1100*/  SHFL.DOWN P1, R13, R15, R14, R17 ;  /* 0x0800000e0f0d7389 */ /* 0x0000640000020011 */
[----:B01----:R-:W-:Y:S01]  /*1110*/  ENDCOLLECTIVE ;  /* 0x000000000000791b */ /* 0x003fe20003800000 */
.L_x_261:
[----:B------:R-:W-:Y:S01]  /*1120*/  IMAD.MOV.U32 R15, RZ, RZ, R10 ;  /* 0x000000ffff0f7224 */ /* 0x000fe200078e000a */
[----:B------:R-:W-:-:S07]  /*1130*/  MOV R3, R13 ;  /* 0x0000000d00037202 */ /* 0x000fce0000000f00 */
[----:B------:R-:W-:Y:S05]  /*1140*/  WARPSYNC.COLLECTIVE R12, `(.L_x_262) ;  /* 0x000000000c087348 */ /* 0x000fea0003c00000 */
[----:B------:R0:W1:Y:S02]  /*1150*/  SHFL.DOWN P1, R13, R15, R14, R17 ;  /* 0x0800000e0f0d7389 */ /* 0x0000640000020011 */
[----:B01----:R-:W-:Y:S01]  /*1160*/  ENDCOLLECTIVE ;  /* 0x000000000000791b */ /* 0x003fe20003800000 */
.L_x_262:
[----:B------:R-:W-:Y:S02]  /*1170*/  MOV R14, 0x1 ;  /* 0x00000001000e7802 */ /* 0x000fe40000000f00 */
[----:B------:R-:W-:-:S06]  /*1180*/  MOV R2, R13 ;  /* 0x0000000d00027202 */ /* 0x000fcc0000000f00 */
[----:B------:R-:W-:-:S10]  /*1190*/  DADD R2, R10, R2 ;  /* 0x000000000a027229 */ /* 0x000fd40000000002 */
[----:B------:R-:W-:-:S07]  /*11a0*/  IMAD.MOV.U32 R15, RZ, RZ, R3 ;  /* 0x000000ffff0f7224 */ /* 0x000fce00078e0003 */
[----:B------:R-:W-:Y:S05]  /*11b0*/  WARPSYNC.COLLECTIVE R12, `(.L_x_263) ;  /* 0x000000000c087348 */ /* 0x000fea0003c00000 */
[----:B------:R0:W1:Y:S02]  /*11c0*/  SHFL.DOWN P1, R13, R15, R14, R17 ;  /* 0x0800000e0f0d7389 */ /* 0x0000640000020011 */
[----:B01----:R-:W-:Y:S01]  /*11d0*/  ENDCOLLECTIVE ;  /* 0x000000000000791b */ /* 0x003fe20003800000 */
.L_x_263:
[----:B------:R-:W-:Y:S01]  /*11e0*/  MOV R15, R2 ;  /* 0x00000002000f7202 */ /* 0x000fe20000000f00 */
[----:B------:R-:W-:-:S07]  /*11f0*/  IMAD.MOV.U32 R7, RZ, RZ, R13 ;  /* 0x000000ffff077224 */ /* 0x000fce00078e000d */
[----:B------:R-:W-:Y:S05]  /*1200*/  WARPSYNC.COLLECTIVE R12, `(.L_x_264) ;  /* 0x000000000c087348 */ /* 0x000fea0003c00000 */
[----:B------:R0:W1:Y:S02]  /*1210*/  SHFL.DOWN P1, R13, R15, R14, R17 ;  /* 0x0800000e0f0d7389 */ /* 0x0000640000020011 */
[----:B01----:R-:W-:Y:S01]  /*1220*/  ENDCOLLECTIVE ;  /* 0x000000000000791b */ /* 0x003fe20003800000 */
.L_x_264:
[----:B------:R-:W-:Y:S01]  /*1230*/  IMAD.MOV.U32 R6, RZ, RZ, R13 ;  /* 0x000000ffff067224 */ /* 0x000fe200078e000d */
[----:B------:R-:W-:Y:S06]  /*1240*/  BRA `(.L_x_265) ;  /* 0xfffffff400387947 */ /* 0x000fec000383ffff */
        .weak           $__internal_3_$__cuda_sm20_dblrcp_rn_slowpath_v3
        .type           $__internal_3_$__cuda_sm20_dblrcp_rn_slowpath_v3,@function
        .size           $__internal_3_$__cuda_sm20_dblrcp_rn_slowpath_v3,(.L_x_288 - $__internal_3_$__cuda_sm20_dblrcp_rn_slowpath_v3)
$__internal_3_$__cuda_sm20_dblrcp_rn_slowpath_v3:
        /* <DEDUP_REMOVED lines=10> */
[----:B------:R-:W-:Y:S01]  /*12f0*/  IADD3 R9, R3, -0x3fe00000, RZ ;  /* 0xc020000003097810 */ /* 0x000fe20007ffe0ff */
[----:B------:R-:W-:-:S03]  /*1300*/  IMAD.MOV.U32 R8, RZ, RZ, R2 ;  /* 0x000000ffff087224 */ /* 0x000fc600078e0002 */
        /* <DEDUP_REMOVED lines=11> */
.L_x_268:
        /* <DEDUP_REMOVED lines=10> */
.L_x_266:
[----:B------:R-:W-:Y:S01]  /*1460*/  LOP3.LUT R9, R3, 0x80000, RZ, 0xfc, !PT ;  /* 0x0008000003097812 */ /* 0x000fe200078efcff */
[----:B------:R-:W-:-:S07]  /*1470*/  IMAD.MOV.U32 R8, RZ, RZ, R2 ;  /* 0x000000ffff087224 */ /* 0x000fce00078e0002 */
.L_x_267:
[----:B------:R-:W-:-:S04]  /*1480*/  MOV R7, 0x0 ;  /* 0x0000000000077802 */ /* 0x000fc80000000f00 */
[----:B------:R-:W-:Y:S05]  /*1490*/  RET.REL.NODEC R6 `(_ZN2at6native46_GLOBAL__N__fbf0e309_13_WeightNorm_cu_b3893b6b32weight_norm_fwd_first_dim_kernelIddEEvPT_PT0_PKS3_S8_i) ;  /* 0xffffffe806d87950 */ /* 0x000fea0003c3ffff */
.L_x_269:
        /* <DEDUP_REMOVED lines=14> */
.L_x_288:


//--------------------- .nv.shared._ZN2at6native46_GLOBAL__N__fbf0e309_13_WeightNorm_cu_b3893b6b31weight_norm_bwd_last_dim_kernelIN3c104HalfEfEEvPT_S6_PKS5_S8_S8_PKT0_ii --------------------------
	.section	.nv.shared._ZN2at6native46_GLOBAL__N__fbf0e309_13_WeightNorm_cu_b3893b6b31weight_norm_bwd_last_dim_kernelIN3c104HalfEfEEvPT_S6_PKS5_S8_S8_PKT0_ii,"aw",@nobits
	.sectionflags	@""
	.align	16
	.zero		1024


//--------------------- .nv.shared.reserved.0     --------------------------
	.section	.nv.shared.reserved.0,"aw",@nobits
	.weak		__nv_reservedSMEM_offset_0_alias
	.size		__nv_reservedSMEM_offset_0_alias, 0, 0
	.other		__nv_reservedSMEM_offset_0_alias,@"STO_CUDA_RESERVED_SHARED STV_DEFAULT"
__nv_reservedSMEM_offset_0_alias:
	.zero		0


//--------------------- .nv.global                --------------------------
	.section	.nv.global,"aw",@nobits
.nv.global:
	.type		_ZN44_INTERNAL_fbf0e309_13_WeightNorm_cu_b3893b6b4cuda3std3__48in_placeE,@object
	.size		_ZN44_INTERNAL_fbf0e309_13_WeightNorm_cu_b3893b6b4cuda3std3__48in_placeE,(_ZN44_INTERNAL_fbf0e309_13_WeightNorm_cu_b3893b6b4cuda3std6ranges3__45__cpo8distanceE - _ZN44_INTERNAL_fbf0e309_13_WeightNorm_cu_b3893b6b4cuda3std3__48in_placeE)
_ZN44_INTERNAL_fbf0e309_13_WeightNorm_cu_b3893b6b4cuda3std3__48in_placeE:
	.zero		1
	.type		_ZN44_INTERNAL_fbf0e309_13_WeightNorm_cu_b3893b6b4cuda3std6ranges3__45__cpo8distanceE,@object
	.size		_ZN44_INTERNAL_fbf0e309_13_WeightNorm_cu_b3893b6b4cuda3std6ranges3__45__cpo8distanceE,(_ZN44_INTERNAL_fbf0e309_13_WeightNorm_cu_b3893b6b4cuda3std3__45__cpo6cbeginE - _ZN44_INTERNAL_fbf0e309_13_WeightNorm_cu_b3893b6b4cuda3std6ranges3__45__cpo8distanceE)
_ZN44_INTERNAL_fbf0e309_13_WeightNorm_cu_b3893b6b4cuda3std6ranges3__45__cpo8distanceE:
	.zero		1
	.type		_ZN44_INTERNAL_fbf0e309_13_WeightNorm_cu_b3893b6b4cuda3std3__45__cpo6cbeginE,@object
	.size		_ZN44_INTERNAL_fbf0e309_13_WeightNorm_cu_b3893b6b4cuda3std3__45__cpo6cbeginE,(_ZN44_INTERNAL_fbf0e309_13_WeightNorm_cu_b3893b6b4cuda3std6ranges3__45__cpo7advanceE - _ZN44_INTERNAL_fbf0e309_13_WeightNorm_cu_b3893b6b4cuda3std3__45__cpo6cbeginE)
_ZN44_INTERNAL_fbf0e309_13_WeightNorm_cu_b3893b6b4cuda3std3__45__cpo6cbeginE:
	.zero		1
	.type		_ZN44_INTERNAL_fbf0e309_13_WeightNorm_cu_b3893b6b4cuda3std6ranges3__45__cpo7advanceE,@object
	.size		_ZN44_INTERNAL_fbf0e309_13_WeightNorm_cu_b3893b6b4cuda3std6ranges3__45__cpo7advanceE,(_ZN44_INTERNAL_fbf0e309_13_WeightNorm_cu_b3893b6b4cuda3std3__45__cpo7crbeginE - _ZN44_INTERNAL_fbf0e309_13_WeightNorm_cu_b3893b6b4cuda3std6ranges3__45__cpo7advanceE)
_ZN44_INTERNAL_fbf0e309_13_WeightNorm_cu_b3893b6b4cuda3std6ranges3__45__cpo7advanceE:
	.zero		1
	.type		_ZN44_INTERNAL_fbf0e309_13_WeightNorm_cu_b3893b6b4cuda3std3__45__cpo7crbeginE,@object
	.size		_ZN44_INTERNAL_fbf0e309_13_WeightNorm_cu_b3893b6b4cuda3std3__45__cpo7crbeginE,(_ZN44_INTERNAL_fbf0e309_13_WeightNorm_cu_b3893b6b4cuda3std6ranges3__45__cpo4dataE - _ZN44_INTERNAL_fbf0e309_13_WeightNorm_cu_b3893b6b4cuda3std3__45__cpo7crbeginE)
_ZN44_INTERNAL_fbf0e309_13_WeightNorm_cu_b3893b6b4cuda3std3__45__cpo7crbeginE:
	.zero		1
	.type		_ZN44_INTERNAL_fbf0e309_13_WeightNorm_cu_b3893b6b4cuda3std6ranges3__45__cpo4dataE,@object
	.size		_ZN44_INTERNAL_fbf0e309_13_WeightNorm_cu_b3893b6b4cuda3std6ranges3__45__cpo4dataE,(_ZN44_INTERNAL_fbf0e309_13_WeightNorm_cu_b3893b6b4cuda3std6ranges3__45__cpo5beginE - _ZN44_INTERNAL_fbf0e309_13_WeightNorm_cu_b3893b6b4cuda3std6ranges3__45__cpo4dataE)
_ZN44_INTERNAL_fbf0e309_13_WeightNorm_cu_b3893b6b4cuda3std6ranges3__45__cpo4dataE:
	.zero		1
	.type		_ZN44_INTERNAL_fbf0e309_13_WeightNorm_cu_b3893b6b4cuda3std6ranges3__45__cpo5beginE,@object
	.size		_ZN44_INTERNAL_fbf0e309_13_WeightNorm_cu_b3893b6b4cuda3std6ranges3__45__cpo5beginE,(_ZN44_INTERNAL_fbf0e309_13_WeightNorm_cu_b3893b6b4cuda3std3__446_GLOBAL__N__fbf0e309_13_WeightNorm_cu_b3893b6b6ignoreE - _ZN44_INTERNAL_fbf0e309_13_WeightNorm_cu_b3893b6b4cuda3std6ranges3__45__cpo5beginE)
_ZN44_INTERNAL_fbf0e309_13_WeightNorm_cu_b3893b6b4cuda3std6ranges3__45__cpo5beginE:
	.zero		1
	.type		_ZN44_INTERNAL_fbf0e309_13_WeightNorm_cu_b3893b6b4cuda3std3__446_GLOBAL__N__fbf0e309_13_WeightNorm_cu_b3893b6b6ignoreE,@object
	.size		_ZN44_INTERNAL_fbf0e309_13_WeightNorm_cu_b3893b6b4cuda3std3__446_GLOBAL__N__fbf0e309_13_WeightNorm_cu_b3893b6b6ignoreE,(_ZN44_INTERNAL_fbf0e309_13_WeightNorm_cu_b3893b6b4cuda3std6ranges3__45__cpo4sizeE - _ZN44_INTERNAL_fbf0e309_13_WeightNorm_cu_b3893b6b4cuda3std3__446_GLOBAL__N__fbf0e309_13_WeightNorm_cu_b3893b6b6ignoreE)
_ZN44_INTERNAL_fbf0e309_13_WeightNorm_cu_b3893b6b4cuda3std3__446_GLOBAL__N__fbf0e309_13_WeightNorm_cu_b3893b6b6ignoreE:
	.zero		1
	.type		_ZN44_INTERNAL_fbf0e309_13_WeightNorm_cu_b3893b6b4cuda3std6ranges3__45__cpo4sizeE,@object
	.size		_ZN44_INTERNAL_fbf0e309_13_WeightNorm_cu_b3893b6b4cuda3std6ranges3__45__cpo4sizeE,(_ZN44_INTERNAL_fbf0e309_13_WeightNorm_cu_b3893b6b4cuda3std3__45__cpo5beginE - _ZN44_INTERNAL_fbf0e309_13_WeightNorm_cu_b3893b6b4cuda3std6ranges3__45__cpo4sizeE)
_ZN44_INTERNAL_fbf0e309_13_WeightNorm_cu_b3893b6b4cuda3std6ranges3__45__cpo4sizeE:
	.zero		1
	.type		_ZN44_INTERNAL_fbf0e309_13_WeightNorm_cu_b3893b6b4cuda3std3__45__cpo5beginE,@object
	.size		_ZN44_INTERNAL_fbf0e309_13_WeightNorm_cu_b3893b6b4cuda3std3__45__cpo5beginE,(_ZN44_INTERNAL_fbf0e309_13_WeightNorm_cu_b3893b6b4cuda3std6ranges3__45__cpo6cbeginE - _ZN44_INTERNAL_fbf0e309_13_WeightNorm_cu_b3893b6b4cuda3std3__45__cpo5beginE)
_ZN44_INTERNAL_fbf0e309_13_WeightNorm_cu_b3893b6b4cuda3std3__45__cpo5beginE:
	.zero		1
	.type		_ZN44_INTERNAL_fbf0e309_13_WeightNorm_cu_b3893b6b4cuda3std6ranges3__45__cpo6cbeginE,@object
	.size		_ZN44_INTERNAL_fbf0e309_13_WeightNorm_cu_b3893b6b4cuda3std6ranges3__45__cpo6cbeginE,(_ZN44_INTERNAL_fbf0e309_13_WeightNorm_cu_b3893b6b4cuda3std3__45__cpo6rbeginE - _ZN44_INTERNAL_fbf0e309_13_WeightNorm_cu_b3893b6b4cuda3std6ranges3__45__cpo6cbeginE)
_ZN44_INTERNAL_fbf0e309_13_WeightNorm_cu_b3893b6b4cuda3std6ranges3__45__cpo6cbeginE:
	.zero		1
	.type		_ZN44_INTERNAL_fbf0e309_13_WeightNorm_cu_b3893b6b4cuda3std3__45__cpo6rbeginE,@object
	.size		_ZN44_INTERNAL_fbf0e309_13_WeightNorm_cu_b3893b6b4cuda3std3__45__cpo6rbeginE,(_ZN44_INTERNAL_fbf0e309_13_WeightNorm_cu_b3893b6b4cuda3std6ranges3__45__cpo4nextE - _ZN44_INTERNAL_fbf0e309_13_WeightNorm_cu_b3893b6b4cuda3std3__45__cpo6rbeginE)
_ZN44_INTERNAL_fbf0e309_13_WeightNorm_cu_b3893b6b4cuda3std3__45__cpo6rbeginE:
	.zero		1
	.type		_ZN44_INTERNAL_fbf0e309_13_WeightNorm_cu_b3893b6b4cuda3std6ranges3__45__cpo4nextE,@object
	.size		_ZN44_INTERNAL_fbf0e309_13_WeightNorm_cu_b3893b6b4cuda3std6ranges3__45__cpo4nextE,(_ZN44_INTERNAL_fbf0e309_13_WeightNorm_cu_b3893b6b4cuda3std6ranges3__45__cpo4swapE - _ZN44_INTERNAL_fbf0e309_13_WeightNorm_cu_b3893b6b4cuda3std6ranges3__45__cpo4nextE)
_ZN44_INTERNAL_fbf0e309_13_WeightNorm_cu_b3893b6b4cuda3std6ranges3__45__cpo4nextE:
	.zero		1
	.type		_ZN44_INTERNAL_fbf0e309_13_WeightNorm_cu_b3893b6b4cuda3std6ranges3__45__cpo4swapE,@object
	.size		_ZN44_INTERNAL_fbf0e309_13_WeightNorm_cu_b3893b6b4cuda3std6ranges3__45__cpo4swapE,(_ZN44_INTERNAL_fbf0e309_13_WeightNorm_cu_b3893b6b4cuda3std3__420unreachable_sentinelE - _ZN44_INTERNAL_fbf0e309_13_WeightNorm_cu_b3893b6b4cuda3std6ranges3__45__cpo4swapE)
_ZN44_INTERNAL_fbf0e309_13_WeightNorm_cu_b3893b6b4cuda3std6ranges3__45__cpo4swapE:
	.zero		1
	.type		_ZN44_INTERNAL_fbf0e309_13_WeightNorm_cu_b3893b6b4cuda3std3__420unreachable_sentinelE,@object
	.size		_ZN44_INTERNAL_fbf0e309_13_WeightNorm_cu_b3893b6b4cuda3std3__420unreachable_sentinelE,(_ZN44_INTERNAL_fbf0e309_13_WeightNorm_cu_b3893b6b6thrust23THRUST_300001_SM_900_NS6system6detail10sequential3seqE - _ZN44_INTERNAL_fbf0e309_13_WeightNorm_cu_b3893b6b4cuda3std3__420unreachable_sentinelE)
_ZN44_INTERNAL_fbf0e309_13_WeightNorm_cu_b3893b6b4cuda3std3__420unreachable_sentinelE:
	.zero		1
	.type		_ZN44_INTERNAL_fbf0e309_13_WeightNorm_cu_b3893b6b6thrust23THRUST_300001_SM_900_NS6system6detail10sequential3seqE,@object
	.size		_ZN44_INTERNAL_fbf0e309_13_WeightNorm_cu_b3893b6b6thrust23THRUST_300001_SM_900_NS6system6detail10sequential3seqE,(_ZN44_INTERNAL_fbf0e309_13_WeightNorm_cu_b3893b6b4cuda3std3__45__cpo4cendE - _ZN44_INTERNAL_fbf0e309_13_WeightNorm_cu_b3893b6b6thrust23THRUST_300001_SM_900_NS6system6detail10sequential3seqE)
_ZN44_INTERNAL_fbf0e309_13_WeightNorm_cu_b3893b6b6thrust23THRUST_300001_SM_900_NS6system6detail10sequential3seqE:
	.zero		1
	.type		_ZN44_INTERNAL_fbf0e309_13_WeightNorm_cu_b3893b6b4cuda3std3__45__cpo4cendE,@object
	.size		_ZN44_INTERNAL_fbf0e309_13_WeightNorm_cu_b3893b6b4cuda3std3__45__cpo4cendE,(_ZN44_INTERNAL_fbf0e309_13_WeightNorm_cu_b3893b6b4cuda3std6ranges3__45__cpo9iter_swapE - _ZN44_INTERNAL_fbf0e309_13_WeightNorm_cu_b3893b6b4cuda3std3__45__cpo4cendE)
_ZN44_INTERNAL_fbf0e309_13_WeightNorm_cu_b3893b6b4cuda3std3__45__cpo4cendE:
	.zero		1
	.type		_ZN44_INTERNAL_fbf0e309_13_WeightNorm_cu_b3893b6b4cuda3std6ranges3__45__cpo9iter_swapE,@object
	.size		_ZN44_INTERNAL_fbf0e309_13_WeightNorm_cu_b3893b6b4cuda3std6ranges3__45__cpo9iter_swapE,(_ZN44_INTERNAL_fbf0e309_13_WeightNorm_cu_b3893b6b4cuda3std3__45__cpo5crendE - _ZN44_INTERNAL_fbf0e309_13_WeightNorm_cu_b3893b6b4cuda3std6ranges3__45__cpo9iter_swapE)
_ZN44_INTERNAL_fbf0e309_13_WeightNorm_cu_b3893b6b4cuda3std6ranges3__45__cpo9iter_swapE:
	.zero		1
	.type		_ZN44_INTERNAL_fbf0e309_13_WeightNorm_cu_b3893b6b4cuda3std3__45__cpo5crendE,@object
	.size		_ZN44_INTERNAL_fbf0e309_13_WeightNorm_cu_b3893b6b4cuda3std3__45__cpo5crendE,(_ZN44_INTERNAL_fbf0e309_13_WeightNorm_cu_b3893b6b4cuda3std6ranges3__45__cpo5cdataE - _ZN44_INTERNAL_fbf0e309_13_WeightNorm_cu_b3893b6b4cuda3std3__45__cpo5crendE)
_ZN44_INTERNAL_fbf0e309_13_WeightNorm_cu_b3893b6b4cuda3std3__45__cpo5crendE:
	.zero		1
	.type		_ZN44_INTERNAL_fbf0e309_13_WeightNorm_cu_b3893b6b4cuda3std6ranges3__45__cpo5cdataE,@object
	.size		_ZN44_INTERNAL_fbf0e309_13_WeightNorm_cu_b3893b6b4cuda3std6ranges3__45__cpo5cdataE,(_ZN44_INTERNAL_fbf0e309_13_WeightNorm_cu_b3893b6b4cuda3std6ranges3__45__cpo3endE - _ZN44_INTERNAL_fbf0e309_13_WeightNorm_cu_b3893b6b4cuda3std6ranges3__45__cpo5cdataE)
_ZN44_INTERNAL_fbf0e309_13_WeightNorm_cu_b3893b6b4cuda3std6ranges3__45__cpo5cdataE:
	.zero		1
	.type		_ZN44_INTERNAL_fbf0e309_13_WeightNorm_cu_b3893b6b4cuda3std6ranges3__45__cpo3endE,@object
	.size		_ZN44_INTERNAL_fbf0e309_13_WeightNorm_cu_b3893b6b4cuda3std6ranges3__45__cpo3endE,(_ZN44_INTERNAL_fbf0e309_13_WeightNorm_cu_b3893b6b4cuda3std3__419piecewise_constructE - _ZN44_INTERNAL_fbf0e309_13_WeightNorm_cu_b3893b6b4cuda3std6ranges3__45__cpo3endE)
_ZN44_INTERNAL_fbf0e309_13_WeightNorm_cu_b3893b6b4cuda3std6ranges3__45__cpo3endE:
	.zero		1
	.type		_ZN44_INTERNAL_fbf0e309_13_WeightNorm_cu_b3893b6b4cuda3std3__419piecewise_constructE,@object
	.size		_ZN44_INTERNAL_fbf0e309_13_WeightNorm_cu_b3893b6b4cuda3std3__419piecewise_constructE,(_ZN44_INTERNAL_fbf0e309_13_WeightNorm_cu_b3893b6b4cuda3std6ranges3__45__cpo5ssizeE - _ZN44_INTERNAL_fbf0e309_13_WeightNorm_cu_b3893b6b4cuda3std3__419piecewise_constructE)
_ZN44_INTERNAL_fbf0e309_13_WeightNorm_cu_b3893b6b4cuda3std3__419piecewise_constructE:
	.zero		1
	.type		_ZN44_INTERNAL_fbf0e309_13_WeightNorm_cu_b3893b6b4cuda3std6ranges3__45__cpo5ssizeE,@object
	.size		_ZN44_INTERNAL_fbf0e309_13_WeightNorm_cu_b3893b6b4cuda3std6ranges3__45__cpo5ssizeE,(_ZN44_INTERNAL_fbf0e309_13_WeightNorm_cu_b3893b6b4cuda3std3__45__cpo3endE - _ZN44_INTERNAL_fbf0e309_13_WeightNorm_cu_b3893b6b4cuda3std6ranges3__45__cpo5ssizeE)
_ZN44_INTERNAL_fbf0e309_13_WeightNorm_cu_b3893b6b4cuda3std6ranges3__45__cpo5ssizeE:
	.zero		1
	.type		_ZN44_INTERNAL_fbf0e309_13_WeightNorm_cu_b3893b6b4cuda3std3__45__cpo3endE,@object
	.size		_ZN44_INTERNAL_fbf0e309_13_WeightNorm_cu_b3893b6b4cuda3std3__45__cpo3endE,(_ZN44_INTERNAL_fbf0e309_13_WeightNorm_cu_b3893b6b4cuda3std6ranges3__45__cpo4cendE - _ZN44_INTERNAL_fbf0e309_13_WeightNorm_cu_b3893b6b4cuda3std3__45__cpo3endE)
_ZN44_INTERNAL_fbf0e309_13_WeightNorm_cu_b3893b6b4cuda3std3__45__cpo3endE:
	.zero		1
	.type		_ZN44_INTERNAL_fbf0e309_13_WeightNorm_cu_b3893b6b4cuda3std6ranges3__45__cpo4cendE,@object
	.size		_ZN44_INTERNAL_fbf0e309_13_WeightNorm_cu_b3893b6b4cuda3std6ranges3__45__cpo4cendE,(_ZN44_INTERNAL_fbf0e309_13_WeightNorm_cu_b3893b6b4cuda3std3__45__cpo4rendE - _ZN44_INTERNAL_fbf0e309_13_WeightNorm_cu_b3893b6b4cuda3std6ranges3__45__cpo4cendE)
_ZN44_INTERNAL_fbf0e309_13_WeightNorm_cu_b3893b6b4cuda3std6ranges3__45__cpo4cendE:
	.zero		1
	.type		_ZN44_INTERNAL_fbf0e309_13_WeightNorm_cu_b3893b6b4cuda3std3__45__cpo4rendE,@object
	.size		_ZN44_INTERNAL_fbf0e309_13_WeightNorm_cu_b3893b6b4cuda3std3__45__cpo4rendE,(_ZN44_INTERNAL_fbf0e309_13_WeightNorm_cu_b3893b6b4cuda3std6ranges3__45__cpo4prevE - _ZN44_INTERNAL_fbf0e309_13_WeightNorm_cu_b3893b6b4cuda3std3__45__cpo4rendE)
_ZN44_INTERNAL_fbf0e309_13_WeightNorm_cu_b3893b6b4cuda3std3__45__cpo4rendE:
	.zero		1
	.type		_ZN44_INTERNAL_fbf0e309_13_WeightNorm_cu_b3893b6b4cuda3std6ranges3__45__cpo4prevE,@object
	.size		_ZN44_INTERNAL_fbf0e309_13_WeightNorm_cu_b3893b6b4cuda3std6ranges3__45__cpo4prevE,(_ZN44_INTERNAL_fbf0e309_13_WeightNorm_cu_b3893b6b4cuda3std6ranges3__45__cpo9iter_moveE - _ZN44_INTERNAL_fbf0e309_13_WeightNorm_cu_b3893b6b4cuda3std6ranges3__45__cpo4prevE)
_ZN44_INTERNAL_fbf0e309_13_WeightNorm_cu_b3893b6b4cuda3std6ranges3__45__cpo4prevE:
	.zero		1
	.type		_ZN44_INTERNAL_fbf0e309_13_WeightNorm_cu_b3893b6b4cuda3std6ranges3__45__cpo9iter_moveE,@object
	.size		_ZN44_INTERNAL_fbf0e309_13_WeightNorm_cu_b3893b6b4cuda3std6ranges3__45__cpo9iter_moveE,(.L_13 - _ZN44_INTERNAL_fbf0e309_13_WeightNorm_cu_b3893b6b4cuda3std6ranges3__45__cpo9iter_moveE)
_ZN44_INTERNAL_fbf0e309_13_WeightNorm_cu_b3893b6b4cuda3std6ranges3__45__cpo9iter_moveE:
	.zero		1
.L_13:


//--------------------- .nv.shared._ZN2at6native46_GLOBAL__N__fbf0e309_13_WeightNorm_cu_b3893b6b31weight_norm_bwd_last_dim_kernelIN3c108BFloat16EfEEvPT_S6_PKS5_S8_S8_PKT0_ii --------------------------
	.section	.nv.shared._ZN2at6native46_GLOBAL__N__fbf0e309_13_WeightNorm_cu_b3893b6b31weight_norm_bwd_last_dim_kernelIN3c108BFloat16EfEEvPT_S6_PKS5_S8_S8_PKT0_ii,"aw",@nobits
	.sectionflags	@""
	.align	16
	.zero		1024


//--------------------- .nv.shared._ZN2at6native46_GLOBAL__N__fbf0e309_13_WeightNorm_cu_b3893b6b31weight_norm_bwd_last_dim_kernelIffEEvPT_S4_PKS3_S6_S6_PKT0_ii --------------------------
	.section	.nv.shared._ZN2at6native46_GLOBAL__N__fbf0e309_13_WeightNorm_cu_b3893b6b31weight_norm_bwd_last_dim_kernelIffEEvPT_S4_PKS3_S6_S6_PKT0_ii,"aw",@nobits
	.sectionflags	@""
	.align	16
	.zero		1024


//--------------------- .nv.shared._ZN2at6native46_GLOBAL__N__fbf0e309_13_WeightNorm_cu_b3893b6b31weight_norm_bwd_last_dim_kernelIddEEvPT_S4_PKS3_S6_S6_PKT0_ii --------------------------
	.section	.nv.shared._ZN2at6native46_GLOBAL__N__fbf0e309_13_WeightNorm_cu_b3893b6b31weight_norm_bwd_last_dim_kernelIddEEvPT_S4_PKS3_S6_S6_PKT0_ii,"aw",@nobits
	.sectionflags	@""
	.align	16
	.zero		1024


//--------------------- .nv.shared._ZN2at6native46_GLOBAL__N__fbf0e309_13_WeightNorm_cu_b3893b6b32weight_norm_bwd_first_dim_kernelIN3c104HalfEfEEvPT_S6_PKS5_S8_S8_PKT0_i --------------------------
	.section	.nv.shared._ZN2at6native46_GLOBAL__N__fbf0e309_13_WeightNorm_cu_b3893b6b32weight_norm_bwd_first_dim_kernelIN3c104HalfEfEEvPT_S6_PKS5_S8_S8_PKT0_i,"aw",@nobits
	.sectionflags	@""
	.align	16
	.zero		1024


//--------------------- .nv.shared._ZN2at6native46_GLOBAL__N__fbf0e309_13_WeightNorm_cu_b3893b6b32weight_norm_bwd_first_dim_kernelIN3c108BFloat16EfEEvPT_S6_PKS5_S8_S8_PKT0_i --------------------------
	.section	.nv.shared._ZN2at6native46_GLOBAL__N__fbf0e309_13_WeightNorm_cu_b3893b6b32weight_norm_bwd_first_dim_kernelIN3c108BFloat16EfEEvPT_S6_PKS5_S8_S8_PKT0_i,"aw",@nobits
	.sectionflags	@""
	.align	16
	.zero		1024


//--------------------- .nv.shared._ZN2at6native46_GLOBAL__N__fbf0e309_13_WeightNorm_cu_b3893b6b32weight_norm_bwd_first_dim_kernelIffEEvPT_S4_PKS3_S6_S6_PKT0_i --------------------------
	.section	.nv.shared._ZN2at6native46_GLOBAL__N__fbf0e309_13_WeightNorm_cu_b3893b6b32weight_norm_bwd_first_dim_kernelIffEEvPT_S4_PKS3_S6_S6_PKT0_i,"aw",@nobits
	.sectionflags	@""
	.align	16
	.zero		1024


//--------------------- .nv.shared._ZN2at6native46_GLOBAL__N__fbf0e309_13_WeightNorm_cu_b3893b6b32weight_norm_bwd_first_dim_kernelIddEEvPT_S4_PKS3_S6_S6_PKT0_i --------------------------
	.section	.nv.shared._ZN2at6native46_GLOBAL__N__fbf0e309_13_WeightNorm_cu_b3893b6b32weight_norm_bwd_first_dim_kernelIddEEvPT_S4_PKS3_S6_S6_PKT0_i,"aw",@nobits
	.sectionflags	@""
	.align	16
	.zero		1024


//--------------------- .nv.shared._ZN2at6native46_GLOBAL__N__fbf0e309_13_WeightNorm_cu_b3893b6b31weight_norm_fwd_last_dim_kernelIN3c104HalfEfEEvPT_PT0_PKS5_SA_ii --------------------------
	.section	.nv.shared._ZN2at6native46_GLOBAL__N__fbf0e309_13_WeightNorm_cu_b3893b6b31weight_norm_fwd_last_dim_kernelIN3c104HalfEfEEvPT_PT0_PKS5_SA_ii,"aw",@nobits
	.sectionflags	@""
	.align	16
	.zero		1024


//--------------------- .nv.shared._ZN2at6native46_GLOBAL__N__fbf0e309_13_WeightNorm_cu_b3893b6b31weight_norm_fwd_last_dim_kernelIN3c108BFloat16EfEEvPT_PT0_PKS5_SA_ii --------------------------
	.section	.nv.shared._ZN2at6native46_GLOBAL__N__fbf0e309_13_WeightNorm_cu_b3893b6b31weight_norm_fwd_last_dim_kernelIN3c108BFloat16EfEEvPT_PT0_PKS5_SA_ii,"aw",@nobits
	.sectionflags	@""
	.align	16
	.zero		1024


//--------------------- .nv.shared._ZN2at6native46_GLOBAL__N__fbf0e309_13_WeightNorm_cu_b3893b6b31weight_norm_fwd_last_dim_kernelIffEEvPT_PT0_PKS3_S8_ii --------------------------
	.section	.nv.shared._ZN2at6native46_GLOBAL__N__fbf0e309_13_WeightNorm_cu_b3893b6b31weight_norm_fwd_last_dim_kernelIffEEvPT_PT0_PKS3_S8_ii,"aw",@nobits
	.sectionflags	@""
	.align	16
	.zero		1024


//--------------------- .nv.shared._ZN2at6native46_GLOBAL__N__fbf0e309_13_WeightNorm_cu_b3893b6b31weight_norm_fwd_last_dim_kernelIddEEvPT_PT0_PKS3_S8_ii --------------------------
	.section	.nv.shared._ZN2at6native46_GLOBAL__N__fbf0e309_13_WeightNorm_cu_b3893b6b31weight_norm_fwd_last_dim_kernelIddEEvPT_PT0_PKS3_S8_ii,"aw",@nobits
	.sectionflags	@""
	.align	16
	.zero		1024


//--------------------- .nv.shared._ZN2at6native46_GLOBAL__N__fbf0e309_13_WeightNorm_cu_b3893b6b32weight_norm_fwd_first_dim_kernelIN3c104HalfEfEEvPT_PT0_PKS5_SA_i --------------------------
	.section	.nv.shared._ZN2at6native46_GLOBAL__N__fbf0e309_13_WeightNorm_cu_b3893b6b32weight_norm_fwd_first_dim_kernelIN3c104HalfEfEEvPT_PT0_PKS5_SA_i,"aw",@nobits
	.sectionflags	@""
	.align	16
	.zero		1024


//--------------------- .nv.shared._ZN2at6native46_GLOBAL__N__fbf0e309_13_WeightNorm_cu_b3893b6b32weight_norm_fwd_first_dim_kernelIN3c108BFloat16EfEEvPT_PT0_PKS5_SA_i --------------------------
	.section	.nv.shared._ZN2at6native46_GLOBAL__N__fbf0e309_13_WeightNorm_cu_b3893b6b32weight_norm_fwd_first_dim_kernelIN3c108BFloat16EfEEvPT_PT0_PKS5_SA_i,"aw",@nobits
	.sectionflags	@""
	.align	16
	.zero		1024


//--------------------- .nv.shared._ZN2at6native46_GLOBAL__N__fbf0e309_13_WeightNorm_cu_b3893b6b32weight_norm_fwd_first_dim_kernelIffEEvPT_PT0_PKS3_S8_i --------------------------
	.section	.nv.shared._ZN2at6native46_GLOBAL__N__fbf0e309_13_WeightNorm_cu_b3893b6b32weight_norm_fwd_first_dim_kernelIffEEvPT_PT0_PKS3_S8_i,"aw",@nobits
	.sectionflags	@""
	.align	16
	.zero		1024


//--------------------- .nv.shared._ZN2at6native46_GLOBAL__N__fbf0e309_13_WeightNorm_cu_b3893b6b32weight_norm_fwd_first_dim_kernelIddEEvPT_PT0_PKS3_S8_i --------------------------
	.section	.nv.shared._ZN2at6native46_GLOBAL__N__fbf0e309_13_WeightNorm_cu_b3893b6b32weight_norm_fwd_first_dim_kernelIddEEvPT_PT0_PKS3_S8_i,"aw",@nobits
	.sectionflags	@""
	.align	16
	.zero		1024


//--------------------- .nv.constant0._ZN2at6native46_GLOBAL__N__fbf0e309_13_WeightNorm_cu_b3893b6b31weight_norm_bwd_last_dim_kernelIN3c104HalfEfEEvPT_S6_PKS5_S8_S8_PKT0_ii --------------------------
	.section	.nv.constant0._ZN2at6native46_GLOBAL__N__fbf0e309_13_WeightNorm_cu_b3893b6b31weight_norm_bwd_last_dim_kernelIN3c104HalfEfEEvPT_S6_PKS5_S8_S8_PKT0_ii,"a",@progbits
	.sectionflags	@""
	.align	4
.nv.constant0._ZN2at6native46_GLOBAL__N__fbf0e309_13_WeightNorm_cu_b3893b6b31weight_norm_bwd_last_dim_kernelIN3c104HalfEfEEvPT_S6_PKS5_S8_S8_PKT0_ii:
	.zero		584


//--------------------- .nv.constant0._ZN2at6native46_GLOBAL__N__fbf0e309_13_WeightNorm_cu_b3893b6b31weight_norm_bwd_last_dim_kernelIN3c108BFloat16EfEEvPT_S6_PKS5_S8_S8_PKT0_ii --------------------------
	.section	.nv.constant0._ZN2at6native46_GLOBAL__N__fbf0e309_13_WeightNorm_cu_b3893b6b31weight_norm_bwd_last_dim_kernelIN3c108BFloat16EfEEvPT_S6_PKS5_S8_S8_PKT0_ii,"a",@progbits
	.sectionflags	@""
	.align	4
.nv.constant0._ZN2at6native46_GLOBAL__N__fbf0e309_13_WeightNorm_cu_b3893b6b31weight_norm_bwd_last_dim_kernelIN3c108BFloat16EfEEvPT_S6_PKS5_S8_S8_PKT0_ii:
	.zero		584


//--------------------- .nv.constant0._ZN2at6native46_GLOBAL__N__fbf0e309_13_WeightNorm_cu_b3893b6b31weight_norm_bwd_last_dim_kernelIffEEvPT_S4_PKS3_S6_S6_PKT0_ii --------------------------
	.section	.nv.constant0._ZN2at6native46_GLOBAL__N__fbf0e309_13_WeightNorm_cu_b3893b6b31weight_norm_bwd_last_dim_kernelIffEEvPT_S4_PKS3_S6_S6_PKT0_ii,"a",@progbits
	.sectionflags	@""
	.align	4
.nv.constant0._ZN2at6native46_GLOBAL__N__fbf0e309_13_WeightNorm_cu_b3893b6b31weight_norm_bwd_last_dim_kernelIffEEvPT_S4_PKS3_S6_S6_PKT0_ii:
	.zero		584


//--------------------- .nv.constant0._ZN2at6native46_GLOBAL__N__fbf0e309_13_WeightNorm_cu_b3893b6b31weight_norm_bwd_last_dim_kernelIddEEvPT_S4_PKS3_S6_S6_PKT0_ii --------------------------
	.section	.nv.constant0._ZN2at6native46_GLOBAL__N__fbf0e309_13_WeightNorm_cu_b3893b6b31weight_norm_bwd_last_dim_kernelIddEEvPT_S4_PKS3_S6_S6_PKT0_ii,"a",@progbits
	.sectionflags	@""
	.align	4
.nv.constant0._ZN2at6native46_GLOBAL__N__fbf0e309_13_WeightNorm_cu_b3893b6b31weight_norm_bwd_last_dim_kernelIddEEvPT_S4_PKS3_S6_S6_PKT0_ii:
	.zero		584


//--------------------- .nv.constant0._ZN2at6native46_GLOBAL__N__fbf0e309_13_WeightNorm_cu_b3893b6b32weight_norm_bwd_first_dim_kernelIN3c104HalfEfEEvPT_S6_PKS5_S8_S8_PKT0_i --------------------------
	.section	.nv.constant0._ZN2at6native46_GLOBAL__N__fbf0e309_13_WeightNorm_cu_b3893b6b32weight_norm_bwd_first_dim_kernelIN3c104HalfEfEEvPT_S6_PKS5_S8_S8_PKT0_i,"a",@progbits
	.sectionflags	@""
	.align	4
.nv.constant0._ZN2at6native46_GLOBAL__N__fbf0e309_13_WeightNorm_cu_b3893b6b32weight_norm_bwd_first_dim_kernelIN3c104HalfEfEEvPT_S6_PKS5_S8_S8_PKT0_i:
	.zero		580


//--------------------- .nv.constant0._ZN2at6native46_GLOBAL__N__fbf0e309_13_WeightNorm_cu_b3893b6b32weight_norm_bwd_first_dim_kernelIN3c108BFloat16EfEEvPT_S6_PKS5_S8_S8_PKT0_i --------------------------
	.section	.nv.constant0._ZN2at6native46_GLOBAL__N__fbf0e309_13_WeightNorm_cu_b3893b6b32weight_norm_bwd_first_dim_kernelIN3c108BFloat16EfEEvPT_S6_PKS5_S8_S8_PKT0_i,"a",@progbits
	.sectionflags	@""
	.align	4
.nv.constant0._ZN2at6native46_GLOBAL__N__fbf0e309_13_WeightNorm_cu_b3893b6b32weight_norm_bwd_first_dim_kernelIN3c108BFloat16EfEEvPT_S6_PKS5_S8_S8_PKT0_i:
	.zero		580


//--------------------- .nv.constant0._ZN2at6native46_GLOBAL__N__fbf0e309_13_WeightNorm_cu_b3893b6b32weight_norm_bwd_first_dim_kernelIffEEvPT_S4_PKS3_S6_S6_PKT0_i --------------------------
	.section	.nv.constant0._ZN2at6native46_GLOBAL__N__fbf0e309_13_WeightNorm_cu_b3893b6b32weight_norm_bwd_first_dim_kernelIffEEvPT_S4_PKS3_S6_S6_PKT0_i,"a",@progbits
	.sectionflags	@""
	.align	4
.nv.constant0._ZN2at6native46_GLOBAL__N__fbf0e309_13_WeightNorm_cu_b3893b6b32weight_norm_bwd_first_dim_kernelIffEEvPT_S4_PKS3_S6_S6_PKT0_i:
	.zero		580


//--------------------- .nv.constant0._ZN2at6native46_GLOBAL__N__fbf0e309_13_WeightNorm_cu_b3893b6b32weight_norm_bwd_first_dim_kernelIddEEvPT_S4_PKS3_S6_S6_PKT0_i --------------------------
	.section	.nv.constant0._ZN2at6native46_GLOBAL__N__fbf0e309_13_WeightNorm_cu_b3893b6b32weight_norm_bwd_first_dim_kernelIddEEvPT_S4_PKS3_S6_S6_PKT0_i,"a",@progbits
	.sectionflags	@""
	.align	4
.nv.constant0._ZN2at6native46_GLOBAL__N__fbf0e309_13_WeightNorm_cu_b3893b6b32weight_norm_bwd_first_dim_kernelIddEEvPT_S4_PKS3_S6_S6_PKT0_i:
	.zero		580


//--------------------- .nv.constant0._ZN2at6native46_GLOBAL__N__fbf0e309_13_WeightNorm_cu_b3893b6b31weight_norm_fwd_last_dim_kernelIN3c104HalfEfEEvPT_PT0_PKS5_SA_ii --------------------------
	.section	.nv.constant0._ZN2at6native46_GLOBAL__N__fbf0e309_13_WeightNorm_cu_b3893b6b31weight_norm_fwd_last_dim_kernelIN3c104HalfEfEEvPT_PT0_PKS5_SA_ii,"a",@progbits
	.sectionflags	@""
	.align	4
.nv.constant0._ZN2at6native46_GLOBAL__N__fbf0e309_13_WeightNorm_cu_b3893b6b31weight_norm_fwd_last_dim_kernelIN3c104HalfEfEEvPT_PT0_PKS5_SA_ii:
	.zero		568


//--------------------- .nv.constant0._ZN2at6native46_GLOBAL__N__fbf0e309_13_WeightNorm_cu_b3893b6b31weight_norm_fwd_last_dim_kernelIN3c108BFloat16EfEEvPT_PT0_PKS5_SA_ii --------------------------
	.section	.nv.constant0._ZN2at6native46_GLOBAL__N__fbf0e309_13_WeightNorm_cu_b3893b6b31weight_norm_fwd_last_dim_kernelIN3c108BFloat16EfEEvPT_PT0_PKS5_SA_ii,"a",@progbits
	.sectionflags	@""
	.align	4
.nv.constant0._ZN2at6native46_GLOBAL__N__fbf0e309_13_WeightNorm_cu_b3893b6b31weight_norm_fwd_last_dim_kernelIN3c108BFloat16EfEEvPT_PT0_PKS5_SA_ii:
	.zero		568


//--------------------- .nv.constant0._ZN2at6native46_GLOBAL__N__fbf0e309_13_WeightNorm_cu_b3893b6b31weight_norm_fwd_last_dim_kernelIffEEvPT_PT0_PKS3_S8_ii --------------------------
	.section	.nv.constant0._ZN2at6native46_GLOBAL__N__fbf0e309_13_WeightNorm_cu_b3893b6b31weight_norm_fwd_last_dim_kernelIffEEvPT_PT0_PKS3_S8_ii,"a",@progbits
	.sectionflags	@""
	.align	4
.nv.constant0._ZN2at6native46_GLOBAL__N__fbf0e309_13_WeightNorm_cu_b3893b6b31weight_norm_fwd_last_dim_kernelIffEEvPT_PT0_PKS3_S8_ii:
	.zero		568


//--------------------- .nv.constant0._ZN2at6native46_GLOBAL__N__fbf0e309_13_WeightNorm_cu_b3893b6b31weight_norm_fwd_last_dim_kernelIddEEvPT_PT0_PKS3_S8_ii --------------------------
	.section	.nv.constant0._ZN2at6native46_GLOBAL__N__fbf0e309_13_WeightNorm_cu_b3893b6b31weight_norm_fwd_last_dim_kernelIddEEvPT_PT0_PKS3_S8_ii,"a",@progbits
	.sectionflags	@""
	.align	4
.nv.constant0._ZN2at6native46_GLOBAL__N__fbf0e309_13_WeightNorm_cu_b3893b6b31weight_norm_fwd_last_dim_kernelIddEEvPT_PT0_PKS3_S8_ii:
	.zero		568


//--------------------- .nv.constant0._ZN2at6native46_GLOBAL__N__fbf0e309_13_WeightNorm_cu_b3893b6b32weight_norm_fwd_first_dim_kernelIN3c104HalfEfEEvPT_PT0_PKS5_SA_i --------------------------
	.section	.nv.constant0._ZN2at6native46_GLOBAL__N__fbf0e309_13_WeightNorm_cu_b3893b6b32weight_norm_fwd_first_dim_kernelIN3c104HalfEfEEvPT_PT0_PKS5_SA_i,"a",@progbits
	.sectionflags	@""
	.align	4
.nv.constant0._ZN2at6native46_GLOBAL__N__fbf0e309_13_WeightNorm_cu_b3893b6b32weight_norm_fwd_first_dim_kernelIN3c104HalfEfEEvPT_PT0_PKS5_SA_i:
	.zero		564


//--------------------- .nv.constant0._ZN2at6native46_GLOBAL__N__fbf0e309_13_WeightNorm_cu_b3893b6b32weight_norm_fwd_first_dim_kernelIN3c108BFloat16EfEEvPT_PT0_PKS5_SA_i --------------------------
	.section	.nv.constant0._ZN2at6native46_GLOBAL__N__fbf0e309_13_WeightNorm_cu_b3893b6b32weight_norm_fwd_first_dim_kernelIN3c108BFloat16EfEEvPT_PT0_PKS5_SA_i,"a",@progbits
	.sectionflags	@""
	.align	4
.nv.constant0._ZN2at6native46_GLOBAL__N__fbf0e309_13_WeightNorm_cu_b3893b6b32weight_norm_fwd_first_dim_kernelIN3c108BFloat16EfEEvPT_PT0_PKS5_SA_i:
	.zero		564


//--------------------- .nv.constant0._ZN2at6native46_GLOBAL__N__fbf0e309_13_WeightNorm_cu_b3893b6b32weight_norm_fwd_first_dim_kernelIffEEvPT_PT0_PKS3_S8_i --------------------------
	.section	.nv.constant0._ZN2at6native46_GLOBAL__N__fbf0e309_13_WeightNorm_cu_b3893b6b32weight_norm_fwd_first_dim_kernelIffEEvPT_PT0_PKS3_S8_i,"a",@progbits
	.sectionflags	@""
	.align	4
.nv.constant0._ZN2at6native46_GLOBAL__N__fbf0e309_13_WeightNorm_cu_b3893b6b32weight_norm_fwd_first_dim_kernelIffEEvPT_PT0_PKS3_S8_i:
	.zero		564


//--------------------- .nv.constant0._ZN2at6native46_GLOBAL__N__fbf0e309_13_WeightNorm_cu_b3893b6b32weight_norm_fwd_first_dim_kernelIddEEvPT_PT0_PKS3_S8_i --------------------------
	.section	.nv.constant0._ZN2at6native46_GLOBAL__N__fbf0e309_13_WeightNorm_cu_b3893b6b32weight_norm_fwd_first_dim_kernelIddEEvPT_PT0_PKS3_S8_i,"a",@progbits
	.sectionflags	@""
	.align	4
.nv.constant0._ZN2at6native46_GLOBAL__N__fbf0e309_13_WeightNorm_cu_b3893b6b32weight_norm_fwd_first_dim_kernelIddEEvPT_PT0_PKS3_S8_i:
	.zero		564


//--------------------- SYMBOLS --------------------------

	.type		.nv.reservedSmem.offset0,@object
	.size		.nv.reservedSmem.offset0,0x4
